	.headerflags	@"EF_CUDA_TEXMODE_UNIFIED EF_CUDA_64BIT_ADDRESS EF_CUDA_SM75 EF_CUDA_VIRTUAL_SM(EF_CUDA_SM75)"
	.elftype	@"ET_EXEC"


//--------------------- .nv.info                  --------------------------
	.section	.nv.info,"",@"SHT_CUDA_INFO"
	.align	4


	//----- nvinfo : EIATTR_MAX_STACK_SIZE
	.align		4
        /*0000*/ 	.byte	0x04, 0x23
        /*0002*/ 	.short	(.L_1 - .L_0)
	.align		4
.L_0:
        /*0004*/ 	.word	index@(kernel_cuda_filter_divide_shadow)
        /*0008*/ 	.word	0x00000000


	//----- nvinfo : EIATTR_MIN_STACK_SIZE
	.align		4
.L_1:
        /*000c*/ 	.byte	0x04, 0x12
        /*000e*/ 	.short	(.L_3 - .L_2)
	.align		4
.L_2:
        /*0010*/ 	.word	index@(kernel_cuda_filter_divide_shadow)
        /*0014*/ 	.word	0x00000000


	//----- nvinfo : EIATTR_FRAME_SIZE
	.align		4
.L_3:
        /*0018*/ 	.byte	0x04, 0x11
        /*001a*/ 	.short	(.L_5 - .L_4)
	.align		4
.L_4:
        /*001c*/ 	.word	index@(kernel_cuda_filter_divide_shadow)
        /*0020*/ 	.word	0x00000000


	//----- nvinfo : EIATTR_MAX_STACK_SIZE
	.align		4
.L_5:
        /*0024*/ 	.byte	0x04, 0x23
        /*0026*/ 	.short	(.L_7 - .L_6)
	.align		4
.L_6:
        /*0028*/ 	.word	index@(kernel_cuda_filter_get_feature)
        /*002c*/ 	.word	0x00000000


	//----- nvinfo : EIATTR_MIN_STACK_SIZE
	.align		4
.L_7:
        /*0030*/ 	.byte	0x04, 0x12
        /*0032*/ 	.short	(.L_9 - .L_8)
	.align		4
.L_8:
        /*0034*/ 	.word	index@(kernel_cuda_filter_get_feature)
        /*0038*/ 	.word	0x00000000


	//----- nvinfo : EIATTR_FRAME_SIZE
	.align		4
.L_9:
        /*003c*/ 	.byte	0x04, 0x11
        /*003e*/ 	.short	(.L_11 - .L_10)
	.align		4
.L_10:
        /*0040*/ 	.word	index@(kernel_cuda_filter_get_feature)
        /*0044*/ 	.word	0x00000000


	//----- nvinfo : EIATTR_MAX_STACK_SIZE
	.align		4
.L_11:
        /*0048*/ 	.byte	0x04, 0x23
        /*004a*/ 	.short	(.L_13 - .L_12)
	.align		4
.L_12:
        /*004c*/ 	.word	index@(kernel_cuda_filter_write_feature)
        /*0050*/ 	.word	0x00000000


	//----- nvinfo : EIATTR_MIN_STACK_SIZE
	.align		4
.L_13:
        /*0054*/ 	.byte	0x04, 0x12
        /*0056*/ 	.short	(.L_15 - .L_14)
	.align		4
.L_14:
        /*0058*/ 	.word	index@(kernel_cuda_filter_write_feature)
        /*005c*/ 	.word	0x00000000


	//----- nvinfo : EIATTR_FRAME_SIZE
	.align		4
.L_15:
        /*0060*/ 	.byte	0x04, 0x11
        /*0062*/ 	.short	(.L_17 - .L_16)
	.align		4
.L_16:
        /*0064*/ 	.word	index@(kernel_cuda_filter_write_feature)
        /*0068*/ 	.word	0x00000000


	//----- nvinfo : EIATTR_MAX_STACK_SIZE
	.align		4
.L_17:
        /*006c*/ 	.byte	0x04, 0x23
        /*006e*/ 	.short	(.L_19 - .L_18)
	.align		4
.L_18:
        /*0070*/ 	.word	index@(kernel_cuda_filter_detect_outliers)
        /*0074*/ 	.word	0x00000000


	//----- nvinfo : EIATTR_MIN_STACK_SIZE
	.align		4
.L_19:
        /*0078*/ 	.byte	0x04, 0x12
        /*007a*/ 	.short	(.L_21 - .L_20)
	.align		4
.L_20:
        /*007c*/ 	.word	index@(kernel_cuda_filter_detect_outliers)
        /*0080*/ 	.word	0x00000068


	//----- nvinfo : EIATTR_FRAME_SIZE
	.align		4
.L_21:
        /*0084*/ 	.byte	0x04, 0x11
        /*0086*/ 	.short	(.L_23 - .L_22)
	.align		4
.L_22:
        /*0088*/ 	.word	index@(kernel_cuda_filter_detect_outliers)
        /*008c*/ 	.word	0x00000068


	//----- nvinfo : EIATTR_MAX_STACK_SIZE
	.align		4
.L_23:
        /*0090*/ 	.byte	0x04, 0x23
        /*0092*/ 	.short	(.L_25 - .L_24)
	.align		4
.L_24:
        /*0094*/ 	.word	index@(kernel_cuda_filter_combine_halves)
        /*0098*/ 	.word	0x00000000


	//----- nvinfo : EIATTR_MIN_STACK_SIZE
	.align		4
.L_25:
        /*009c*/ 	.byte	0x04, 0x12
        /*009e*/ 	.short	(.L_27 - .L_26)
	.align		4
.L_26:
        /*00a0*/ 	.word	index@(kernel_cuda_filter_combine_halves)
        /*00a4*/ 	.word	0x00000068


	//----- nvinfo : EIATTR_FRAME_SIZE
	.align		4
.L_27:
        /*00a8*/ 	.byte	0x04, 0x11
        /*00aa*/ 	.short	(.L_29 - .L_28)
	.align		4
.L_28:
        /*00ac*/ 	.word	index@(kernel_cuda_filter_combine_halves)
        /*00b0*/ 	.word	0x00000068


	//----- nvinfo : EIATTR_MAX_STACK_SIZE
	.align		4
.L_29:
        /*00b4*/ 	.byte	0x04, 0x23
        /*00b6*/ 	.short	(.L_31 - .L_30)
	.align		4
.L_30:
        /*00b8*/ 	.word	index@(kernel_cuda_filter_construct_transform)
        /*00bc*/ 	.word	0x00000000


	//----- nvinfo : EIATTR_MIN_STACK_SIZE
	.align		4
.L_31:
        /*00c0*/ 	.byte	0x04, 0x12
        /*00c2*/ 	.short	(.L_33 - .L_32)
	.align		4
.L_32:
        /*00c4*/ 	.word	index@(kernel_cuda_filter_construct_transform)
        /*00c8*/ 	.word	0x00000240


	//----- nvinfo : EIATTR_FRAME_SIZE
	.align		4
.L_33:
        /*00cc*/ 	.byte	0x04, 0x11
        /*00ce*/ 	.short	(.L_35 - .L_34)
	.align		4
.L_34:
        /*00d0*/ 	.word	index@(kernel_cuda_filter_construct_transform)
        /*00d4*/ 	.word	0x00000240


	//----- nvinfo : EIATTR_MAX_STACK_SIZE
	.align		4
.L_35:
        /*00d8*/ 	.byte	0x04, 0x23
        /*00da*/ 	.short	(.L_37 - .L_36)
	.align		4
.L_36:
        /*00dc*/ 	.word	index@(kernel_cuda_filter_nlm_calc_difference)
        /*00e0*/ 	.word	0x00000000


	//----- nvinfo : EIATTR_MIN_STACK_SIZE
	.align		4
.L_37:
        /*00e4*/ 	.byte	0x04, 0x12
        /*00e6*/ 	.short	(.L_39 - .L_38)
	.align		4
.L_38:
        /*00e8*/ 	.word	index@(kernel_cuda_filter_nlm_calc_difference)
        /*00ec*/ 	.word	0x00000000


	//----- nvinfo : EIATTR_FRAME_SIZE
	.align		4
.L_39:
        /*00f0*/ 	.byte	0x04, 0x11
        /*00f2*/ 	.short	(.L_41 - .L_40)
	.align		4
.L_40:
        /*00f4*/ 	.word	index@(kernel_cuda_filter_nlm_calc_difference)
        /*00f8*/ 	.word	0x00000000


	//----- nvinfo : EIATTR_MAX_STACK_SIZE
	.align		4
.L_41:
        /*00fc*/ 	.byte	0x04, 0x23
        /*00fe*/ 	.short	(.L_43 - .L_42)
	.align		4
.L_42:
        /*0100*/ 	.word	index@(kernel_cuda_filter_nlm_blur)
        /*0104*/ 	.word	0x00000000


	//----- nvinfo : EIATTR_MIN_STACK_SIZE
	.align		4
.L_43:
        /*0108*/ 	.byte	0x04, 0x12
        /*010a*/ 	.short	(.L_45 - .L_44)
	.align		4
.L_44:
        /*010c*/ 	.word	index@(kernel_cuda_filter_nlm_blur)
        /*0110*/ 	.word	0x00000000


	//----- nvinfo : EIATTR_FRAME_SIZE
	.align		4
.L_45:
        /*0114*/ 	.byte	0x04, 0x11
        /*0116*/ 	.short	(.L_47 - .L_46)
	.align		4
.L_46:
        /*0118*/ 	.word	index@(kernel_cuda_filter_nlm_blur)
        /*011c*/ 	.word	0x00000000


	//----- nvinfo : EIATTR_MAX_STACK_SIZE
	.align		4
.L_47:
        /*0120*/ 	.byte	0x04, 0x23
        /*0122*/ 	.short	(.L_49 - .L_48)
	.align		4
.L_48:
        /*0124*/ 	.word	index@(kernel_cuda_filter_nlm_calc_weight)
        /*0128*/ 	.word	0x00000000


	//----- nvinfo : EIATTR_MIN_STACK_SIZE
	.align		4
.L_49:
        /*012c*/ 	.byte	0x04, 0x12
        /*012e*/ 	.short	(.L_51 - .L_50)
	.align		4
.L_50:
        /*0130*/ 	.word	index@(kernel_cuda_filter_nlm_calc_weight)
        /*0134*/ 	.word	0x00000000


	//----- nvinfo : EIATTR_FRAME_SIZE
	.align		4
.L_51:
        /*0138*/ 	.byte	0x04, 0x11
        /*013a*/ 	.short	(.L_53 - .L_52)
	.align		4
.L_52:
        /*013c*/ 	.word	index@(kernel_cuda_filter_nlm_calc_weight)
        /*0140*/ 	.word	0x00000000


	//----- nvinfo : EIATTR_MAX_STACK_SIZE
	.align		4
.L_53:
        /*0144*/ 	.byte	0x04, 0x23
        /*0146*/ 	.short	(.L_55 - .L_54)
	.align		4
.L_54:
        /*0148*/ 	.word	index@(kernel_cuda_filter_nlm_update_output)
        /*014c*/ 	.word	0x00000000


	//----- nvinfo : EIATTR_MIN_STACK_SIZE
	.align		4
.L_55:
        /*0150*/ 	.byte	0x04, 0x12
        /*0152*/ 	.short	(.L_57 - .L_56)
	.align		4
.L_56:
        /*0154*/ 	.word	index@(kernel_cuda_filter_nlm_update_output)
        /*0158*/ 	.word	0x00000000


	//----- nvinfo : EIATTR_FRAME_SIZE
	.align		4
.L_57:
        /*015c*/ 	.byte	0x04, 0x11
        /*015e*/ 	.short	(.L_59 - .L_58)
	.align		4
.L_58:
        /*0160*/ 	.word	index@(kernel_cuda_filter_nlm_update_output)
        /*0164*/ 	.word	0x00000000


	//----- nvinfo : EIATTR_MAX_STACK_SIZE
	.align		4
.L_59:
        /*0168*/ 	.byte	0x04, 0x23
        /*016a*/ 	.short	(.L_61 - .L_60)
	.align		4
.L_60:
        /*016c*/ 	.word	index@(kernel_cuda_filter_nlm_normalize)
        /*0170*/ 	.word	0x00000000


	//----- nvinfo : EIATTR_MIN_STACK_SIZE
	.align		4
.L_61:
        /*0174*/ 	.byte	0x04, 0x12
        /*0176*/ 	.short	(.L_63 - .L_62)
	.align		4
.L_62:
        /*0178*/ 	.word	index@(kernel_cuda_filter_nlm_normalize)
        /*017c*/ 	.word	0x00000000


	//----- nvinfo : EIATTR_FRAME_SIZE
	.align		4
.L_63:
        /*0180*/ 	.byte	0x04, 0x11
        /*0182*/ 	.short	(.L_65 - .L_64)
	.align		4
.L_64:
        /*0184*/ 	.word	index@(kernel_cuda_filter_nlm_normalize)
        /*0188*/ 	.word	0x00000000


	//----- nvinfo : EIATTR_MAX_STACK_SIZE
	.align		4
.L_65:
        /*018c*/ 	.byte	0x04, 0x23
        /*018e*/ 	.short	(.L_67 - .L_66)
	.align		4
.L_66:
        /*0190*/ 	.word	index@(kernel_cuda_filter_nlm_construct_gramian)
        /*0194*/ 	.word	0x00000000


	//----- nvinfo : EIATTR_MIN_STACK_SIZE
	.align		4
.L_67:
        /*0198*/ 	.byte	0x04, 0x12
        /*019a*/ 	.short	(.L_69 - .L_68)
	.align		4
.L_68:
        /*019c*/ 	.word	index@(kernel_cuda_filter_nlm_construct_gramian)
        /*01a0*/ 	.word	0x00000000


	//----- nvinfo : EIATTR_FRAME_SIZE
	.align		4
.L_69:
        /*01a4*/ 	.byte	0x04, 0x11
        /*01a6*/ 	.short	(.L_71 - .L_70)
	.align		4
.L_70:
        /*01a8*/ 	.word	index@(kernel_cuda_filter_nlm_construct_gramian)
        /*01ac*/ 	.word	0x00000000


	//----- nvinfo : EIATTR_MAX_STACK_SIZE
	.align		4
.L_71:
        /*01b0*/ 	.byte	0x04, 0x23
        /*01b2*/ 	.short	(.L_73 - .L_72)
	.align		4
.L_72:
        /*01b4*/ 	.word	index@(kernel_cuda_filter_finalize)
        /*01b8*/ 	.word	0x00000000


	//----- nvinfo : EIATTR_MIN_STACK_SIZE
	.align		4
.L_73:
        /*01bc*/ 	.byte	0x04, 0x12
        /*01be*/ 	.short	(.L_75 - .L_74)
	.align		4
.L_74:
        /*01c0*/ 	.word	index@(kernel_cuda_filter_finalize)
        /*01c4*/ 	.word	0x00000000


	//----- nvinfo : EIATTR_FRAME_SIZE
	.align		4
.L_75:
        /*01c8*/ 	.byte	0x04, 0x11
        /*01ca*/ 	.short	(.L_77 - .L_76)
	.align		4
.L_76:
        /*01cc*/ 	.word	index@(kernel_cuda_filter_finalize)
        /*01d0*/ 	.word	0x00000000
.L_77:


//--------------------- .nv.info.kernel_cuda_filter_finalize --------------------------
	.section	.nv.info.kernel_cuda_filter_finalize,"",@"SHT_CUDA_INFO"
	.align	4


	//----- nvinfo : EIATTR_PARAM_CBANK
	.align		4
        /*0000*/ 	.byte	0x04, 0x0a
        /*0002*/ 	.short	(.L_79 - .L_78)
	.align		4
.L_78:
        /*0004*/ 	.word	index@(.nv.constant0.kernel_cuda_filter_finalize)
        /*0008*/ 	.short	0x0160
        /*000a*/ 	.short	0x0044


	//----- nvinfo : EIATTR_CBANK_PARAM_SIZE
	.align		4
.L_79:
        /*000c*/ 	.byte	0x03, 0x19
        /*000e*/ 	.short	0x0044


	//----- nvinfo : EIATTR_KPARAM_INFO
	.align		4
        /*0010*/ 	.byte	0x04, 0x17
        /*0012*/ 	.short	(.L_81 - .L_80)
.L_80:
        /*0014*/ 	.word	0x00000000
        /*0018*/ 	.short	0x0006
        /*001a*/ 	.short	0x0040
        /*001c*/ 	.byte	0x00, 0xf0, 0x11, 0x00


	//----- nvinfo : EIATTR_KPARAM_INFO
	.align		4
.L_81:
        /*0020*/ 	.byte	0x04, 0x17
        /*0022*/ 	.short	(.L_83 - .L_82)
.L_82:
        /*0024*/ 	.word	0x00000000
        /*0028*/ 	.short	0x0005
        /*002a*/ 	.short	0x0030
        /*002c*/ 	.byte	0x00, 0xf0, 0x41, 0x00


	//----- nvinfo : EIATTR_KPARAM_INFO
	.align		4
.L_83:
        /*0030*/ 	.byte	0x04, 0x17
        /*0032*/ 	.short	(.L_85 - .L_84)
.L_84:
        /*0034*/ 	.word	0x00000000
        /*0038*/ 	.short	0x0004
        /*003a*/ 	.short	0x0020
        /*003c*/ 	.byte	0x00, 0xf0, 0x41, 0x00


	//----- nvinfo : EIATTR_KPARAM_INFO
	.align		4
.L_85:
        /*0040*/ 	.byte	0x04, 0x17
        /*0042*/ 	.short	(.L_87 - .L_86)
.L_86:
        /*0044*/ 	.word	0x00000000
        /*0048*/ 	.short	0x0003
        /*004a*/ 	.short	0x0018
        /*004c*/ 	.byte	0x00, 0xf0, 0x21, 0x00


	//----- nvinfo : EIATTR_KPARAM_INFO
	.align		4
.L_87:
        /*0050*/ 	.byte	0x04, 0x17
        /*0052*/ 	.short	(.L_89 - .L_88)
.L_88:
        /*0054*/ 	.word	0x00000000
        /*0058*/ 	.short	0x0002
        /*005a*/ 	.short	0x0010
        /*005c*/ 	.byte	0x00, 0xf0, 0x21, 0x00


	//----- nvinfo : EIATTR_KPARAM_INFO
	.align		4
.L_89:
        /*0060*/ 	.byte	0x04, 0x17
        /*0062*/ 	.short	(.L_91 - .L_90)
.L_90:
        /*0064*/ 	.word	0x00000000
        /*0068*/ 	.short	0x0001
        /*006a*/ 	.short	0x0008
        /*006c*/ 	.byte	0x00, 0xf0, 0x21, 0x00


	//----- nvinfo : EIATTR_KPARAM_INFO
	.align		4
.L_91:
        /*0070*/ 	.byte	0x04, 0x17
        /*0072*/ 	.short	(.L_93 - .L_92)
.L_92:
        /*0074*/ 	.word	0x00000000
        /*0078*/ 	.short	0x0000
        /*007a*/ 	.short	0x0000
        /*007c*/ 	.byte	0x00, 0xf0, 0x21, 0x00


	//----- nvinfo : EIATTR_MAXREG_COUNT
	.align		4
.L_93:
        /*0080*/ 	.byte	0x03, 0x1b
        /*0082*/ 	.short	0x0040


	//----- nvinfo : EIATTR_EXIT_INSTR_OFFSETS
	.align		4
        /*0084*/ 	.byte	0x04, 0x1c
        /*0086*/ 	.short	(.L_95 - .L_94)


	//   ....[0]....
.L_94:
        /*0088*/ 	.word	0x00000090


	//   ....[1]....
        /*008c*/ 	.word	0x000000f0


	//   ....[2]....
        /*0090*/ 	.word	0x00003610


	//----- nvinfo : EIATTR_MAX_THREADS
	.align		4
.L_95:
        /*0094*/ 	.byte	0x04, 0x05
        /*0096*/ 	.short	(.L_97 - .L_96)
.L_96:
        /*0098*/ 	.word	0x00000100
        /*009c*/ 	.word	0x00000001
        /*00a0*/ 	.word	0x00000001


	//----- nvinfo : EIATTR_CRS_STACK_SIZE
	.align		4
.L_97:
        /*00a4*/ 	.byte	0x04, 0x1e
        /*00a6*/ 	.short	(.L_99 - .L_98)
.L_98:
        /*00a8*/ 	.word	0x00000000
.L_99:


//--------------------- .nv.info.kernel_cuda_filter_nlm_construct_gramian --------------------------
	.section	.nv.info.kernel_cuda_filter_nlm_construct_gramian,"",@"SHT_CUDA_INFO"
	.align	4


	//----- nvinfo : EIATTR_PARAM_CBANK
	.align		4
        /*0000*/ 	.byte	0x04, 0x0a
        /*0002*/ 	.short	(.L_101 - .L_100)
	.align		4
.L_100:
        /*0004*/ 	.word	index@(.nv.constant0.kernel_cuda_filter_nlm_construct_gramian)
        /*0008*/ 	.short	0x0160
        /*000a*/ 	.short	0x006d


	//----- nvinfo : EIATTR_CBANK_PARAM_SIZE
	.align		4
.L_101:
        /*000c*/ 	.byte	0x03, 0x19
        /*000e*/ 	.short	0x006d


	//----- nvinfo : EIATTR_KPARAM_INFO
	.align		4
        /*0010*/ 	.byte	0x04, 0x17
        /*0012*/ 	.short	(.L_103 - .L_102)
.L_102:
        /*0014*/ 	.word	0x00000000
        /*0018*/ 	.short	0x000f
        /*001a*/ 	.short	0x006c
        /*001c*/ 	.byte	0x00, 0xf0, 0x05, 0x00


	//----- nvinfo : EIATTR_KPARAM_INFO
	.align		4
.L_103:
        /*0020*/ 	.byte	0x04, 0x17
        /*0022*/ 	.short	(.L_105 - .L_104)
.L_104:
        /*0024*/ 	.word	0x00000000
        /*0028*/ 	.short	0x000e
        /*002a*/ 	.short	0x0068
        /*002c*/ 	.byte	0x00, 0xf0, 0x11, 0x00


	//----- nvinfo : EIATTR_KPARAM_INFO
	.align		4
.L_105:
        /*0030*/ 	.byte	0x04, 0x17
        /*0032*/ 	.short	(.L_107 - .L_106)
.L_106:
        /*0034*/ 	.word	0x00000000
        /*0038*/ 	.short	0x000d
        /*003a*/ 	.short	0x0064
        /*003c*/ 	.byte	0x00, 0xf0, 0x11, 0x00


	//----- nvinfo : EIATTR_KPARAM_INFO
	.align		4
.L_107:
        /*0040*/ 	.byte	0x04, 0x17
        /*0042*/ 	.short	(.L_109 - .L_108)
.L_108:
        /*0044*/ 	.word	0x00000000
        /*0048*/ 	.short	0x000c
        /*004a*/ 	.short	0x0060
        /*004c*/ 	.byte	0x00, 0xf0, 0x11, 0x00


	//----- nvinfo : EIATTR_KPARAM_INFO
	.align		4
.L_109:
        /*0050*/ 	.byte	0x04, 0x17
        /*0052*/ 	.short	(.L_111 - .L_110)
.L_110:
        /*0054*/ 	.word	0x00000000
        /*0058*/ 	.short	0x000b
        /*005a*/ 	.short	0x005c
        /*005c*/ 	.byte	0x00, 0xf0, 0x11, 0x00


	//----- nvinfo : EIATTR_KPARAM_INFO
	.align		4
.L_111:
        /*0060*/ 	.byte	0x04, 0x17
        /*0062*/ 	.short	(.L_113 - .L_112)
.L_112:
        /*0064*/ 	.word	0x00000000
        /*0068*/ 	.short	0x000a
        /*006a*/ 	.short	0x0058
        /*006c*/ 	.byte	0x00, 0xf0, 0x11, 0x00


	//----- nvinfo : EIATTR_KPARAM_INFO
	.align		4
.L_113:
        /*0070*/ 	.byte	0x04, 0x17
        /*0072*/ 	.short	(.L_115 - .L_114)
.L_114:
        /*0074*/ 	.word	0x00000000
        /*0078*/ 	.short	0x0009
        /*007a*/ 	.short	0x0054
        /*007c*/ 	.byte	0x00, 0xf0, 0x11, 0x00


	//----- nvinfo : EIATTR_KPARAM_INFO
	.align		4
.L_115:
        /*0080*/ 	.byte	0x04, 0x17
        /*0082*/ 	.short	(.L_117 - .L_116)
.L_116:
        /*0084*/ 	.word	0x00000000
        /*0088*/ 	.short	0x0008
        /*008a*/ 	.short	0x0050
        /*008c*/ 	.byte	0x00, 0xf0, 0x11, 0x00


	//----- nvinfo : EIATTR_KPARAM_INFO
	.align		4
.L_117:
        /*0090*/ 	.byte	0x04, 0x17
        /*0092*/ 	.short	(.L_119 - .L_118)
.L_118:
        /*0094*/ 	.word	0x00000000
        /*0098*/ 	.short	0x0007
        /*009a*/ 	.short	0x0040
        /*009c*/ 	.byte	0x00, 0xf0, 0x41, 0x00


	//----- nvinfo : EIATTR_KPARAM_INFO
	.align		4
.L_119:
        /*00a0*/ 	.byte	0x04, 0x17
        /*00a2*/ 	.short	(.L_121 - .L_120)
.L_120:
        /*00a4*/ 	.word	0x00000000
        /*00a8*/ 	.short	0x0006
        /*00aa*/ 	.short	0x0030
        /*00ac*/ 	.byte	0x00, 0xf0, 0x21, 0x00


	//----- nvinfo : EIATTR_KPARAM_INFO
	.align		4
.L_121:
        /*00b0*/ 	.byte	0x04, 0x17
        /*00b2*/ 	.short	(.L_123 - .L_122)
.L_122:
        /*00b4*/ 	.word	0x00000000
        /*00b8*/ 	.short	0x0005
        /*00ba*/ 	.short	0x0028
        /*00bc*/ 	.byte	0x00, 0xf0, 0x21, 0x00


	//----- nvinfo : EIATTR_KPARAM_INFO
	.align		4
.L_123:
        /*00c0*/ 	.byte	0x04, 0x17
        /*00c2*/ 	.short	(.L_125 - .L_124)
.L_124:
        /*00c4*/ 	.word	0x00000000
        /*00c8*/ 	.short	0x0004
        /*00ca*/ 	.short	0x0020
        /*00cc*/ 	.byte	0x00, 0xf0, 0x21, 0x00


	//----- nvinfo : EIATTR_KPARAM_INFO
	.align		4
.L_125:
        /*00d0*/ 	.byte	0x04, 0x17
        /*00d2*/ 	.short	(.L_127 - .L_126)
.L_126:
        /*00d4*/ 	.word	0x00000000
        /*00d8*/ 	.short	0x0003
        /*00da*/ 	.short	0x0018
        /*00dc*/ 	.byte	0x00, 0xf0, 0x21, 0x00


	//----- nvinfo : EIATTR_KPARAM_INFO
	.align		4
.L_127:
        /*00e0*/ 	.byte	0x04, 0x17
        /*00e2*/ 	.short	(.L_129 - .L_128)
.L_128:
        /*00e4*/ 	.word	0x00000000
        /*00e8*/ 	.short	0x0002
        /*00ea*/ 	.short	0x0010
        /*00ec*/ 	.byte	0x00, 0xf0, 0x21, 0x00


	//----- nvinfo : EIATTR_KPARAM_INFO
	.align		4
.L_129:
        /*00f0*/ 	.byte	0x04, 0x17
        /*00f2*/ 	.short	(.L_131 - .L_130)
.L_130:
        /*00f4*/ 	.word	0x00000000
        /*00f8*/ 	.short	0x0001
        /*00fa*/ 	.short	0x0008
        /*00fc*/ 	.byte	0x00, 0xf0, 0x21, 0x00


	//----- nvinfo : EIATTR_KPARAM_INFO
	.align		4
.L_131:
        /*0100*/ 	.byte	0x04, 0x17
        /*0102*/ 	.short	(.L_133 - .L_132)
.L_132:
        /*0104*/ 	.word	0x00000000
        /*0108*/ 	.short	0x0000
        /*010a*/ 	.short	0x0000
        /*010c*/ 	.byte	0x00, 0xf0, 0x11, 0x00


	//----- nvinfo : EIATTR_MAXREG_COUNT
	.align		4
.L_133:
        /*0110*/ 	.byte	0x03, 0x1b
        /*0112*/ 	.short	0x0040


	//----- nvinfo : EIATTR_EXIT_INSTR_OFFSETS
	.align		4
        /*0114*/ 	.byte	0x04, 0x1c
        /*0116*/ 	.short	(.L_135 - .L_134)


	//   ....[0]....
.L_134:
        /*0118*/ 	.word	0x000006d0


	//   ....[1]....
        /*011c*/ 	.word	0x00001060


	//   ....[2]....
        /*0120*/ 	.word	0x00001110


	//   ....[3]....
        /*0124*/ 	.word	0x0000dd20


	//   ....[4]....
        /*0128*/ 	.word	0x0000e090


	//   ....[5]....
        /*012c*/ 	.word	0x0000e530


	//----- nvinfo : EIATTR_MAX_THREADS
	.align		4
.L_135:
        /*0130*/ 	.byte	0x04, 0x05
        /*0132*/ 	.short	(.L_137 - .L_136)
.L_136:
        /*0134*/ 	.word	0x00000100
        /*0138*/ 	.word	0x00000001
        /*013c*/ 	.word	0x00000001


	//----- nvinfo : EIATTR_CRS_STACK_SIZE
	.align		4
.L_137:
        /*0140*/ 	.byte	0x04, 0x1e
        /*0142*/ 	.short	(.L_139 - .L_138)
.L_138:
        /*0144*/ 	.word	0x00000000
.L_139:


//--------------------- .nv.info.kernel_cuda_filter_nlm_normalize --------------------------
	.section	.nv.info.kernel_cuda_filter_nlm_normalize,"",@"SHT_CUDA_INFO"
	.align	4


	//----- nvinfo : EIATTR_PARAM_CBANK
	.align		4
        /*0000*/ 	.byte	0x04, 0x0a
        /*0002*/ 	.short	(.L_141 - .L_140)
	.align		4
.L_140:
        /*0004*/ 	.word	index@(.nv.constant0.kernel_cuda_filter_nlm_normalize)
        /*0008*/ 	.short	0x0160
        /*000a*/ 	.short	0x001c


	//----- nvinfo : EIATTR_CBANK_PARAM_SIZE
	.align		4
.L_141:
        /*000c*/ 	.byte	0x03, 0x19
        /*000e*/ 	.short	0x001c


	//----- nvinfo : EIATTR_KPARAM_INFO
	.align		4
        /*0010*/ 	.byte	0x04, 0x17
        /*0012*/ 	.short	(.L_143 - .L_142)
.L_142:
        /*0014*/ 	.word	0x00000000
        /*0018*/ 	.short	0x0004
        /*001a*/ 	.short	0x0018
        /*001c*/ 	.byte	0x00, 0xf0, 0x11, 0x00


	//----- nvinfo : EIATTR_KPARAM_INFO
	.align		4
.L_143:
        /*0020*/ 	.byte	0x04, 0x17
        /*0022*/ 	.short	(.L_145 - .L_144)
.L_144:
        /*0024*/ 	.word	0x00000000
        /*0028*/ 	.short	0x0003
        /*002a*/ 	.short	0x0014
        /*002c*/ 	.byte	0x00, 0xf0, 0x11, 0x00


	//----- nvinfo : EIATTR_KPARAM_INFO
	.align		4
.L_145:
        /*0030*/ 	.byte	0x04, 0x17
        /*0032*/ 	.short	(.L_147 - .L_146)
.L_146:
        /*0034*/ 	.word	0x00000000
        /*0038*/ 	.short	0x0002
        /*003a*/ 	.short	0x0010
        /*003c*/ 	.byte	0x00, 0xf0, 0x11, 0x00


	//----- nvinfo : EIATTR_KPARAM_INFO
	.align		4
.L_147:
        /*0040*/ 	.byte	0x04, 0x17
        /*0042*/ 	.short	(.L_149 - .L_148)
.L_148:
        /*0044*/ 	.word	0x00000000
        /*0048*/ 	.short	0x0001
        /*004a*/ 	.short	0x0008
        /*004c*/ 	.byte	0x00, 0xf0, 0x21, 0x00


	//----- nvinfo : EIATTR_KPARAM_INFO
	.align		4
.L_149:
        /*0050*/ 	.byte	0x04, 0x17
        /*0052*/ 	.short	(.L_151 - .L_150)
.L_150:
        /*0054*/ 	.word	0x00000000
        /*0058*/ 	.short	0x0000
        /*005a*/ 	.short	0x0000
        /*005c*/ 	.byte	0x00, 0xf0, 0x21, 0x00


	//----- nvinfo : EIATTR_MAXREG_COUNT
	.align		4
.L_151:
        /*0060*/ 	.byte	0x03, 0x1b
        /*0062*/ 	.short	0x0040


	//----- nvinfo : EIATTR_EXIT_INSTR_OFFSETS
	.align		4
        /*0064*/ 	.byte	0x04, 0x1c
        /*0066*/ 	.short	(.L_153 - .L_152)


	//   ....[0]....
.L_152:
        /*0068*/ 	.word	0x00000090


	//   ....[1]....
        /*006c*/ 	.word	0x00000130


	//----- nvinfo : EIATTR_MAX_THREADS
	.align		4
.L_153:
        /*0070*/ 	.byte	0x04, 0x05
        /*0072*/ 	.short	(.L_155 - .L_154)
.L_154:
        /*0074*/ 	.word	0x00000100
        /*0078*/ 	.word	0x00000001
        /*007c*/ 	.word	0x00000001
.L_155:


//--------------------- .nv.info.kernel_cuda_filter_nlm_update_output --------------------------
	.section	.nv.info.kernel_cuda_filter_nlm_update_output,"",@"SHT_CUDA_INFO"
	.align	4


	//----- nvinfo : EIATTR_PARAM_CBANK
	.align		4
        /*0000*/ 	.byte	0x04, 0x0a
        /*0002*/ 	.short	(.L_157 - .L_156)
	.align		4
.L_156:
        /*0004*/ 	.word	index@(.nv.constant0.kernel_cuda_filter_nlm_update_output)
        /*0008*/ 	.short	0x0160
        /*000a*/ 	.short	0x003c


	//----- nvinfo : EIATTR_CBANK_PARAM_SIZE
	.align		4
.L_157:
        /*000c*/ 	.byte	0x03, 0x19
        /*000e*/ 	.short	0x003c


	//----- nvinfo : EIATTR_KPARAM_INFO
	.align		4
        /*0010*/ 	.byte	0x04, 0x17
        /*0012*/ 	.short	(.L_159 - .L_158)
.L_158:
        /*0014*/ 	.word	0x00000000
        /*0018*/ 	.short	0x000a
        /*001a*/ 	.short	0x0038
        /*001c*/ 	.byte	0x00, 0xf0, 0x11, 0x00


	//----- nvinfo : EIATTR_KPARAM_INFO
	.align		4
.L_159:
        /*0020*/ 	.byte	0x04, 0x17
        /*0022*/ 	.short	(.L_161 - .L_160)
.L_160:
        /*0024*/ 	.word	0x00000000
        /*0028*/ 	.short	0x0009
        /*002a*/ 	.short	0x0034
        /*002c*/ 	.byte	0x00, 0xf0, 0x11, 0x00


	//----- nvinfo : EIATTR_KPARAM_INFO
	.align		4
.L_161:
        /*0030*/ 	.byte	0x04, 0x17
        /*0032*/ 	.short	(.L_163 - .L_162)
.L_162:
        /*0034*/ 	.word	0x00000000
        /*0038*/ 	.short	0x0008
        /*003a*/ 	.short	0x0030
        /*003c*/ 	.byte	0x00, 0xf0, 0x11, 0x00


	//----- nvinfo : EIATTR_KPARAM_INFO
	.align		4
.L_163:
        /*0040*/ 	.byte	0x04, 0x17
        /*0042*/ 	.short	(.L_165 - .L_164)
.L_164:
        /*0044*/ 	.word	0x00000000
        /*0048*/ 	.short	0x0007
        /*004a*/ 	.short	0x002c
        /*004c*/ 	.byte	0x00, 0xf0, 0x11, 0x00


	//----- nvinfo : EIATTR_KPARAM_INFO
	.align		4
.L_165:
        /*0050*/ 	.byte	0x04, 0x17
        /*0052*/ 	.short	(.L_167 - .L_166)
.L_166:
        /*0054*/ 	.word	0x00000000
        /*0058*/ 	.short	0x0006
        /*005a*/ 	.short	0x0028
        /*005c*/ 	.byte	0x00, 0xf0, 0x11, 0x00


	//----- nvinfo : EIATTR_KPARAM_INFO
	.align		4
.L_167:
        /*0060*/ 	.byte	0x04, 0x17
        /*0062*/ 	.short	(.L_169 - .L_168)
.L_168:
        /*0064*/ 	.word	0x00000000
        /*0068*/ 	.short	0x0005
        /*006a*/ 	.short	0x0024
        /*006c*/ 	.byte	0x00, 0xf0, 0x11, 0x00


	//----- nvinfo : EIATTR_KPARAM_INFO
	.align		4
.L_169:
        /*0070*/ 	.byte	0x04, 0x17
        /*0072*/ 	.short	(.L_171 - .L_170)
.L_170:
        /*0074*/ 	.word	0x00000000
        /*0078*/ 	.short	0x0004
        /*007a*/ 	.short	0x0020
        /*007c*/ 	.byte	0x00, 0xf0, 0x11, 0x00


	//----- nvinfo : EIATTR_KPARAM_INFO
	.align		4
.L_171:
        /*0080*/ 	.byte	0x04, 0x17
        /*0082*/ 	.short	(.L_173 - .L_172)
.L_172:
        /*0084*/ 	.word	0x00000000
        /*0088*/ 	.short	0x0003
        /*008a*/ 	.short	0x0018
        /*008c*/ 	.byte	0x00, 0xf0, 0x21, 0x00


	//----- nvinfo : EIATTR_KPARAM_INFO
	.align		4
.L_173:
        /*0090*/ 	.byte	0x04, 0x17
        /*0092*/ 	.short	(.L_175 - .L_174)
.L_174:
        /*0094*/ 	.word	0x00000000
        /*0098*/ 	.short	0x0002
        /*009a*/ 	.short	0x0010
        /*009c*/ 	.byte	0x00, 0xf0, 0x21, 0x00


	//----- nvinfo : EIATTR_KPARAM_INFO
	.align		4
.L_175:
        /*00a0*/ 	.byte	0x04, 0x17
        /*00a2*/ 	.short	(.L_177 - .L_176)
.L_176:
        /*00a4*/ 	.word	0x00000000
        /*00a8*/ 	.short	0x0001
        /*00aa*/ 	.short	0x0008
        /*00ac*/ 	.byte	0x00, 0xf0, 0x21, 0x00


	//----- nvinfo : EIATTR_KPARAM_INFO
	.align		4
.L_177:
        /*00b0*/ 	.byte	0x04, 0x17
        /*00b2*/ 	.short	(.L_179 - .L_178)
.L_178:
        /*00b4*/ 	.word	0x00000000
        /*00b8*/ 	.short	0x0000
        /*00ba*/ 	.short	0x0000
        /*00bc*/ 	.byte	0x00, 0xf0, 0x21, 0x00


	//----- nvinfo : EIATTR_MAXREG_COUNT
	.align		4
.L_179:
        /*00c0*/ 	.byte	0x03, 0x1b
        /*00c2*/ 	.short	0x0040


	//----- nvinfo : EIATTR_EXIT_INSTR_OFFSETS
	.align		4
        /*00c4*/ 	.byte	0x04, 0x1c
        /*00c6*/ 	.short	(.L_181 - .L_180)


	//   ....[0]....
.L_180:
        /*00c8*/ 	.word	0x000006d0


	//   ....[1]....
        /*00cc*/ 	.word	0x000011c0


	//   ....[2]....
        /*00d0*/ 	.word	0x000011e0


	//----- nvinfo : EIATTR_MAX_THREADS
	.align		4
.L_181:
        /*00d4*/ 	.byte	0x04, 0x05
        /*00d6*/ 	.short	(.L_183 - .L_182)
.L_182:
        /*00d8*/ 	.word	0x00000100
        /*00dc*/ 	.word	0x00000001
        /*00e0*/ 	.word	0x00000001


	//----- nvinfo : EIATTR_CRS_STACK_SIZE
	.align		4
.L_183:
        /*00e4*/ 	.byte	0x04, 0x1e
        /*00e6*/ 	.short	(.L_185 - .L_184)
.L_184:
        /*00e8*/ 	.word	0x00000000
.L_185:


//--------------------- .nv.info.kernel_cuda_filter_nlm_calc_weight --------------------------
	.section	.nv.info.kernel_cuda_filter_nlm_calc_weight,"",@"SHT_CUDA_INFO"
	.align	4


	//----- nvinfo : EIATTR_PARAM_CBANK
	.align		4
        /*0000*/ 	.byte	0x04, 0x0a
        /*0002*/ 	.short	(.L_187 - .L_186)
	.align		4
.L_186:
        /*0004*/ 	.word	index@(.nv.constant0.kernel_cuda_filter_nlm_calc_weight)
        /*0008*/ 	.short	0x0160
        /*000a*/ 	.short	0x0028


	//----- nvinfo : EIATTR_CBANK_PARAM_SIZE
	.align		4
.L_187:
        /*000c*/ 	.byte	0x03, 0x19
        /*000e*/ 	.short	0x0028


	//----- nvinfo : EIATTR_KPARAM_INFO
	.align		4
        /*0010*/ 	.byte	0x04, 0x17
        /*0012*/ 	.short	(.L_189 - .L_188)
.L_188:
        /*0014*/ 	.word	0x00000000
        /*0018*/ 	.short	0x0007
        /*001a*/ 	.short	0x0024
        /*001c*/ 	.byte	0x00, 0xf0, 0x11, 0x00


	//----- nvinfo : EIATTR_KPARAM_INFO
	.align		4
.L_189:
        /*0020*/ 	.byte	0x04, 0x17
        /*0022*/ 	.short	(.L_191 - .L_190)
.L_190:
        /*0024*/ 	.word	0x00000000
        /*0028*/ 	.short	0x0006
        /*002a*/ 	.short	0x0020
        /*002c*/ 	.byte	0x00, 0xf0, 0x11, 0x00


	//----- nvinfo : EIATTR_KPARAM_INFO
	.align		4
.L_191:
        /*0030*/ 	.byte	0x04, 0x17
        /*0032*/ 	.short	(.L_193 - .L_192)
.L_192:
        /*0034*/ 	.word	0x00000000
        /*0038*/ 	.short	0x0005
        /*003a*/ 	.short	0x001c
        /*003c*/ 	.byte	0x00, 0xf0, 0x11, 0x00


	//----- nvinfo : EIATTR_KPARAM_INFO
	.align		4
.L_193:
        /*0040*/ 	.byte	0x04, 0x17
        /*0042*/ 	.short	(.L_195 - .L_194)
.L_194:
        /*0044*/ 	.word	0x00000000
        /*0048*/ 	.short	0x0004
        /*004a*/ 	.short	0x0018
        /*004c*/ 	.byte	0x00, 0xf0, 0x11, 0x00


	//----- nvinfo : EIATTR_KPARAM_INFO
	.align		4
.L_195:
        /*0050*/ 	.byte	0x04, 0x17
        /*0052*/ 	.short	(.L_197 - .L_196)
.L_196:
        /*0054*/ 	.word	0x00000000
        /*0058*/ 	.short	0x0003
        /*005a*/ 	.short	0x0014
        /*005c*/ 	.byte	0x00, 0xf0, 0x11, 0x00


	//----- nvinfo : EIATTR_KPARAM_INFO
	.align		4
.L_197:
        /*0060*/ 	.byte	0x04, 0x17
        /*0062*/ 	.short	(.L_199 - .L_198)
.L_198:
        /*0064*/ 	.word	0x00000000
        /*0068*/ 	.short	0x0002
        /*006a*/ 	.short	0x0010
        /*006c*/ 	.byte	0x00, 0xf0, 0x11, 0x00


	//----- nvinfo : EIATTR_KPARAM_INFO
	.align		4
.L_199:
        /*0070*/ 	.byte	0x04, 0x17
        /*0072*/ 	.short	(.L_201 - .L_200)
.L_200:
        /*0074*/ 	.word	0x00000000
        /*0078*/ 	.short	0x0001
        /*007a*/ 	.short	0x0008
        /*007c*/ 	.byte	0x00, 0xf0, 0x21, 0x00


	//----- nvinfo : EIATTR_KPARAM_INFO
	.align		4
.L_201:
        /*0080*/ 	.byte	0x04, 0x17
        /*0082*/ 	.short	(.L_203 - .L_202)
.L_202:
        /*0084*/ 	.word	0x00000000
        /*0088*/ 	.short	0x0000
        /*008a*/ 	.short	0x0000
        /*008c*/ 	.byte	0x00, 0xf0, 0x21, 0x00


	//----- nvinfo : EIATTR_MAXREG_COUNT
	.align		4
.L_203:
        /*0090*/ 	.byte	0x03, 0x1b
        /*0092*/ 	.short	0x0040


	//----- nvinfo : EIATTR_EXIT_INSTR_OFFSETS
	.align		4
        /*0094*/ 	.byte	0x04, 0x1c
        /*0096*/ 	.short	(.L_205 - .L_204)


	//   ....[0]....
.L_204:
        /*0098*/ 	.word	0x000006d0


	//   ....[1]....
        /*009c*/ 	.word	0x00001180


	//----- nvinfo : EIATTR_MAX_THREADS
	.align		4
.L_205:
        /*00a0*/ 	.byte	0x04, 0x05
        /*00a2*/ 	.short	(.L_207 - .L_206)
.L_206:
        /*00a4*/ 	.word	0x00000100
        /*00a8*/ 	.word	0x00000001
        /*00ac*/ 	.word	0x00000001


	//----- nvinfo : EIATTR_CRS_STACK_SIZE
	.align		4
.L_207:
        /*00b0*/ 	.byte	0x04, 0x1e
        /*00b2*/ 	.short	(.L_209 - .L_208)
.L_208:
        /*00b4*/ 	.word	0x00000000
.L_209:


//--------------------- .nv.info.kernel_cuda_filter_nlm_blur --------------------------
	.section	.nv.info.kernel_cuda_filter_nlm_blur,"",@"SHT_CUDA_INFO"
	.align	4


	//----- nvinfo : EIATTR_PARAM_CBANK
	.align		4
        /*0000*/ 	.byte	0x04, 0x0a
        /*0002*/ 	.short	(.L_211 - .L_210)
	.align		4
.L_210:
        /*0004*/ 	.word	index@(.nv.constant0.kernel_cuda_filter_nlm_blur)
        /*0008*/ 	.short	0x0160
        /*000a*/ 	.short	0x0028


	//----- nvinfo : EIATTR_CBANK_PARAM_SIZE
	.align		4
.L_211:
        /*000c*/ 	.byte	0x03, 0x19
        /*000e*/ 	.short	0x0028


	//----- nvinfo : EIATTR_KPARAM_INFO
	.align		4
        /*0010*/ 	.byte	0x04, 0x17
        /*0012*/ 	.short	(.L_213 - .L_212)
.L_212:
        /*0014*/ 	.word	0x00000000
        /*0018*/ 	.short	0x0007
        /*001a*/ 	.short	0x0024
        /*001c*/ 	.byte	0x00, 0xf0, 0x11, 0x00


	//----- nvinfo : EIATTR_KPARAM_INFO
	.align		4
.L_213:
        /*0020*/ 	.byte	0x04, 0x17
        /*0022*/ 	.short	(.L_215 - .L_214)
.L_214:
        /*0024*/ 	.word	0x00000000
        /*0028*/ 	.short	0x0006
        /*002a*/ 	.short	0x0020
        /*002c*/ 	.byte	0x00, 0xf0, 0x11, 0x00


	//----- nvinfo : EIATTR_KPARAM_INFO
	.align		4
.L_215:
        /*0030*/ 	.byte	0x04, 0x17
        /*0032*/ 	.short	(.L_217 - .L_216)
.L_216:
        /*0034*/ 	.word	0x00000000
        /*0038*/ 	.short	0x0005
        /*003a*/ 	.short	0x001c
        /*003c*/ 	.byte	0x00, 0xf0, 0x11, 0x00


	//----- nvinfo : EIATTR_KPARAM_INFO
	.align		4
.L_217:
        /*0040*/ 	.byte	0x04, 0x17
        /*0042*/ 	.short	(.L_219 - .L_218)
.L_218:
        /*0044*/ 	.word	0x00000000
        /*0048*/ 	.short	0x0004
        /*004a*/ 	.short	0x0018
        /*004c*/ 	.byte	0x00, 0xf0, 0x11, 0x00


	//----- nvinfo : EIATTR_KPARAM_INFO
	.align		4
.L_219:
        /*0050*/ 	.byte	0x04, 0x17
        /*0052*/ 	.short	(.L_221 - .L_220)
.L_220:
        /*0054*/ 	.word	0x00000000
        /*0058*/ 	.short	0x0003
        /*005a*/ 	.short	0x0014
        /*005c*/ 	.byte	0x00, 0xf0, 0x11, 0x00


	//----- nvinfo : EIATTR_KPARAM_INFO
	.align		4
.L_221:
        /*0060*/ 	.byte	0x04, 0x17
        /*0062*/ 	.short	(.L_223 - .L_222)
.L_222:
        /*0064*/ 	.word	0x00000000
        /*0068*/ 	.short	0x0002
        /*006a*/ 	.short	0x0010
        /*006c*/ 	.byte	0x00, 0xf0, 0x11, 0x00


	//----- nvinfo : EIATTR_KPARAM_INFO
	.align		4
.L_223:
        /*0070*/ 	.byte	0x04, 0x17
        /*0072*/ 	.short	(.L_225 - .L_224)
.L_224:
        /*0074*/ 	.word	0x00000000
        /*0078*/ 	.short	0x0001
        /*007a*/ 	.short	0x0008
        /*007c*/ 	.byte	0x00, 0xf0, 0x21, 0x00


	//----- nvinfo : EIATTR_KPARAM_INFO
	.align		4
.L_225:
        /*0080*/ 	.byte	0x04, 0x17
        /*0082*/ 	.short	(.L_227 - .L_226)
.L_226:
        /*0084*/ 	.word	0x00000000
        /*0088*/ 	.short	0x0000
        /*008a*/ 	.short	0x0000
        /*008c*/ 	.byte	0x00, 0xf0, 0x21, 0x00


	//----- nvinfo : EIATTR_MAXREG_COUNT
	.align		4
.L_227:
        /*0090*/ 	.byte	0x03, 0x1b
        /*0092*/ 	.short	0x0040


	//----- nvinfo : EIATTR_EXIT_INSTR_OFFSETS
	.align		4
        /*0094*/ 	.byte	0x04, 0x1c
        /*0096*/ 	.short	(.L_229 - .L_228)


	//   ....[0]....
.L_228:
        /*0098*/ 	.word	0x000006d0


	//   ....[1]....
        /*009c*/ 	.word	0x000014a0


	//----- nvinfo : EIATTR_MAX_THREADS
	.align		4
.L_229:
        /*00a0*/ 	.byte	0x04, 0x05
        /*00a2*/ 	.short	(.L_231 - .L_230)
.L_230:
        /*00a4*/ 	.word	0x00000100
        /*00a8*/ 	.word	0x00000001
        /*00ac*/ 	.word	0x00000001


	//----- nvinfo : EIATTR_CRS_STACK_SIZE
	.align		4
.L_231:
        /*00b0*/ 	.byte	0x04, 0x1e
        /*00b2*/ 	.short	(.L_233 - .L_232)
.L_232:
        /*00b4*/ 	.word	0x00000000
.L_233:


//--------------------- .nv.info.kernel_cuda_filter_nlm_calc_difference --------------------------
	.section	.nv.info.kernel_cuda_filter_nlm_calc_difference,"",@"SHT_CUDA_INFO"
	.align	4


	//----- nvinfo : EIATTR_PARAM_CBANK
	.align		4
        /*0000*/ 	.byte	0x04, 0x0a
        /*0002*/ 	.short	(.L_235 - .L_234)
	.align		4
.L_234:
        /*0004*/ 	.word	index@(.nv.constant0.kernel_cuda_filter_nlm_calc_difference)
        /*0008*/ 	.short	0x0160
        /*000a*/ 	.short	0x0044


	//----- nvinfo : EIATTR_CBANK_PARAM_SIZE
	.align		4
.L_235:
        /*000c*/ 	.byte	0x03, 0x19
        /*000e*/ 	.short	0x0044


	//----- nvinfo : EIATTR_KPARAM_INFO
	.align		4
        /*0010*/ 	.byte	0x04, 0x17
        /*0012*/ 	.short	(.L_237 - .L_236)
.L_236:
        /*0014*/ 	.word	0x00000000
        /*0018*/ 	.short	0x000c
        /*001a*/ 	.short	0x0040
        /*001c*/ 	.byte	0x00, 0xf0, 0x11, 0x00


	//----- nvinfo : EIATTR_KPARAM_INFO
	.align		4
.L_237:
        /*0020*/ 	.byte	0x04, 0x17
        /*0022*/ 	.short	(.L_239 - .L_238)
.L_238:
        /*0024*/ 	.word	0x00000000
        /*0028*/ 	.short	0x000b
        /*002a*/ 	.short	0x003c
        /*002c*/ 	.byte	0x00, 0xf0, 0x11, 0x00


	//----- nvinfo : EIATTR_KPARAM_INFO
	.align		4
.L_239:
        /*0030*/ 	.byte	0x04, 0x17
        /*0032*/ 	.short	(.L_241 - .L_240)
.L_240:
        /*0034*/ 	.word	0x00000000
        /*0038*/ 	.short	0x000a
        /*003a*/ 	.short	0x0038
        /*003c*/ 	.byte	0x00, 0xf0, 0x11, 0x00


	//----- nvinfo : EIATTR_KPARAM_INFO
	.align		4
.L_241:
        /*0040*/ 	.byte	0x04, 0x17
        /*0042*/ 	.short	(.L_243 - .L_242)
.L_242:
        /*0044*/ 	.word	0x00000000
        /*0048*/ 	.short	0x0009
        /*004a*/ 	.short	0x0034
        /*004c*/ 	.byte	0x00, 0xf0, 0x11, 0x00


	//----- nvinfo : EIATTR_KPARAM_INFO
	.align		4
.L_243:
        /*0050*/ 	.byte	0x04, 0x17
        /*0052*/ 	.short	(.L_245 - .L_244)
.L_244:
        /*0054*/ 	.word	0x00000000
        /*0058*/ 	.short	0x0008
        /*005a*/ 	.short	0x0030
        /*005c*/ 	.byte	0x00, 0xf0, 0x11, 0x00


	//----- nvinfo : EIATTR_KPARAM_INFO
	.align		4
.L_245:
        /*0060*/ 	.byte	0x04, 0x17
        /*0062*/ 	.short	(.L_247 - .L_246)
.L_246:
        /*0064*/ 	.word	0x00000000
        /*0068*/ 	.short	0x0007
        /*006a*/ 	.short	0x002c
        /*006c*/ 	.byte	0x00, 0xf0, 0x11, 0x00


	//----- nvinfo : EIATTR_KPARAM_INFO
	.align		4
.L_247:
        /*0070*/ 	.byte	0x04, 0x17
        /*0072*/ 	.short	(.L_249 - .L_248)
.L_248:
        /*0074*/ 	.word	0x00000000
        /*0078*/ 	.short	0x0006
        /*007a*/ 	.short	0x0028
        /*007c*/ 	.byte	0x00, 0xf0, 0x11, 0x00


	//----- nvinfo : EIATTR_KPARAM_INFO
	.align		4
.L_249:
        /*0080*/ 	.byte	0x04, 0x17
        /*0082*/ 	.short	(.L_251 - .L_250)
.L_250:
        /*0084*/ 	.word	0x00000000
        /*0088*/ 	.short	0x0005
        /*008a*/ 	.short	0x0024
        /*008c*/ 	.byte	0x00, 0xf0, 0x11, 0x00


	//----- nvinfo : EIATTR_KPARAM_INFO
	.align		4
.L_251:
        /*0090*/ 	.byte	0x04, 0x17
        /*0092*/ 	.short	(.L_253 - .L_252)
.L_252:
        /*0094*/ 	.word	0x00000000
        /*0098*/ 	.short	0x0004
        /*009a*/ 	.short	0x0020
        /*009c*/ 	.byte	0x00, 0xf0, 0x11, 0x00


	//----- nvinfo : EIATTR_KPARAM_INFO
	.align		4
.L_253:
        /*00a0*/ 	.byte	0x04, 0x17
        /*00a2*/ 	.short	(.L_255 - .L_254)
.L_254:
        /*00a4*/ 	.word	0x00000000
        /*00a8*/ 	.short	0x0003
        /*00aa*/ 	.short	0x0018
        /*00ac*/ 	.byte	0x00, 0xf0, 0x21, 0x00


	//----- nvinfo : EIATTR_KPARAM_INFO
	.align		4
.L_255:
        /*00b0*/ 	.byte	0x04, 0x17
        /*00b2*/ 	.short	(.L_257 - .L_256)
.L_256:
        /*00b4*/ 	.word	0x00000000
        /*00b8*/ 	.short	0x0002
        /*00ba*/ 	.short	0x0010
        /*00bc*/ 	.byte	0x00, 0xf0, 0x21, 0x00


	//----- nvinfo : EIATTR_KPARAM_INFO
	.align		4
.L_257:
        /*00c0*/ 	.byte	0x04, 0x17
        /*00c2*/ 	.short	(.L_259 - .L_258)
.L_258:
        /*00c4*/ 	.word	0x00000000
        /*00c8*/ 	.short	0x0001
        /*00ca*/ 	.short	0x0008
        /*00cc*/ 	.byte	0x00, 0xf0, 0x21, 0x00


	//----- nvinfo : EIATTR_KPARAM_INFO
	.align		4
.L_259:
        /*00d0*/ 	.byte	0x04, 0x17
        /*00d2*/ 	.short	(.L_261 - .L_260)
.L_260:
        /*00d4*/ 	.word	0x00000000
        /*00d8*/ 	.short	0x0000
        /*00da*/ 	.short	0x0000
        /*00dc*/ 	.byte	0x00, 0xf0, 0x21, 0x00


	//----- nvinfo : EIATTR_MAXREG_COUNT
	.align		4
.L_261:
        /*00e0*/ 	.byte	0x03, 0x1b
        /*00e2*/ 	.short	0x0040


	//----- nvinfo : EIATTR_EXIT_INSTR_OFFSETS
	.align		4
        /*00e4*/ 	.byte	0x04, 0x1c
        /*00e6*/ 	.short	(.L_263 - .L_262)


	//   ....[0]....
.L_262:
        /*00e8*/ 	.word	0x000006e0


	//   ....[1]....
        /*00ec*/ 	.word	0x000012a0


	//----- nvinfo : EIATTR_MAX_THREADS
	.align		4
.L_263:
        /*00f0*/ 	.byte	0x04, 0x05
        /*00f2*/ 	.short	(.L_265 - .L_264)
.L_264:
        /*00f4*/ 	.word	0x00000100
        /*00f8*/ 	.word	0x00000001
        /*00fc*/ 	.word	0x00000001


	//----- nvinfo : EIATTR_CRS_STACK_SIZE
	.align		4
.L_265:
        /*0100*/ 	.byte	0x04, 0x1e
        /*0102*/ 	.short	(.L_267 - .L_266)
.L_266:
        /*0104*/ 	.word	0x00000000
.L_267:


//--------------------- .nv.info.kernel_cuda_filter_construct_transform --------------------------
	.section	.nv.info.kernel_cuda_filter_construct_transform,"",@"SHT_CUDA_INFO"
	.align	4


	//----- nvinfo : EIATTR_PARAM_CBANK
	.align		4
        /*0000*/ 	.byte	0x04, 0x0a
        /*0002*/ 	.short	(.L_269 - .L_268)
	.align		4
.L_268:
        /*0004*/ 	.word	index@(.nv.constant0.kernel_cuda_filter_construct_transform)
        /*0008*/ 	.short	0x0160
        /*000a*/ 	.short	0x0051


	//----- nvinfo : EIATTR_CBANK_PARAM_SIZE
	.align		4
.L_269:
        /*000c*/ 	.byte	0x03, 0x19
        /*000e*/ 	.short	0x0051


	//----- nvinfo : EIATTR_KPARAM_INFO
	.align		4
        /*0010*/ 	.byte	0x04, 0x17
        /*0012*/ 	.short	(.L_271 - .L_270)
.L_270:
        /*0014*/ 	.word	0x00000000
        /*0018*/ 	.short	0x000a
        /*001a*/ 	.short	0x0050
        /*001c*/ 	.byte	0x00, 0xf0, 0x05, 0x00


	//----- nvinfo : EIATTR_KPARAM_INFO
	.align		4
.L_271:
        /*0020*/ 	.byte	0x04, 0x17
        /*0022*/ 	.short	(.L_273 - .L_272)
.L_272:
        /*0024*/ 	.word	0x00000000
        /*0028*/ 	.short	0x0009
        /*002a*/ 	.short	0x004c
        /*002c*/ 	.byte	0x00, 0xf0, 0x11, 0x00


	//----- nvinfo : EIATTR_KPARAM_INFO
	.align		4
.L_273:
        /*0030*/ 	.byte	0x04, 0x17
        /*0032*/ 	.short	(.L_275 - .L_274)
.L_274:
        /*0034*/ 	.word	0x00000000
        /*0038*/ 	.short	0x0008
        /*003a*/ 	.short	0x0048
        /*003c*/ 	.byte	0x00, 0xf0, 0x11, 0x00


	//----- nvinfo : EIATTR_KPARAM_INFO
	.align		4
.L_275:
        /*0040*/ 	.byte	0x04, 0x17
        /*0042*/ 	.short	(.L_277 - .L_276)
.L_276:
        /*0044*/ 	.word	0x00000000
        /*0048*/ 	.short	0x0007
        /*004a*/ 	.short	0x0044
        /*004c*/ 	.byte	0x00, 0xf0, 0x11, 0x00


	//----- nvinfo : EIATTR_KPARAM_INFO
	.align		4
.L_277:
        /*0050*/ 	.byte	0x04, 0x17
        /*0052*/ 	.short	(.L_279 - .L_278)
.L_278:
        /*0054*/ 	.word	0x00000000
        /*0058*/ 	.short	0x0006
        /*005a*/ 	.short	0x0040
        /*005c*/ 	.byte	0x00, 0xf0, 0x11, 0x00


	//----- nvinfo : EIATTR_KPARAM_INFO
	.align		4
.L_279:
        /*0060*/ 	.byte	0x04, 0x17
        /*0062*/ 	.short	(.L_281 - .L_280)
.L_280:
        /*0064*/ 	.word	0x00000000
        /*0068*/ 	.short	0x0005
        /*006a*/ 	.short	0x0030
        /*006c*/ 	.byte	0x00, 0xf0, 0x41, 0x00


	//----- nvinfo : EIATTR_KPARAM_INFO
	.align		4
.L_281:
        /*0070*/ 	.byte	0x04, 0x17
        /*0072*/ 	.short	(.L_283 - .L_282)
.L_282:
        /*0074*/ 	.word	0x00000000
        /*0078*/ 	.short	0x0004
        /*007a*/ 	.short	0x0020
        /*007c*/ 	.byte	0x00, 0xf0, 0x41, 0x00


	//----- nvinfo : EIATTR_KPARAM_INFO
	.align		4
.L_283:
        /*0080*/ 	.byte	0x04, 0x17
        /*0082*/ 	.short	(.L_285 - .L_284)
.L_284:
        /*0084*/ 	.word	0x00000000
        /*0088*/ 	.short	0x0003
        /*008a*/ 	.short	0x0018
        /*008c*/ 	.byte	0x00, 0xf0, 0x21, 0x00


	//----- nvinfo : EIATTR_KPARAM_INFO
	.align		4
.L_285:
        /*0090*/ 	.byte	0x04, 0x17
        /*0092*/ 	.short	(.L_287 - .L_286)
.L_286:
        /*0094*/ 	.word	0x00000000
        /*0098*/ 	.short	0x0002
        /*009a*/ 	.short	0x0010
        /*009c*/ 	.byte	0x00, 0xf0, 0x21, 0x00


	//----- nvinfo : EIATTR_KPARAM_INFO
	.align		4
.L_287:
        /*00a0*/ 	.byte	0x04, 0x17
        /*00a2*/ 	.short	(.L_289 - .L_288)
.L_288:
        /*00a4*/ 	.word	0x00000000
        /*00a8*/ 	.short	0x0001
        /*00aa*/ 	.short	0x0008
        /*00ac*/ 	.byte	0x00, 0xf0, 0x21, 0x00


	//----- nvinfo : EIATTR_KPARAM_INFO
	.align		4
.L_289:
        /*00b0*/ 	.byte	0x04, 0x17
        /*00b2*/ 	.short	(.L_291 - .L_290)
.L_290:
        /*00b4*/ 	.word	0x00000000
        /*00b8*/ 	.short	0x0000
        /*00ba*/ 	.short	0x0000
        /*00bc*/ 	.byte	0x00, 0xf0, 0x21, 0x00


	//----- nvinfo : EIATTR_MAXREG_COUNT
	.align		4
.L_291:
        /*00c0*/ 	.byte	0x03, 0x1b
        /*00c2*/ 	.short	0x0040


	//----- nvinfo : EIATTR_EXIT_INSTR_OFFSETS
	.align		4
        /*00c4*/ 	.byte	0x04, 0x1c
        /*00c6*/ 	.short	(.L_293 - .L_292)


	//   ....[0]....
.L_292:
        /*00c8*/ 	.word	0x000000a0


	//   ....[1]....
        /*00cc*/ 	.word	0x0000c4e0


	//----- nvinfo : EIATTR_MAX_THREADS
	.align		4
.L_293:
        /*00d0*/ 	.byte	0x04, 0x05
        /*00d2*/ 	.short	(.L_295 - .L_294)
.L_294:
        /*00d4*/ 	.word	0x00000100
        /*00d8*/ 	.word	0x00000001
        /*00dc*/ 	.word	0x00000001


	//----- nvinfo : EIATTR_CRS_STACK_SIZE
	.align		4
.L_295:
        /*00e0*/ 	.byte	0x04, 0x1e
        /*00e2*/ 	.short	(.L_297 - .L_296)
.L_296:
        /*00e4*/ 	.word	0x00000000
.L_297:


//--------------------- .nv.info.kernel_cuda_filter_combine_halves --------------------------
	.section	.nv.info.kernel_cuda_filter_combine_halves,"",@"SHT_CUDA_INFO"
	.align	4


	//----- nvinfo : EIATTR_PARAM_CBANK
	.align		4
        /*0000*/ 	.byte	0x04, 0x0a
        /*0002*/ 	.short	(.L_299 - .L_298)
	.align		4
.L_298:
        /*0004*/ 	.word	index@(.nv.constant0.kernel_cuda_filter_combine_halves)
        /*0008*/ 	.short	0x0160
        /*000a*/ 	.short	0x0034


	//----- nvinfo : EIATTR_CBANK_PARAM_SIZE
	.align		4
.L_299:
        /*000c*/ 	.byte	0x03, 0x19
        /*000e*/ 	.short	0x0034


	//----- nvinfo : EIATTR_KPARAM_INFO
	.align		4
        /*0010*/ 	.byte	0x04, 0x17
        /*0012*/ 	.short	(.L_301 - .L_300)
.L_300:
        /*0014*/ 	.word	0x00000000
        /*0018*/ 	.short	0x0005
        /*001a*/ 	.short	0x0030
        /*001c*/ 	.byte	0x00, 0xf0, 0x11, 0x00


	//----- nvinfo : EIATTR_KPARAM_INFO
	.align		4
.L_301:
        /*0020*/ 	.byte	0x04, 0x17
        /*0022*/ 	.short	(.L_303 - .L_302)
.L_302:
        /*0024*/ 	.word	0x00000000
        /*0028*/ 	.short	0x0004
        /*002a*/ 	.short	0x0020
        /*002c*/ 	.byte	0x00, 0xf0, 0x41, 0x00


	//----- nvinfo : EIATTR_KPARAM_INFO
	.align		4
.L_303:
        /*0030*/ 	.byte	0x04, 0x17
        /*0032*/ 	.short	(.L_305 - .L_304)
.L_304:
        /*0034*/ 	.word	0x00000000
        /*0038*/ 	.short	0x0003
        /*003a*/ 	.short	0x0018
        /*003c*/ 	.byte	0x00, 0xf0, 0x21, 0x00


	//----- nvinfo : EIATTR_KPARAM_INFO
	.align		4
.L_305:
        /*0040*/ 	.byte	0x04, 0x17
        /*0042*/ 	.short	(.L_307 - .L_306)
.L_306:
        /*0044*/ 	.word	0x00000000
        /*0048*/ 	.short	0x0002
        /*004a*/ 	.short	0x0010
        /*004c*/ 	.byte	0x00, 0xf0, 0x21, 0x00


	//----- nvinfo : EIATTR_KPARAM_INFO
	.align		4
.L_307:
        /*0050*/ 	.byte	0x04, 0x17
        /*0052*/ 	.short	(.L_309 - .L_308)
.L_308:
        /*0054*/ 	.word	0x00000000
        /*0058*/ 	.short	0x0001
        /*005a*/ 	.short	0x0008
        /*005c*/ 	.byte	0x00, 0xf0, 0x21, 0x00


	//----- nvinfo : EIATTR_KPARAM_INFO
	.align		4
.L_309:
        /*0060*/ 	.byte	0x04, 0x17
        /*0062*/ 	.short	(.L_311 - .L_310)
.L_310:
        /*0064*/ 	.word	0x00000000
        /*0068*/ 	.short	0x0000
        /*006a*/ 	.short	0x0000
        /*006c*/ 	.byte	0x00, 0xf0, 0x21, 0x00


	//----- nvinfo : EIATTR_MAXREG_COUNT
	.align		4
.L_311:
        /*0070*/ 	.byte	0x03, 0x1b
        /*0072*/ 	.short	0x0040


	//----- nvinfo : EIATTR_EXIT_INSTR_OFFSETS
	.align		4
        /*0074*/ 	.byte	0x04, 0x1c
        /*0076*/ 	.short	(.L_313 - .L_312)


	//   ....[0]....
.L_312:
        /*0078*/ 	.word	0x00000100


	//   ....[1]....
        /*007c*/ 	.word	0x00000290


	//   ....[2]....
        /*0080*/ 	.word	0x00001830


	//   ....[3]....
        /*0084*/ 	.word	0x000018a0


	//----- nvinfo : EIATTR_MAX_THREADS
	.align		4
.L_313:
        /*0088*/ 	.byte	0x04, 0x05
        /*008a*/ 	.short	(.L_315 - .L_314)
.L_314:
        /*008c*/ 	.word	0x00000100
        /*0090*/ 	.word	0x00000001
        /*0094*/ 	.word	0x00000001


	//----- nvinfo : EIATTR_CRS_STACK_SIZE
	.align		4
.L_315:
        /*0098*/ 	.byte	0x04, 0x1e
        /*009a*/ 	.short	(.L_317 - .L_316)
.L_316:
        /*009c*/ 	.word	0x00000000
.L_317:


//--------------------- .nv.info.kernel_cuda_filter_detect_outliers --------------------------
	.section	.nv.info.kernel_cuda_filter_detect_outliers,"",@"SHT_CUDA_INFO"
	.align	4


	//----- nvinfo : EIATTR_PARAM_CBANK
	.align		4
        /*0000*/ 	.byte	0x04, 0x0a
        /*0002*/ 	.short	(.L_319 - .L_318)
	.align		4
.L_318:
        /*0004*/ 	.word	index@(.nv.constant0.kernel_cuda_filter_detect_outliers)
        /*0008*/ 	.short	0x0160
        /*000a*/ 	.short	0x0034


	//----- nvinfo : EIATTR_CBANK_PARAM_SIZE
	.align		4
.L_319:
        /*000c*/ 	.byte	0x03, 0x19
        /*000e*/ 	.short	0x0034


	//----- nvinfo : EIATTR_KPARAM_INFO
	.align		4
        /*0010*/ 	.byte	0x04, 0x17
        /*0012*/ 	.short	(.L_321 - .L_320)
.L_320:
        /*0014*/ 	.word	0x00000000
        /*0018*/ 	.short	0x0005
        /*001a*/ 	.short	0x0030
        /*001c*/ 	.byte	0x00, 0xf0, 0x11, 0x00


	//----- nvinfo : EIATTR_KPARAM_INFO
	.align		4
.L_321:
        /*0020*/ 	.byte	0x04, 0x17
        /*0022*/ 	.short	(.L_323 - .L_322)
.L_322:
        /*0024*/ 	.word	0x00000000
        /*0028*/ 	.short	0x0004
        /*002a*/ 	.short	0x0020
        /*002c*/ 	.byte	0x00, 0xf0, 0x41, 0x00


	//----- nvinfo : EIATTR_KPARAM_INFO
	.align		4
.L_323:
        /*0030*/ 	.byte	0x04, 0x17
        /*0032*/ 	.short	(.L_325 - .L_324)
.L_324:
        /*0034*/ 	.word	0x00000000
        /*0038*/ 	.short	0x0003
        /*003a*/ 	.short	0x0018
        /*003c*/ 	.byte	0x00, 0xf0, 0x21, 0x00


	//----- nvinfo : EIATTR_KPARAM_INFO
	.align		4
.L_325:
        /*0040*/ 	.byte	0x04, 0x17
        /*0042*/ 	.short	(.L_327 - .L_326)
.L_326:
        /*0044*/ 	.word	0x00000000
        /*0048*/ 	.short	0x0002
        /*004a*/ 	.short	0x0010
        /*004c*/ 	.byte	0x00, 0xf0, 0x21, 0x00


	//----- nvinfo : EIATTR_KPARAM_INFO
	.align		4
.L_327:
        /*0050*/ 	.byte	0x04, 0x17
        /*0052*/ 	.short	(.L_329 - .L_328)
.L_328:
        /*0054*/ 	.word	0x00000000
        /*0058*/ 	.short	0x0001
        /*005a*/ 	.short	0x0008
        /*005c*/ 	.byte	0x00, 0xf0, 0x21, 0x00


	//----- nvinfo : EIATTR_KPARAM_INFO
	.align		4
.L_329:
        /*0060*/ 	.byte	0x04, 0x17
        /*0062*/ 	.short	(.L_331 - .L_330)
.L_330:
        /*0064*/ 	.word	0x00000000
        /*0068*/ 	.short	0x0000
        /*006a*/ 	.short	0x0000
        /*006c*/ 	.byte	0x00, 0xf0, 0x21, 0x00


	//----- nvinfo : EIATTR_MAXREG_COUNT
	.align		4
.L_331:
        /*0070*/ 	.byte	0x03, 0x1b
        /*0072*/ 	.short	0x0040


	//----- nvinfo : EIATTR_EXIT_INSTR_OFFSETS
	.align		4
        /*0074*/ 	.byte	0x04, 0x1c
        /*0076*/ 	.short	(.L_333 - .L_332)


	//   ....[0]....
.L_332:
        /*0078*/ 	.word	0x00000100


	//   ....[1]....
        /*007c*/ 	.word	0x00001050


	//----- nvinfo : EIATTR_MAX_THREADS
	.align		4
.L_333:
        /*0080*/ 	.byte	0x04, 0x05
        /*0082*/ 	.short	(.L_335 - .L_334)
.L_334:
        /*0084*/ 	.word	0x00000100
        /*0088*/ 	.word	0x00000001
        /*008c*/ 	.word	0x00000001


	//----- nvinfo : EIATTR_CRS_STACK_SIZE
	.align		4
.L_335:
        /*0090*/ 	.byte	0x04, 0x1e
        /*0092*/ 	.short	(.L_337 - .L_336)
.L_336:
        /*0094*/ 	.word	0x00000000
.L_337:


//--------------------- .nv.info.kernel_cuda_filter_write_feature --------------------------
	.section	.nv.info.kernel_cuda_filter_write_feature,"",@"SHT_CUDA_INFO"
	.align	4


	//----- nvinfo : EIATTR_PARAM_CBANK
	.align		4
        /*0000*/ 	.byte	0x04, 0x0a
        /*0002*/ 	.short	(.L_339 - .L_338)
	.align		4
.L_338:
        /*0004*/ 	.word	index@(.nv.constant0.kernel_cuda_filter_write_feature)
        /*0008*/ 	.short	0x0160
        /*000a*/ 	.short	0x0060


	//----- nvinfo : EIATTR_CBANK_PARAM_SIZE
	.align		4
.L_339:
        /*000c*/ 	.byte	0x03, 0x19
        /*000e*/ 	.short	0x0060


	//----- nvinfo : EIATTR_KPARAM_INFO
	.align		4
        /*0010*/ 	.byte	0x04, 0x17
        /*0012*/ 	.short	(.L_341 - .L_340)
.L_340:
        /*0014*/ 	.word	0x00000000
        /*0018*/ 	.short	0x0006
        /*001a*/ 	.short	0x0050
        /*001c*/ 	.byte	0x00, 0xf0, 0x41, 0x00


	//----- nvinfo : EIATTR_KPARAM_INFO
	.align		4
.L_341:
        /*0020*/ 	.byte	0x04, 0x17
        /*0022*/ 	.short	(.L_343 - .L_342)
.L_342:
        /*0024*/ 	.word	0x00000000
        /*0028*/ 	.short	0x0005
        /*002a*/ 	.short	0x0040
        /*002c*/ 	.byte	0x00, 0xf0, 0x11, 0x00


	//----- nvinfo : EIATTR_KPARAM_INFO
	.align		4
.L_343:
        /*0030*/ 	.byte	0x04, 0x17
        /*0032*/ 	.short	(.L_345 - .L_344)
.L_344:
        /*0034*/ 	.word	0x00000000
        /*0038*/ 	.short	0x0004
        /*003a*/ 	.short	0x0038
        /*003c*/ 	.byte	0x00, 0xf0, 0x21, 0x00


	//----- nvinfo : EIATTR_KPARAM_INFO
	.align		4
.L_345:
        /*0040*/ 	.byte	0x04, 0x17
        /*0042*/ 	.short	(.L_347 - .L_346)
.L_346:
        /*0044*/ 	.word	0x00000000
        /*0048*/ 	.short	0x0003
        /*004a*/ 	.short	0x0030
        /*004c*/ 	.byte	0x00, 0xf0, 0x21, 0x00


	//----- nvinfo : EIATTR_KPARAM_INFO
	.align		4
.L_347:
        /*0050*/ 	.byte	0x04, 0x17
        /*0052*/ 	.short	(.L_349 - .L_348)
.L_348:
        /*0054*/ 	.word	0x00000000
        /*0058*/ 	.short	0x0002
        /*005a*/ 	.short	0x0020
        /*005c*/ 	.byte	0x00, 0xf0, 0x41, 0x00


	//----- nvinfo : EIATTR_KPARAM_INFO
	.align		4
.L_349:
        /*0060*/ 	.byte	0x04, 0x17
        /*0062*/ 	.short	(.L_351 - .L_350)
.L_350:
        /*0064*/ 	.word	0x00000000
        /*0068*/ 	.short	0x0001
        /*006a*/ 	.short	0x0010
        /*006c*/ 	.byte	0x00, 0xf0, 0x41, 0x00


	//----- nvinfo : EIATTR_KPARAM_INFO
	.align		4
.L_351:
        /*0070*/ 	.byte	0x04, 0x17
        /*0072*/ 	.short	(.L_353 - .L_352)
.L_352:
        /*0074*/ 	.word	0x00000000
        /*0078*/ 	.short	0x0000
        /*007a*/ 	.short	0x0000
        /*007c*/ 	.byte	0x00, 0xf0, 0x11, 0x00


	//----- nvinfo : EIATTR_MAXREG_COUNT
	.align		4
.L_353:
        /*0080*/ 	.byte	0x03, 0x1b
        /*0082*/ 	.short	0x0040


	//----- nvinfo : EIATTR_EXIT_INSTR_OFFSETS
	.align		4
        /*0084*/ 	.byte	0x04, 0x1c
        /*0086*/ 	.short	(.L_355 - .L_354)


	//   ....[0]....
.L_354:
        /*0088*/ 	.word	0x00000090


	//   ....[1]....
        /*008c*/ 	.word	0x000001d0


	//----- nvinfo : EIATTR_MAX_THREADS
	.align		4
.L_355:
        /*0090*/ 	.byte	0x04, 0x05
        /*0092*/ 	.short	(.L_357 - .L_356)
.L_356:
        /*0094*/ 	.word	0x00000100
        /*0098*/ 	.word	0x00000001
        /*009c*/ 	.word	0x00000001
.L_357:


//--------------------- .nv.info.kernel_cuda_filter_get_feature --------------------------
	.section	.nv.info.kernel_cuda_filter_get_feature,"",@"SHT_CUDA_INFO"
	.align	4


	//----- nvinfo : EIATTR_PARAM_CBANK
	.align		4
        /*0000*/ 	.byte	0x04, 0x0a
        /*0002*/ 	.short	(.L_359 - .L_358)
	.align		4
.L_358:
        /*0004*/ 	.word	index@(.nv.constant0.kernel_cuda_filter_get_feature)
        /*0008*/ 	.short	0x0160
        /*000a*/ 	.short	0x0048


	//----- nvinfo : EIATTR_CBANK_PARAM_SIZE
	.align		4
.L_359:
        /*000c*/ 	.byte	0x03, 0x19
        /*000e*/ 	.short	0x0048


	//----- nvinfo : EIATTR_KPARAM_INFO
	.align		4
        /*0010*/ 	.byte	0x04, 0x17
        /*0012*/ 	.short	(.L_361 - .L_360)
.L_360:
        /*0014*/ 	.word	0x00000000
        /*0018*/ 	.short	0x0009
        /*001a*/ 	.short	0x0044
        /*001c*/ 	.byte	0x00, 0xf0, 0x11, 0x00


	//----- nvinfo : EIATTR_KPARAM_INFO
	.align		4
.L_361:
        /*0020*/ 	.byte	0x04, 0x17
        /*0022*/ 	.short	(.L_363 - .L_362)
.L_362:
        /*0024*/ 	.word	0x00000000
        /*0028*/ 	.short	0x0008
        /*002a*/ 	.short	0x0040
        /*002c*/ 	.byte	0x00, 0xf0, 0x11, 0x00


	//----- nvinfo : EIATTR_KPARAM_INFO
	.align		4
.L_363:
        /*0030*/ 	.byte	0x04, 0x17
        /*0032*/ 	.short	(.L_365 - .L_364)
.L_364:
        /*0034*/ 	.word	0x00000000
        /*0038*/ 	.short	0x0007
        /*003a*/ 	.short	0x0030
        /*003c*/ 	.byte	0x00, 0xf0, 0x41, 0x00


	//----- nvinfo : EIATTR_KPARAM_INFO
	.align		4
.L_365:
        /*0040*/ 	.byte	0x04, 0x17
        /*0042*/ 	.short	(.L_367 - .L_366)
.L_366:
        /*0044*/ 	.word	0x00000000
        /*0048*/ 	.short	0x0006
        /*004a*/ 	.short	0x0028
        /*004c*/ 	.byte	0x00, 0xf0, 0x11, 0x00


	//----- nvinfo : EIATTR_KPARAM_INFO
	.align		4
.L_367:
        /*0050*/ 	.byte	0x04, 0x17
        /*0052*/ 	.short	(.L_369 - .L_368)
.L_368:
        /*0054*/ 	.word	0x00000000
        /*0058*/ 	.short	0x0005
        /*005a*/ 	.short	0x0020
        /*005c*/ 	.byte	0x00, 0xf0, 0x21, 0x00


	//----- nvinfo : EIATTR_KPARAM_INFO
	.align		4
.L_369:
        /*0060*/ 	.byte	0x04, 0x17
        /*0062*/ 	.short	(.L_371 - .L_370)
.L_370:
        /*0064*/ 	.word	0x00000000
        /*0068*/ 	.short	0x0004
        /*006a*/ 	.short	0x0018
        /*006c*/ 	.byte	0x00, 0xf0, 0x21, 0x00


	//----- nvinfo : EIATTR_KPARAM_INFO
	.align		4
.L_371:
        /*0070*/ 	.byte	0x04, 0x17
        /*0072*/ 	.short	(.L_373 - .L_372)
.L_372:
        /*0074*/ 	.word	0x00000000
        /*0078*/ 	.short	0x0003
        /*007a*/ 	.short	0x0014
        /*007c*/ 	.byte	0x00, 0xf0, 0x11, 0x00


	//----- nvinfo : EIATTR_KPARAM_INFO
	.align		4
.L_373:
        /*0080*/ 	.byte	0x04, 0x17
        /*0082*/ 	.short	(.L_375 - .L_374)
.L_374:
        /*0084*/ 	.word	0x00000000
        /*0088*/ 	.short	0x0002
        /*008a*/ 	.short	0x0010
        /*008c*/ 	.byte	0x00, 0xf0, 0x11, 0x00


	//----- nvinfo : EIATTR_KPARAM_INFO
	.align		4
.L_375:
        /*0090*/ 	.byte	0x04, 0x17
        /*0092*/ 	.short	(.L_377 - .L_376)
.L_376:
        /*0094*/ 	.word	0x00000000
        /*0098*/ 	.short	0x0001
        /*009a*/ 	.short	0x0008
        /*009c*/ 	.byte	0x00, 0xf0, 0x21, 0x00


	//----- nvinfo : EIATTR_KPARAM_INFO
	.align		4
.L_377:
        /*00a0*/ 	.byte	0x04, 0x17
        /*00a2*/ 	.short	(.L_379 - .L_378)
.L_378:
        /*00a4*/ 	.word	0x00000000
        /*00a8*/ 	.short	0x0000
        /*00aa*/ 	.short	0x0000
        /*00ac*/ 	.byte	0x00, 0xf0, 0x11, 0x00


	//----- nvinfo : EIATTR_MAXREG_COUNT
	.align		4
.L_379:
        /*00b0*/ 	.byte	0x03, 0x1b
        /*00b2*/ 	.short	0x0040


	//----- nvinfo : EIATTR_EXIT_INSTR_OFFSETS
	.align		4
        /*00b4*/ 	.byte	0x04, 0x1c
        /*00b6*/ 	.short	(.L_381 - .L_380)


	//   ....[0]....
.L_380:
        /*00b8*/ 	.word	0x000000e0


	//   ....[1]....
        /*00bc*/ 	.word	0x00000460


	//   ....[2]....
        /*00c0*/ 	.word	0x000004c0


	//   ....[3]....
        /*00c4*/ 	.word	0x000005d0


	//----- nvinfo : EIATTR_MAX_THREADS
	.align		4
.L_381:
        /*00c8*/ 	.byte	0x04, 0x05
        /*00ca*/ 	.short	(.L_383 - .L_382)
.L_382:
        /*00cc*/ 	.word	0x00000100
        /*00d0*/ 	.word	0x00000001
        /*00d4*/ 	.word	0x00000001
.L_383:


//--------------------- .nv.info.kernel_cuda_filter_divide_shadow --------------------------
	.section	.nv.info.kernel_cuda_filter_divide_shadow,"",@"SHT_CUDA_INFO"
	.align	4


	//----- nvinfo : EIATTR_PARAM_CBANK
	.align		4
        /*0000*/ 	.byte	0x04, 0x0a
        /*0002*/ 	.short	(.L_385 - .L_384)
	.align		4
.L_384:
        /*0004*/ 	.word	index@(.nv.constant0.kernel_cuda_filter_divide_shadow)
        /*0008*/ 	.short	0x0160
        /*000a*/ 	.short	0x0058


	//----- nvinfo : EIATTR_CBANK_PARAM_SIZE
	.align		4
.L_385:
        /*000c*/ 	.byte	0x03, 0x19
        /*000e*/ 	.short	0x0058


	//----- nvinfo : EIATTR_KPARAM_INFO
	.align		4
        /*0010*/ 	.byte	0x04, 0x17
        /*0012*/ 	.short	(.L_387 - .L_386)
.L_386:
        /*0014*/ 	.word	0x00000000
        /*0018*/ 	.short	0x0009
        /*001a*/ 	.short	0x0054
        /*001c*/ 	.byte	0x00, 0xf0, 0x11, 0x00


	//----- nvinfo : EIATTR_KPARAM_INFO
	.align		4
.L_387:
        /*0020*/ 	.byte	0x04, 0x17
        /*0022*/ 	.short	(.L_389 - .L_388)
.L_388:
        /*0024*/ 	.word	0x00000000
        /*0028*/ 	.short	0x0008
        /*002a*/ 	.short	0x0050
        /*002c*/ 	.byte	0x00, 0xf0, 0x11, 0x00


	//----- nvinfo : EIATTR_KPARAM_INFO
	.align		4
.L_389:
        /*0030*/ 	.byte	0x04, 0x17
        /*0032*/ 	.short	(.L_391 - .L_390)
.L_390:
        /*0034*/ 	.word	0x00000000
        /*0038*/ 	.short	0x0007
        /*003a*/ 	.short	0x0040
        /*003c*/ 	.byte	0x00, 0xf0, 0x41, 0x00


	//----- nvinfo : EIATTR_KPARAM_INFO
	.align		4
.L_391:
        /*0040*/ 	.byte	0x04, 0x17
        /*0042*/ 	.short	(.L_393 - .L_392)
.L_392:
        /*0044*/ 	.word	0x00000000
        /*0048*/ 	.short	0x0006
        /*004a*/ 	.short	0x0030
        /*004c*/ 	.byte	0x00, 0xf0, 0x21, 0x00


	//----- nvinfo : EIATTR_KPARAM_INFO
	.align		4
.L_393:
        /*0050*/ 	.byte	0x04, 0x17
        /*0052*/ 	.short	(.L_395 - .L_394)
.L_394:
        /*0054*/ 	.word	0x00000000
        /*0058*/ 	.short	0x0005
        /*005a*/ 	.short	0x0028
        /*005c*/ 	.byte	0x00, 0xf0, 0x21, 0x00


	//----- nvinfo : EIATTR_KPARAM_INFO
	.align		4
.L_395:
        /*0060*/ 	.byte	0x04, 0x17
        /*0062*/ 	.short	(.L_397 - .L_396)
.L_396:
        /*0064*/ 	.word	0x00000000
        /*0068*/ 	.short	0x0004
        /*006a*/ 	.short	0x0020
        /*006c*/ 	.byte	0x00, 0xf0, 0x21, 0x00


	//----- nvinfo : EIATTR_KPARAM_INFO
	.align		4
.L_397:
        /*0070*/ 	.byte	0x04, 0x17
        /*0072*/ 	.short	(.L_399 - .L_398)
.L_398:
        /*0074*/ 	.word	0x00000000
        /*0078*/ 	.short	0x0003
        /*007a*/ 	.short	0x0018
        /*007c*/ 	.byte	0x00, 0xf0, 0x21, 0x00


	//----- nvinfo : EIATTR_KPARAM_INFO
	.align		4
.L_399:
        /*0080*/ 	.byte	0x04, 0x17
        /*0082*/ 	.short	(.L_401 - .L_400)
.L_400:
        /*0084*/ 	.word	0x00000000
        /*0088*/ 	.short	0x0002
        /*008a*/ 	.short	0x0010
        /*008c*/ 	.byte	0x00, 0xf0, 0x21, 0x00


	//----- nvinfo : EIATTR_KPARAM_INFO
	.align		4
.L_401:
        /*0090*/ 	.byte	0x04, 0x17
        /*0092*/ 	.short	(.L_403 - .L_402)
.L_402:
        /*0094*/ 	.word	0x00000000
        /*0098*/ 	.short	0x0001
        /*009a*/ 	.short	0x0008
        /*009c*/ 	.byte	0x00, 0xf0, 0x21, 0x00


	//----- nvinfo : EIATTR_KPARAM_INFO
	.align		4
.L_403:
        /*00a0*/ 	.byte	0x04, 0x17
        /*00a2*/ 	.short	(.L_405 - .L_404)
.L_404:
        /*00a4*/ 	.word	0x00000000
        /*00a8*/ 	.short	0x0000
        /*00aa*/ 	.short	0x0000
        /*00ac*/ 	.byte	0x00, 0xf0, 0x11, 0x00


	//----- nvinfo : EIATTR_MAXREG_COUNT
	.align		4
.L_405:
        /*00b0*/ 	.byte	0x03, 0x1b
        /*00b2*/ 	.short	0x0040


	//----- nvinfo : EIATTR_EXIT_INSTR_OFFSETS
	.align		4
        /*00b4*/ 	.byte	0x04, 0x1c
        /*00b6*/ 	.short	(.L_407 - .L_406)


	//   ....[0]....
.L_406:
        /*00b8*/ 	.word	0x000000e0


	//   ....[1]....
        /*00bc*/ 	.word	0x000007e0


	//----- nvinfo : EIATTR_MAX_THREADS
	.align		4
.L_407:
        /*00c0*/ 	.byte	0x04, 0x05
        /*00c2*/ 	.short	(.L_409 - .L_408)
.L_408:
        /*00c4*/ 	.word	0x00000100
        /*00c8*/ 	.word	0x00000001
        /*00cc*/ 	.word	0x00000001
.L_409:


//--------------------- .nv.constant0.kernel_cuda_filter_finalize --------------------------
	.section	.nv.constant0.kernel_cuda_filter_finalize,"a",@progbits
	.align	4
.nv.constant0.kernel_cuda_filter_finalize:
	.zero		420


//--------------------- .nv.constant0.kernel_cuda_filter_nlm_construct_gramian --------------------------
	.section	.nv.constant0.kernel_cuda_filter_nlm_construct_gramian,"a",@progbits
	.align	4
.nv.constant0.kernel_cuda_filter_nlm_construct_gramian:
	.zero		461


//--------------------- .nv.constant0.kernel_cuda_filter_nlm_normalize --------------------------
	.section	.nv.constant0.kernel_cuda_filter_nlm_normalize,"a",@progbits
	.align	4
.nv.constant0.kernel_cuda_filter_nlm_normalize:
	.zero		380


//--------------------- .nv.constant0.kernel_cuda_filter_nlm_update_output --------------------------
	.section	.nv.constant0.kernel_cuda_filter_nlm_update_output,"a",@progbits
	.align	4
.nv.constant0.kernel_cuda_filter_nlm_update_output:
	.zero		412


//--------------------- .nv.constant0.kernel_cuda_filter_nlm_calc_weight --------------------------
	.section	.nv.constant0.kernel_cuda_filter_nlm_calc_weight,"a",@progbits
	.align	4
.nv.constant0.kernel_cuda_filter_nlm_calc_weight:
	.zero		392


//--------------------- .nv.constant0.kernel_cuda_filter_nlm_blur --------------------------
	.section	.nv.constant0.kernel_cuda_filter_nlm_blur,"a",@progbits
	.align	4
.nv.constant0.kernel_cuda_filter_nlm_blur:
	.zero		392


//--------------------- .nv.constant0.kernel_cuda_filter_nlm_calc_difference --------------------------
	.section	.nv.constant0.kernel_cuda_filter_nlm_calc_difference,"a",@progbits
	.align	4
.nv.constant0.kernel_cuda_filter_nlm_calc_difference:
	.zero		420


//--------------------- .nv.constant0.kernel_cuda_filter_construct_transform --------------------------
	.section	.nv.constant0.kernel_cuda_filter_construct_transform,"a",@progbits
	.align	4
.nv.constant0.kernel_cuda_filter_construct_transform:
	.zero		433


//--------------------- .nv.constant0.kernel_cuda_filter_combine_halves --------------------------
	.section	.nv.constant0.kernel_cuda_filter_combine_halves,"a",@progbits
	.align	4
.nv.constant0.kernel_cuda_filter_combine_halves:
	.zero		404


//--------------------- .nv.constant0.kernel_cuda_filter_detect_outliers --------------------------
	.section	.nv.constant0.kernel_cuda_filter_detect_outliers,"a",@progbits
	.align	4
.nv.constant0.kernel_cuda_filter_detect_outliers:
	.zero		404


//--------------------- .nv.constant0.kernel_cuda_filter_write_feature --------------------------
	.section	.nv.constant0.kernel_cuda_filter_write_feature,"a",@progbits
	.align	4
.nv.constant0.kernel_cuda_filter_write_feature:
	.zero		448


//--------------------- .nv.constant0.kernel_cuda_filter_get_feature --------------------------
	.section	.nv.constant0.kernel_cuda_filter_get_feature,"a",@progbits
	.align	4
.nv.constant0.kernel_cuda_filter_get_feature:
	.zero		424


//--------------------- .nv.constant0.kernel_cuda_filter_divide_shadow --------------------------
	.section	.nv.constant0.kernel_cuda_filter_divide_shadow,"a",@progbits
	.align	4
.nv.constant0.kernel_cuda_filter_divide_shadow:
	.zero		440


//--------------------- .text.kernel_cuda_filter_finalize --------------------------
	.section	.text.kernel_cuda_filter_finalize,"ax",@progbits
	.sectioninfo	@"SHI_REGISTERS=64"
	.align	128
        .global         kernel_cuda_filter_finalize
        .type           kernel_cuda_filter_finalize,@function
        .size           kernel_cuda_filter_finalize,(.L_x_658 - kernel_cuda_filter_finalize)
        .other          kernel_cuda_filter_finalize,@"STO_CUDA_ENTRY STV_DEFAULT"
kernel_cuda_filter_finalize:
.text.kernel_cuda_filter_finalize:
[----:B------:R-:W-:-:S08]  /*0000*/  MOV R1, c[0x0][0x28] ;  /* 0x00000a0000017a02 */ /* 0x000fd00000000f00 */
[----:B------:R-:W0:Y:S01]  /*0010*/  S2R R0, SR_CTAID.Y ;  /* 0x0000000000007919 */ /* 0x000e220000002600 */
[----:B------:R-:W0:Y:S01]  /*0020*/  S2R R2, SR_TID.Y ;  /* 0x0000000000027919 */ /* 0x000e220000002200 */
[----:B------:R-:W1:Y:S01]  /*0030*/  S2R R18, SR_CTAID.X ;  /* 0x0000000000127919 */ /* 0x000e620000002500 */
[----:B------:R-:W1:Y:S01]  /*0040*/  S2R R3, SR_TID.X ;  /* 0x0000000000037919 */ /* 0x000e620000002100 */
[----:B0-----:R-:W-:-:S02]  /*0050*/  IMAD R0, R0, c[0x0][0x4], R2 ;  /* 0x0000010000007a24 */ /* 0x001fc400078e0202 */
[----:B-1----:R-:W-:-:S03]  /*0060*/  IMAD R18, R18, c[0x0][0x0], R3 ;  /* 0x0000000012127a24 */ /* 0x002fc600078e0203 */
[----:B------:R-:W-:-:S04]  /*0070*/  ISETP.GE.AND P0, PT, R0, c[0x0][0x18c], PT ;  /* 0x0000630000007a0c */ /* 0x000fc80003f06270 */
[----:B------:R-:W-:-:S12]  /*0080*/  ISETP.GE.OR P0, PT, R18, c[0x0][0x188], P0 ;  /* 0x0000620012007a0c */ /* 0x000fd80000706670 */
[----:B------:R-:W-:Y:S05]  /*0090*/  @P0 EXIT ;  /* 0x000000000000094d */ /* 0x000fea0003800000 */
[----:B------:R-:W-:Y:S02]  /*00a0*/  IMAD.MOV.U32 R4, RZ, RZ, 0x4 ;  /* 0x00000004ff047424 */ /* 0x000fe400078e00ff */
[----:B------:R-:W-:-:S04]  /*00b0*/  IMAD R19, R0, c[0x0][0x188], R18 ;  /* 0x0000620000137a24 */ /* 0x000fc800078e0212 */
[----:B------:R-:W-:-:S10]  /*00c0*/  IMAD.WIDE R6, R19, R4, c[0x0][0x170] ;  /* 0x00005c0013067625 */ /* 0x000fd400078e0204 */
[----:B------:R-:W2:Y:S02]  /*00d0*/  LDG.E.SYS R20, [R6] ;  /* 0x0000000006147381 */ /* 0x000ea400001ee900 */
[----:B--2---:R-:W-:-:S12]  /*00e0*/  FSETP.GEU.FTZ.AND P0, PT, R20, 0.0010000000474974513054, PT ;  /* 0x3a83126f1400780b */ /* 0x004fd80003f1e000 */
[----:B------:R-:W-:Y:S05]  /*00f0*/  @!P0 EXIT ;  /* 0x000000000000894d */ /* 0x000fea0003800000 */
[----:B------:R-:W-:Y:S01]  /*0100*/  IMAD.WIDE R8, R19, R4, c[0x0][0x168] ;  /* 0x00005a0013087625 */ /* 0x000fe200078e0204 */
[----:B------:R-:W-:-:S09]  /*0110*/  MOV R2, 0xc ;  /* 0x0000000c00027802 */ /* 0x000fd20000000f00 */
[----:B------:R-:W2:Y:S01]  /*0120*/  LDG.E.SYS R21, [R8] ;  /* 0x0000000008157381 */ /* 0x000ea200001ee900 */
[----:B------:R-:W-:-:S10]  /*0130*/  IMAD.WIDE R2, R19, R2, c[0x0][0x178] ;  /* 0x00005e0013027625 */ /* 0x000fd400078e0202 */
[----:B------:R0:W5:Y:S04]  /*0140*/  LDG.E.SYS R22, [R2] ;  /* 0x0000000002167381 */ /* 0x00016800001ee900 */
[----:B------:R0:W5:Y:S04]  /*0150*/  LDG.E.SYS R23, [R2+0x4] ;  /* 0x0000040002177381 */ /* 0x00016800001ee900 */
[----:B------:R0:W5:Y:S01]  /*0160*/  LDG.E.SYS R24, [R2+0x8] ;  /* 0x0000080002187381 */ /* 0x00016200001ee900 */
[----:B------:R-:W-:Y:S01]  /*0170*/  IMAD.MOV.U32 R25, RZ, RZ, c[0x0][0x188] ;  /* 0x00006200ff197624 */ /* 0x000fe200078e00ff */
[----:B------:R-:W-:Y:S03]  /*0180*/  BSSY B0, `(.L_x_0) ;  /* 0x0000050000007945 */ /* 0x000fe60003800000 */
[----:B------:R-:W-:Y:S01]  /*0190*/  IMAD R25, R25, c[0x0][0x18c], RZ ;  /* 0x0000630019197a24 */ /* 0x000fe200078e02ff */
[----:B--2---:R-:W-:-:S12]  /*01a0*/  ISETP.GE.AND P1, PT, R21, RZ, PT ;  /* 0x000000ff1500720c */ /* 0x004fd80003f26270 */
[----:B------:R-:W-:Y:S05]  /*01b0*/  @!P1 BRA `(.L_x_1) ;  /* 0x000004c000009947 */ /* 0x000fea0003800000 */
[----:B0-----:R-:W-:Y:S01]  /*01c0*/  IADD3 R5, R21, 0x1, RZ ;  /* 0x0000000115057810 */ /* 0x001fe20007ffe0ff */
[----:B------:R-:W-:Y:S01]  /*01d0*/  BSSY B1, `(.L_x_2) ;  /* 0x0000022000017945 */ /* 0x000fe20003800000 */
[----:B------:R-:W-:Y:S02]  /*01e0*/  MOV R12, RZ ;  /* 0x000000ff000c7202 */ /* 0x000fe40000000f00 */
[----:B------:R-:W-:-:S04]  /*01f0*/  IMNMX R13, R5, 0x1, !PT ;  /* 0x00000001050d7817 */ /* 0x000fc80007800200 */
[----:B------:R-:W-:-:S04]  /*0200*/  LOP3.LUT R8, R13, 0x3, RZ, 0xc0, !PT ;  /* 0x000000030d087812 */ /* 0x000fc800078ec0ff */
[----:B------:R-:W-:-:S12]  /*0210*/  ISETP.NE.AND P0, PT, R8, RZ, PT ;  /* 0x000000ff0800720c */ /* 0x000fd80003f05270 */
[----:B------:R-:W-:Y:S05]  /*0220*/  @!P0 BRA `(.L_x_3) ;  /* 0x000001c000008947 */ /* 0x000fea0003800000 */
[----:B------:R-:W-:Y:S01]  /*0230*/  ISETP.NE.AND P0, PT, R8, 0x1, PT ;  /* 0x000000010800780c */ /* 0x000fe20003f05270 */
[----:B------:R-:W-:Y:S01]  /*0240*/  BSSY B2, `(.L_x_4) ;  /* 0x0000011000027945 */ /* 0x000fe20003800000 */
[----:B------:R-:W-:-:S10]  /*0250*/  IMAD.MOV.U32 R12, RZ, RZ, RZ ;  /* 0x000000ffff0c7224 */ /* 0x000fd400078e00ff */
[----:B------:R-:W-:Y:S05]  /*0260*/  @!P0 BRA `(.L_x_5) ;  /* 0x000000e000008947 */ /* 0x000fea0003800000 */
[----:B------:R-:W-:Y:S02]  /*0270*/  ISETP.NE.AND P0, PT, R8, 0x2, PT ;  /* 0x000000020800780c */ /* 0x000fe40003f05270 */
[----:B------:R-:W-:-:S10]  /*0280*/  MOV R8, RZ ;  /* 0x000000ff00087202 */ /* 0x000fd40000000f00 */
[----:B------:R-:W-:Y:S02]  /*0290*/  @P0 IMAD.MOV.U32 R8, RZ, RZ, 0x1 ;  /* 0x00000001ff080424 */ /* 0x000fe400078e00ff */
[----:B------:R-:W-:-:S03]  /*02a0*/  @P0 FFMA.FTZ R11, R20, 3.0000001061125658453e-07, R20 ;  /* 0x34a10fb0140b0823 */ /* 0x000fc60000010014 */
[C---:B------:R-:W-:Y:S02]  /*02b0*/  IADD3 R9, -R8.reuse, RZ, RZ ;  /* 0x000000ff08097210 */ /* 0x040fe40007ffe1ff */
[----:B------:R-:W-:-:S03]  /*02c0*/  IADD3 R12, R8, 0x1, RZ ;  /* 0x00000001080c7810 */ /* 0x000fc60007ffe0ff */
[----:B------:R0:W-:Y:S01]  /*02d0*/  @P0 STG.E.SYS [R6], R11 ;  /* 0x0000000b06000386 */ /* 0x0001e2000010e900 */
[----:B------:R-:W-:-:S04]  /*02e0*/  LOP3.LUT R9, R12, R9, RZ, 0xc0, !PT ;  /* 0x000000090c097212 */ /* 0x000fc800078ec0ff */
[----:B------:R-:W-:-:S05]  /*02f0*/  LEA.HI R8, R9, R8, RZ, 0x1f ;  /* 0x0000000809087211 */ /* 0x000fca00078ff8ff */
[----:B------:R-:W-:-:S04]  /*0300*/  IMAD R9, R25, R8, R19 ;  /* 0x0000000819097224 */ /* 0x000fc800078e0213 */
[----:B------:R-:W-:-:S10]  /*0310*/  IMAD.WIDE R8, R9, R4, c[0x0][0x170] ;  /* 0x00005c0009087625 */ /* 0x000fd400078e0204 */
[----:B------:R-:W2:Y:S02]  /*0320*/  LDG.E.SYS R10, [R8] ;  /* 0x00000000080a7381 */ /* 0x000ea400001ee900 */
[----:B--2---:R-:W-:-:S08]  /*0330*/  FFMA.FTZ R10, R20, 3.0000001061125658453e-07, R10 ;  /* 0x34a10fb0140a7823 */ /* 0x004fd0000001000a */
[----:B------:R0:W-:Y:S02]  /*0340*/  STG.E.SYS [R8], R10 ;  /* 0x0000000a08007386 */ /* 0x0001e4000010e900 */
.L_x_5:
[----:B0-----:R-:W-:Y:S05]  /*0350*/  BSYNC B2 ;  /* 0x0000000000027941 */ /* 0x001fea0003800000 */
.L_x_4:
[----:B------:R-:W-:-:S05]  /*0360*/  IMAD R6, R12, R12, R12 ;  /* 0x0000000c0c067224 */ /* 0x000fca00078e020c */
[----:B------:R-:W-:-:S04]  /*0370*/  LEA.HI R6, R6, R6, RZ, 0x1 ;  /* 0x0000000606067211 */ /* 0x000fc800078f08ff */
[----:B------:R-:W-:-:S05]  /*0380*/  LEA.HI.SX32 R6, R6, R12, 0x1f ;  /* 0x0000000c06067211 */ /* 0x000fca00078ffaff */
[----:B------:R-:W-:-:S04]  /*0390*/  IMAD R6, R25, R6, R19 ;  /* 0x0000000619067224 */ /* 0x000fc800078e0213 */
[----:B------:R-:W-:-:S10]  /*03a0*/  IMAD.WIDE R6, R6, R4, c[0x0][0x170] ;  /* 0x00005c0006067625 */ /* 0x000fd400078e0204 */
[----:B------:R-:W2:Y:S01]  /*03b0*/  LDG.E.SYS R9, [R6] ;  /* 0x0000000006097381 */ /* 0x000ea200001ee900 */
[----:B------:R-:W-:Y:S01]  /*03c0*/  IADD3 R12, R12, 0x1, RZ ;  /* 0x000000010c0c7810 */ /* 0x000fe20007ffe0ff */
[----:B--2---:R-:W-:-:S08]  /*03d0*/  FFMA.FTZ R9, R20, 3.0000001061125658453e-07, R9 ;  /* 0x34a10fb014097823 */ /* 0x004fd00000010009 */
[----:B------:R0:W-:Y:S02]  /*03e0*/  STG.E.SYS [R6], R9 ;  /* 0x0000000906007386 */ /* 0x0001e4000010e900 */
.L_x_3:
[----:B0-----:R-:W-:Y:S05]  /*03f0*/  BSYNC B1 ;  /* 0x0000000000017941 */ /* 0x001fea0003800000 */
.L_x_2:
[----:B------:R-:W-:-:S12]  /*0400*/  ISETP.GE.U32.AND P0, PT, R13, 0x4, PT ;  /* 0x000000040d00780c */ /* 0x000fd80003f06070 */
[----:B------:R-:W-:Y:S05]  /*0410*/  @!P0 BRA `(.L_x_1) ;  /* 0x0000026000008947 */ /* 0x000fea0003800000 */
.L_x_6:
[----:B--2---:R-:W-:-:S05]  /*0420*/  IMAD R6, R12, R12, R12 ;  /* 0x0000000c0c067224 */ /* 0x004fca00078e020c */
[----:B------:R-:W-:-:S04]  /*0430*/  LEA.HI R6, R6, R6, RZ, 0x1 ;  /* 0x0000000606067211 */ /* 0x000fc800078f08ff */
[----:B------:R-:W-:-:S05]  /*0440*/  LEA.HI.SX32 R6, R6, R12, 0x1f ;  /* 0x0000000c06067211 */ /* 0x000fca00078ffaff */
[----:B------:R-:W-:-:S04]  /*0450*/  IMAD R6, R25, R6, R19 ;  /* 0x0000000619067224 */ /* 0x000fc800078e0213 */
[----:B------:R-:W-:-:S10]  /*0460*/  IMAD.WIDE R6, R6, R4, c[0x0][0x170] ;  /* 0x00005c0006067625 */ /* 0x000fd400078e0204 */
[----:B0-----:R-:W2:Y:S01]  /*0470*/  LDG.E.SYS R10, [R6] ;  /* 0x00000000060a7381 */ /* 0x001ea200001ee900 */
[C---:B-1----:R-:W-:Y:S02]  /*0480*/  IADD3 R8, R12.reuse, 0x1, RZ ;  /* 0x000000010c087810 */ /* 0x042fe40007ffe0ff */
[----:B------:R-:W-:-:S05]  /*0490*/  IADD3 R11, R12, 0x2, RZ ;  /* 0x000000020c0b7810 */ /* 0x000fca0007ffe0ff */
[----:B------:R-:W-:-:S05]  /*04a0*/  IMAD R9, R8, R11, RZ ;  /* 0x0000000b08097224 */ /* 0x000fca00078e02ff */
[----:B------:R-:W-:-:S04]  /*04b0*/  LEA.HI R9, R9, R9, RZ, 0x1 ;  /* 0x0000000909097211 */ /* 0x000fc800078f08ff */
[----:B------:R-:W-:-:S05]  /*04c0*/  LEA.HI.SX32 R8, R9, R8, 0x1f ;  /* 0x0000000809087211 */ /* 0x000fca00078ffaff */
[----:B------:R-:W-:-:S04]  /*04d0*/  IMAD R9, R25, R8, R19 ;  /* 0x0000000819097224 */ /* 0x000fc800078e0213 */
[----:B------:R-:W-:Y:S02]  /*04e0*/  IMAD.WIDE R8, R9, R4, c[0x0][0x170] ;  /* 0x00005c0009087625 */ /* 0x000fe400078e0204 */
[----:B--2---:R-:W-:-:S08]  /*04f0*/  FFMA.FTZ R13, R20, 3.0000001061125658453e-07, R10 ;  /* 0x34a10fb0140d7823 */ /* 0x004fd0000001000a */
[----:B------:R0:W-:Y:S04]  /*0500*/  STG.E.SYS [R6], R13 ;  /* 0x0000000d06007386 */ /* 0x0001e8000010e900 */
[----:B------:R-:W2:Y:S01]  /*0510*/  LDG.E.SYS R14, [R8] ;  /* 0x00000000080e7381 */ /* 0x000ea200001ee900 */
        /* <DEDUP_REMOVED lines=10> */
[----:B0-----:R-:W-:-:S05]  /*05c0*/  IMAD R6, R16, R12, RZ ;  /* 0x0000000c10067224 */ /* 0x001fca00078e02ff */
[----:B------:R-:W-:-:S04]  /*05d0*/  LEA.HI R6, R6, R6, RZ, 0x1 ;  /* 0x0000000606067211 */ /* 0x000fc800078f08ff */
[----:B------:R-:W-:-:S05]  /*05e0*/  LEA.HI.SX32 R6, R6, R16, 0x1f ;  /* 0x0000001006067211 */ /* 0x000fca00078ffaff */
[----:B------:R-:W-:-:S04]  /*05f0*/  IMAD R6, R25, R6, R19 ;  /* 0x0000000619067224 */ /* 0x000fc800078e0213 */
[----:B------:R-:W-:Y:S02]  /*0600*/  IMAD.WIDE R6, R6, R4, c[0x0][0x170] ;  /* 0x00005c0006067625 */ /* 0x000fe400078e0204 */
[----:B--2---:R-:W-:-:S08]  /*0610*/  FFMA.FTZ R15, R20, 3.0000001061125658453e-07, R15 ;  /* 0x34a10fb0140f7823 */ /* 0x004fd0000001000f */
[----:B------:R0:W-:Y:S04]  /*0620*/  STG.E.SYS [R10], R15 ;  /* 0x0000000f0a007386 */ /* 0x0001e8000010e900 */
[----:B------:R-:W2:Y:S01]  /*0630*/  LDG.E.SYS R13, [R6] ;  /* 0x00000000060d7381 */ /* 0x000ea200001ee900 */
[----:B------:R-:W-:Y:S01]  /*0640*/  ISETP.GE.AND P0, PT, R12, R5, PT ;  /* 0x000000050c00720c */ /* 0x000fe20003f06270 */
[----:B--2---:R-:W-:-:S08]  /*0650*/  FFMA.FTZ R13, R20, 3.0000001061125658453e-07, R13 ;  /* 0x34a10fb0140d7823 */ /* 0x004fd0000001000d */
[----:B------:R2:W-:Y:S03]  /*0660*/  STG.E.SYS [R6], R13 ;  /* 0x0000000d06007386 */ /* 0x0005e6000010e900 */
[----:B------:R-:W-:Y:S05]  /*0670*/  @!P0 BRA `(.L_x_6) ;  /* 0xfffffda000008947 */ /* 0x000fea000383ffff */
.L_x_1:
[----:B012---:R-:W-:Y:S05]  /*0680*/  BSYNC B0 ;  /* 0x0000000000007941 */ /* 0x007fea0003800000 */
.L_x_0:
[----:B------:R-:W-:Y:S01]  /*0690*/  BSSY B2, `(.L_x_7) ;  /* 0x000014d000027945 */ /* 0x000fe20003800000 */
[----:B------:R-:W-:Y:S05]  /*06a0*/  @!P1 BRA `(.L_x_8) ;  /* 0x000014b000009947 */ /* 0x000fea0003800000 */
[----:B------:R-:W-:-:S08]  /*06b0*/  IMAD.MOV.U32 R26, RZ, RZ, RZ ;  /* 0x000000ffff1a7224 */ /* 0x000fd000078e00ff */
.L_x_27:
[----:B------:R-:W-:Y:S01]  /*06c0*/  ISETP.GE.AND P0, PT, R26, RZ, PT ;  /* 0x000000ff1a00720c */ /* 0x000fe20003f06270 */
[----:B------:R-:W-:Y:S11]  /*06d0*/  BSSY B1, `(.L_x_9) ;  /* 0x0000144000017945 */ /* 0x000ff60003800000 */
[----:B------:R-:W-:Y:S05]  /*06e0*/  @!P0 BRA `(.L_x_10) ;  /* 0x0000142000008947 */ /* 0x000fea0003800000 */
[----:B------:R-:W-:Y:S01]  /*06f0*/  IMAD R4, R26, R26, R26 ;  /* 0x0000001a1a047224 */ /* 0x000fe200078e021a */
[----:B------:R-:W-:-:S04]  /*0700*/  MOV R27, RZ ;  /* 0x000000ff001b7202 */ /* 0x000fc80000000f00 */
[----:B------:R-:W-:-:S04]  /*0710*/  LEA.HI R4, R4, R4, RZ, 0x1 ;  /* 0x0000000404047211 */ /* 0x000fc800078f08ff */
[----:B------:R-:W-:-:S08]  /*0720*/  SHF.R.S32.HI R28, RZ, 0x1, R4 ;  /* 0x00000001ff1c7819 */ /* 0x000fd00000011404 */
.L_x_26:
[----:B------:R-:W-:Y:S01]  /*0730*/  IMAD.IADD R4, R28, 0x1, R27 ;  /* 0x000000011c047824 */ /* 0x000fe200078e021b */
[----:B------:R-:W-:-:S03]  /*0740*/  MOV R29, 0x4 ;  /* 0x00000004001d7802 */ /* 0x000fc60000000f00 */
[----:B------:R-:W-:-:S04]  /*0750*/  IMAD R4, R25, R4, R19 ;  /* 0x0000000419047224 */ /* 0x000fc800078e0213 */
[----:B------:R-:W-:-:S10]  /*0760*/  IMAD.WIDE R4, R4, R29, c[0x0][0x170] ;  /* 0x00005c0004047625 */ /* 0x000fd400078e021d */
[----:B------:R0:W5:Y:S01]  /*0770*/  LDG.E.SYS R14, [R4] ;  /* 0x00000000040e7381 */ /* 0x00016200001ee900 */
[----:B------:R-:W-:Y:S01]  /*0780*/  ISETP.GE.AND P0, PT, R27, 0x1, PT ;  /* 0x000000011b00780c */ /* 0x000fe20003f06270 */
[----:B------:R-:W-:Y:S11]  /*0790*/  BSSY B0, `(.L_x_11) ;  /* 0x0000128000007945 */ /* 0x000ff60003800000 */
[----:B------:R-:W-:Y:S05]  /*07a0*/  @!P0 BRA `(.L_x_12) ;  /* 0x0000125000008947 */ /* 0x000fea0003800000 */
[C---:B0-----:R-:W-:Y:S01]  /*07b0*/  LOP3.LUT R7, R27.reuse, 0x3, RZ, 0xc0, !PT ;  /* 0x000000031b077812 */ /* 0x041fe200078ec0ff */
[----:B------:R-:W-:Y:S01]  /*07c0*/  IMAD R6, R27, R27, R27 ;  /* 0x0000001b1b067224 */ /* 0x000fe200078e021b */
[----:B------:R-:W-:Y:S01]  /*07d0*/  BSSY B3, `(.L_x_13) ;  /* 0x000002b000037945 */ /* 0x000fe20003800000 */
[----:B------:R-:W-:Y:S01]  /*07e0*/  IMAD.MOV.U32 R35, RZ, RZ, RZ ;  /* 0x000000ffff237224 */ /* 0x000fe200078e00ff */
[----:B------:R-:W-:-:S02]  /*07f0*/  ISETP.NE.AND P0, PT, R7, RZ, PT ;  /* 0x000000ff0700720c */ /* 0x000fc40003f05270 */
[----:B------:R-:W-:Y:S02]  /*0800*/  LEA.HI R6, R6, R6, RZ, 0x1 ;  /* 0x0000000606067211 */ /* 0x000fe400078f08ff */
[----:B------:R-:W-:Y:S02]  /*0810*/  MOV R33, RZ ;  /* 0x000000ff00217202 */ /* 0x000fe40000000f00 */
[----:B------:R-:W-:-:S06]  /*0820*/  SHF.R.S32.HI R16, RZ, 0x1, R6 ;  /* 0x00000001ff107819 */ /* 0x000fcc0000011406 */
        /* <DEDUP_REMOVED lines=8> */
[C-C-:B------:R-:W-:Y:S02]  /*08b0*/  @P0 IMAD R8, R25.reuse, R16, R19.reuse ;  /* 0x0000001019080224 */ /* 0x140fe400078e0213 */
[----:B------:R-:W-:Y:S01]  /*08c0*/  @P0 IMAD R6, R25, R28, R19 ;  /* 0x0000001c19060224 */ /* 0x000fe200078e0213 */
[----:B------:R-:W-:Y:S01]  /*08d0*/  IADD3 R10, R28, R33, RZ ;  /* 0x000000211c0a7210 */ /* 0x000fe20007ffe0ff */
[----:B------:R-:W-:Y:S02]  /*08e0*/  IMAD.IADD R12, R16, 0x1, R33 ;  /* 0x00000001100c7824 */ /* 0x000fe400078e0221 */
[-C--:B------:R-:W-:Y:S02]  /*08f0*/  @P0 IMAD.WIDE R8, R8, R29.reuse, c[0x0][0x170] ;  /* 0x00005c0008080625 */ /* 0x080fe400078e021d */
[----:B------:R-:W-:-:S02]  /*0900*/  @P0 IMAD.WIDE R6, R6, R29, c[0x0][0x170] ;  /* 0x00005c0006060625 */ /* 0x000fc400078e021d */
[C-C-:B------:R-:W-:Y:S02]  /*0910*/  IMAD R10, R25.reuse, R10, R19.reuse ;  /* 0x0000000a190a7224 */ /* 0x140fe400078e0213 */
[----:B------:R-:W-:Y:S02]  /*0920*/  IMAD R12, R25, R12, R19 ;  /* 0x0000000c190c7224 */ /* 0x000fe400078e0213 */
[-C--:B------:R-:W-:Y:S02]  /*0930*/  IMAD.WIDE R10, R10, R29.reuse, c[0x0][0x170] ;  /* 0x00005c000a0a7625 */ /* 0x080fe400078e021d */
[----:B------:R-:W-:Y:S01]  /*0940*/  IMAD.WIDE R12, R12, R29, c[0x0][0x170] ;  /* 0x00005c000c0c7625 */ /* 0x000fe200078e021d */
[----:B------:R-:W2:Y:S04]  /*0950*/  @P0 LDG.E.SYS R8, [R8] ;  /* 0x0000000008080381 */ /* 0x000ea800001ee900 */
[----:B------:R-:W2:Y:S04]  /*0960*/  @P0 LDG.E.SYS R7, [R6] ;  /* 0x0000000006070381 */ /* 0x000ea800001ee900 */
[----:B------:R-:W3:Y:S04]  /*0970*/  LDG.E.SYS R11, [R10] ;  /* 0x000000000a0b7381 */ /* 0x000ee800001ee900 */
[----:B------:R-:W3:Y:S01]  /*0980*/  LDG.E.SYS R12, [R12] ;  /* 0x000000000c0c7381 */ /* 0x000ee200001ee900 */
[----:B------:R-:W-:Y:S01]  /*0990*/  IADD3 R33, R33, 0x1, RZ ;  /* 0x0000000121217810 */ /* 0x000fe20007ffe0ff */
[----:B--2--5:R-:W-:-:S04]  /*09a0*/  @P0 FFMA.FTZ R14, R8, -R7, R14 ;  /* 0x80000007080e0223 */ /* 0x024fc8000001000e */
[----:B---3--:R-:W-:-:S08]  /*09b0*/  FFMA.FTZ R14, R12, -R11, R14 ;  /* 0x8000000b0c0e7223 */ /* 0x008fd0000001000e */
.L_x_16:
[----:B------:R-:W-:Y:S05]  /*09c0*/  BSYNC B4 ;  /* 0x0000000000047941 */ /* 0x000fea0003800000 */
.L_x_15:
[----:B------:R-:W-:Y:S01]  /*09d0*/  IADD3 R6, R28, R33, RZ ;  /* 0x000000211c067210 */ /* 0x000fe20007ffe0ff */
[----:B------:R-:W-:-:S04]  /*09e0*/  IMAD.IADD R8, R16, 0x1, R33 ;  /* 0x0000000110087824 */ /* 0x000fc800078e0221 */
[C-C-:B------:R-:W-:Y:S02]  /*09f0*/  IMAD R6, R25.reuse, R6, R19.reuse ;  /* 0x0000000619067224 */ /* 0x140fe400078e0213 */
[----:B------:R-:W-:Y:S02]  /*0a00*/  IMAD R8, R25, R8, R19 ;  /* 0x0000000819087224 */ /* 0x000fe400078e0213 */
[-C--:B------:R-:W-:Y:S02]  /*0a10*/  IMAD.WIDE R6, R6, R29.reuse, c[0x0][0x170] ;  /* 0x00005c0006067625 */ /* 0x080fe400078e021d */
[----:B------:R-:W-:-:S08]  /*0a20*/  IMAD.WIDE R8, R8, R29, c[0x0][0x170] ;  /* 0x00005c0008087625 */ /* 0x000fd000078e021d */
[----:B------:R-:W2:Y:S04]  /*0a30*/  LDG.E.SYS R7, [R6] ;  /* 0x0000000006077381 */ /* 0x000ea800001ee900 */
[----:B------:R-:W2:Y:S01]  /*0a40*/  LDG.E.SYS R8, [R8] ;  /* 0x0000000008087381 */ /* 0x000ea200001ee900 */
[----:B------:R-:W-:Y:S01]  /*0a50*/  IADD3 R33, R33, 0x1, RZ ;  /* 0x0000000121217810 */ /* 0x000fe20007ffe0ff */
[----:B--2--5:R-:W-:-:S05]  /*0a60*/  FFMA.FTZ R14, R8, -R7, R14 ;  /* 0x80000007080e7223 */ /* 0x024fca000001000e */
[----:B------:R-:W-:-:S08]  /*0a70*/  MOV R35, R14 ;  /* 0x0000000e00237202 */ /* 0x000fd00000000f00 */
.L_x_14:
[----:B------:R-:W-:Y:S05]  /*0a80*/  BSYNC B3 ;  /* 0x0000000000037941 */ /* 0x000fea0003800000 */
.L_x_13:
[----:B------:R-:W-:Y:S01]  /*0a90*/  ISETP.GE.U32.AND P0, PT, R27, 0x4, PT ;  /* 0x000000041b00780c */ /* 0x000fe20003f06070 */
[----:B------:R-:W-:Y:S11]  /*0aa0*/  BSSY B3, `(.L_x_17) ;  /* 0x00000f4000037945 */ /* 0x000ff60003800000 */
[----:B------:R-:W-:Y:S05]  /*0ab0*/  @!P0 BRA `(.L_x_18) ;  /* 0x00000f2000008947 */ /* 0x000fea0003800000 */
[--C-:B------:R-:W-:Y:S01]  /*0ac0*/  IMAD.IADD R6, R27, 0x1, -R33.reuse ;  /* 0x000000011b067824 */ /* 0x100fe200078e0a21 */
[----:B------:R-:W-:Y:S01]  /*0ad0*/  IADD3 R10, R16, R33, RZ ;  /* 0x00000021100a7210 */ /* 0x000fe20007ffe0ff */
[----:B------:R-:W-:Y:S01]  /*0ae0*/  IMAD.IADD R34, R28, 0x1, R33 ;  /* 0x000000011c227824 */ /* 0x000fe200078e0221 */
[----:B------:R-:W-:Y:S01]  /*0af0*/  BSSY B4, `(.L_x_19) ;  /* 0x0000086000047945 */ /* 0x000fe20003800000 */
[----:B------:R-:W-:Y:S01]  /*0b00*/  PLOP3.LUT P0, PT, PT, PT, PT, 0x80, 0x0 ;  /* 0x000000000000781c */ /* 0x000fe20003f0f070 */
[C---:B------:R-:W-:Y:S01]  /*0b10*/  IMAD.SHL.U32 R31, R25.reuse, 0x4, RZ ;  /* 0x00000004191f7824 */ /* 0x040fe200078e00ff */
[----:B------:R-:W-:Y:S01]  /*0b20*/  ISETP.GT.AND P2, PT, R6, 0xc, PT ;  /* 0x0000000c0600780c */ /* 0x000fe20003f44270 */
[C---:B------:R-:W-:Y:S01]  /*0b30*/  IMAD R10, R25.reuse, R10, RZ ;  /* 0x0000000a190a7224 */ /* 0x040fe200078e02ff */
[----:B-----5:R-:W-:Y:S01]  /*0b40*/  MOV R35, R14 ;  /* 0x0000000e00237202 */ /* 0x020fe20000000f00 */
[----:B------:R-:W-:-:S09]  /*0b50*/  IMAD R34, R25, R34, RZ ;  /* 0x0000002219227224 */ /* 0x000fd200078e02ff */
[----:B------:R-:W-:Y:S05]  /*0b60*/  @!P2 BRA `(.L_x_20) ;  /* 0x000007e00000a947 */ /* 0x000fea0003800000 */
[----:B------:R-:W-:Y:S02]  /*0b70*/  PLOP3.LUT P0, PT, PT, PT, PT, 0x8, 0x0 ;  /* 0x000000000000781c */ /* 0x000fe40003f0e170 */
[----:B------:R-:W-:-:S10]  /*0b80*/  IADD3 R32, R27, -0xc, RZ ;  /* 0xfffffff41b207810 */ /* 0x000fd40007ffe0ff */
.L_x_21:
[C---:B------:R-:W-:Y:S01]  /*0b90*/  IADD3 R8, R19.reuse, R34, RZ ;  /* 0x0000002213087210 */ /* 0x040fe20007ffe0ff */
[----:B------:R-:W-:-:S04]  /*0ba0*/  IMAD.IADD R6, R19, 0x1, R10 ;  /* 0x0000000113067824 */ /* 0x000fc800078e020a */
[-C--:B------:R-:W-:Y:S02]  /*0bb0*/  IMAD.WIDE R8, R8, R29.reuse, c[0x0][0x170] ;  /* 0x00005c0008087625 */ /* 0x080fe400078e021d */
[----:B------:R-:W-:-:S08]  /*0bc0*/  IMAD.WIDE R6, R6, R29, c[0x0][0x170] ;  /* 0x00005c0006067625 */ /* 0x000fd000078e021d */
[----:B------:R0:W2:Y:S04]  /*0bd0*/  LDG.E.SYS R16, [R8] ;  /* 0x0000000008107381 */ /* 0x0000a800001ee900 */
[----:B------:R1:W2:Y:S01]  /*0be0*/  LDG.E.SYS R13, [R6] ;  /* 0x00000000060d7381 */ /* 0x0002a200001ee900 */
[C---:B------:R-:W-:Y:S01]  /*0bf0*/  IADD3 R34, R31.reuse, R34, RZ ;  /* 0x000000221f227210 */ /* 0x040fe20007ffe0ff */
[----:B------:R-:W-:Y:S01]  /*0c00*/  IMAD.IADD R30, R31, 0x1, R10 ;  /* 0x000000011f1e7824 */ /* 0x000fe200078e020a */
[----:B------:R-:W-:Y:S02]  /*0c10*/  SHF.R.S32.HI R17, RZ, 0x1f, R31 ;  /* 0x0000001fff117819 */ /* 0x000fe4000001141f */
[----:B------:R-:W-:Y:S01]  /*0c20*/  IADD3 R10, R19, R34, RZ ;  /* 0x00000022130a7210 */ /* 0x000fe20007ffe0ff */
[C---:B------:R-:W-:Y:S01]  /*0c30*/  IMAD.IADD R34, R31.reuse, 0x1, R34 ;  /* 0x000000011f227824 */ /* 0x040fe200078e0222 */
[----:B------:R-:W-:Y:S01]  /*0c40*/  IADD3 R36, P2, R31, R8, RZ ;  /* 0x000000081f247210 */ /* 0x000fe20007f5e0ff */
[--C-:B------:R-:W-:Y:S01]  /*0c50*/  IMAD.IADD R14, R19, 0x1, R30.reuse ;  /* 0x00000001130e7824 */ /* 0x100fe200078e021e */
[C---:B------:R-:W-:Y:S01]  /*0c60*/  IADD3 R40, P3, R31.reuse, R6, RZ ;  /* 0x000000061f287210 */ /* 0x040fe20007f7e0ff */
[----:B------:R-:W-:Y:S01]  /*0c70*/  IMAD.IADD R30, R31, 0x1, R30 ;  /* 0x000000011f1e7824 */ /* 0x000fe200078e021e */
[----:B------:R-:W-:Y:S01]  /*0c80*/  IADD3 R44, R19, R34, RZ ;  /* 0x00000022132c7210 */ /* 0x000fe20007ffe0ff */
[----:B------:R-:W-:Y:S01]  /*0c90*/  IMAD.WIDE R14, R14, R29, c[0x0][0x170] ;  /* 0x00005c000e0e7625 */ /* 0x000fe200078e021d */
[----:B------:R-:W-:Y:S01]  /*0ca0*/  IADD3.X R37, R9, R17, RZ, P2, !PT ;  /* 0x0000001109257210 */ /* 0x000fe200017fe4ff */
[----:B------:R-:W-:Y:S01]  /*0cb0*/  IMAD.WIDE R10, R10, R29, c[0x0][0x170] ;  /* 0x00005c000a0a7625 */ /* 0x000fe200078e021d */
[----:B------:R-:W-:Y:S01]  /*0cc0*/  IADD3.X R41, R7, R17, RZ, P3, !PT ;  /* 0x0000001107297210 */ /* 0x000fe20001ffe4ff */
[----:B0-----:R-:W-:-:S02]  /*0cd0*/  IMAD.IADD R8, R19, 0x1, R30 ;  /* 0x0000000113087824 */ /* 0x001fc400078e021e */
[-C--:B------:R-:W-:Y:S01]  /*0ce0*/  IMAD.WIDE R44, R44, R29.reuse, c[0x0][0x170] ;  /* 0x00005c002c2c7625 */ /* 0x080fe200078e021d */
[C---:B------:R-:W-:Y:S01]  /*0cf0*/  IADD3 R46, P3, R31.reuse, R14, RZ ;  /* 0x0000000e1f2e7210 */ /* 0x040fe20007f7e0ff */
[----:B------:R-:W-:Y:S01]  /*0d00*/  IMAD.WIDE R8, R8, R29, c[0x0][0x170] ;  /* 0x00005c0008087625 */ /* 0x000fe200078e021d */
[C---:B------:R-:W-:Y:S01]  /*0d10*/  IADD3 R38, P2, R31.reuse, R10, RZ ;  /* 0x0000000a1f267210 */ /* 0x040fe20007f5e0ff */
[----:B------:R0:W3:Y:S01]  /*0d20*/  LDG.E.SYS R51, [R14] ;  /* 0x000000000e337381 */ /* 0x0000e200001ee900 */
[----:B-1----:R-:W-:Y:S02]  /*0d30*/  IADD3 R6, P4, R31, R40, RZ ;  /* 0x000000281f067210 */ /* 0x002fe40007f9e0ff */
[----:B------:R-:W-:Y:S01]  /*0d40*/  IADD3.X R47, R15, R17, RZ, P3, !PT ;  /* 0x000000110f2f7210 */ /* 0x000fe20001ffe4ff */
[----:B------:R1:W3:Y:S01]  /*0d50*/  LDG.E.SYS R52, [R10] ;  /* 0x000000000a347381 */ /* 0x0002e200001ee900 */
[----:B------:R-:W-:Y:S01]  /*0d60*/  IADD3.X R7, R17, R41, RZ, P4, !PT ;  /* 0x0000002911077210 */ /* 0x000fe200027fe4ff */
[----:B------:R-:W-:Y:S01]  /*0d70*/  IMAD.X R39, R11, 0x1, R17, P2 ;  /* 0x000000010b277824 */ /* 0x000fe200010e0611 */
[C---:B------:R-:W-:Y:S01]  /*0d80*/  IADD3 R60, P2, R31.reuse, R36, RZ ;  /* 0x000000241f3c7210 */ /* 0x040fe20007f5e0ff */
[----:B------:R4:W5:Y:S01]  /*0d90*/  LDG.E.SYS R58, [R36] ;  /* 0x00000000243a7381 */ /* 0x00096200001ee900 */
[----:B0-----:R-:W-:-:S03]  /*0da0*/  IADD3 R14, P4, R31, R8, RZ ;  /* 0x000000081f0e7210 */ /* 0x001fc60007f9e0ff */
[----:B------:R0:W5:Y:S01]  /*0db0*/  LDG.E.SYS R57, [R40] ;  /* 0x0000000028397381 */ /* 0x00016200001ee900 */
[----:B-1----:R-:W-:Y:S01]  /*0dc0*/  IADD3 R10, P3, R31, R44, RZ ;  /* 0x0000002c1f0a7210 */ /* 0x002fe20007f7e0ff */
[--C-:B------:R-:W-:Y:S01]  /*0dd0*/  IMAD.X R15, R9, 0x1, R17.reuse, P4 ;  /* 0x00000001090f7824 */ /* 0x100fe200020e0611 */
[----:B------:R-:W-:Y:S01]  /*0de0*/  IADD3.X R61, R17, R37, RZ, P2, !PT ;  /* 0x00000025113d7210 */ /* 0x000fe200017fe4ff */
[----:B------:R1:W3:Y:S02]  /*0df0*/  LDG.E.SYS R43, [R8] ;  /* 0x00000000082b7381 */ /* 0x0002e400001ee900 */
[----:B------:R-:W-:Y:S01]  /*0e00*/  IMAD.X R11, R45, 0x1, R17, P3 ;  /* 0x000000012d0b7824 */ /* 0x000fe200018e0611 */
[C---:B----4-:R-:W-:Y:S01]  /*0e10*/  IADD3 R36, P3, R31.reuse, R60, RZ ;  /* 0x0000003c1f247210 */ /* 0x050fe20007f7e0ff */
[----:B------:R4:W3:Y:S01]  /*0e20*/  LDG.E.SYS R55, [R6] ;  /* 0x0000000006377381 */ /* 0x0008e200001ee900 */
[----:B0-----:R-:W-:-:S03]  /*0e30*/  IADD3 R40, P4, R31, R6, RZ ;  /* 0x000000061f287210 */ /* 0x001fc60007f9e0ff */
[C---:B------:R-:W-:Y:S01]  /*0e40*/  IMAD.X R37, R17.reuse, 0x1, R61, P3 ;  /* 0x0000000111257824 */ /* 0x040fe200018e063d */
[----:B------:R-:W-:Y:S01]  /*0e50*/  IADD3.X R41, R17, R7, RZ, P4, !PT ;  /* 0x0000000711297210 */ /* 0x000fe200027fe4ff */
[----:B------:R0:W3:Y:S01]  /*0e60*/  LDG.E.SYS R56, [R60] ;  /* 0x000000003c387381 */ /* 0x0000e200001ee900 */
[C---:B-1----:R-:W-:Y:S02]  /*0e70*/  IADD3 R8, P2, R31.reuse, R46, RZ ;  /* 0x0000002e1f087210 */ /* 0x042fe40007f5e0ff */
[----:B----4-:R-:W-:Y:S01]  /*0e80*/  IADD3 R6, P4, R31, R38, RZ ;  /* 0x000000261f067210 */ /* 0x010fe20007f9e0ff */
[----:B------:R1:W4:Y:S01]  /*0e90*/  LDG.E.SYS R50, [R38] ;  /* 0x0000000026327381 */ /* 0x00032200001ee900 */
[----:B------:R-:W-:-:S03]  /*0ea0*/  IADD3.X R9, R17, R47, RZ, P2, !PT ;  /* 0x0000002f11097210 */ /* 0x000fc600017fe4ff */
[----:B------:R1:W3:Y:S01]  /*0eb0*/  LDG.E.SYS R53, [R40] ;  /* 0x0000000028357381 */ /* 0x0002e200001ee900 */
[----:B0-----:R-:W-:Y:S01]  /*0ec0*/  IADD3 R60, P3, R31, R8, RZ ;  /* 0x000000081f3c7210 */ /* 0x001fe20007f7e0ff */
[----:B------:R-:W-:Y:S02]  /*0ed0*/  IMAD.X R7, R17, 0x1, R39, P4 ;  /* 0x0000000111077824 */ /* 0x000fe400020e0627 */
[----:B------:R0:W3:Y:S01]  /*0ee0*/  LDG.E.SYS R54, [R36] ;  /* 0x0000000024367381 */ /* 0x0000e200001ee900 */
[----:B------:R-:W-:Y:S01]  /*0ef0*/  IADD3 R30, R31, R30, RZ ;  /* 0x0000001e1f1e7210 */ /* 0x000fe20007ffe0ff */
[----:B------:R-:W-:Y:S01]  /*0f00*/  IMAD.X R61, R17, 0x1, R9, P3 ;  /* 0x00000001113d7824 */ /* 0x000fe200018e0609 */
[----:B-1----:R-:W-:Y:S01]  /*0f10*/  IADD3 R38, P2, R31, R6, RZ ;  /* 0x000000061f267210 */ /* 0x002fe20007f5e0ff */
[----:B------:R1:W4:Y:S01]  /*0f20*/  LDG.E.SYS R49, [R46] ;  /* 0x000000002e317381 */ /* 0x00032200001ee900 */
[----:B------:R-:W-:Y:S02]  /*0f30*/  IADD3 R12, R19, R30, RZ ;  /* 0x0000001e130c7210 */ /* 0x000fe40007ffe0ff */
[----:B------:R-:W-:Y:S01]  /*0f40*/  IADD3 R34, R31, R34, RZ ;  /* 0x000000221f227210 */ /* 0x000fe20007ffe0ff */
[----:B------:R0:W3:Y:S01]  /*0f50*/  LDG.E.SYS R48, [R6] ;  /* 0x0000000006307381 */ /* 0x0000e200001ee900 */
[----:B------:R-:W-:-:S03]  /*0f60*/  IMAD.X R39, R17, 0x1, R7, P2 ;  /* 0x0000000111277824 */ /* 0x000fc600010e0607 */
[----:B------:R0:W3:Y:S04]  /*0f70*/  LDG.E.SYS R41, [R14] ;  /* 0x000000000e297381 */ /* 0x0000e800001ee900 */
[----:B-1----:R1:W3:Y:S01]  /*0f80*/  LDG.E.SYS R47, [R8] ;  /* 0x00000000082f7381 */ /* 0x0022e200001ee900 */
[----:B0-----:R-:W-:-:S03]  /*0f90*/  IADD3 R36, P3, R31, R14, RZ ;  /* 0x0000000e1f247210 */ /* 0x001fc60007f7e0ff */
[----:B------:R0:W3:Y:S02]  /*0fa0*/  LDG.E.SYS R44, [R44] ;  /* 0x000000002c2c7381 */ /* 0x0000e400001ee900 */
[----:B------:R-:W-:Y:S01]  /*0fb0*/  IMAD.X R37, R17, 0x1, R15, P3 ;  /* 0x0000000111257824 */ /* 0x000fe200018e060f */
[----:B------:R-:W-:Y:S01]  /*0fc0*/  IADD3 R6, P3, R31, R36, RZ ;  /* 0x000000241f067210 */ /* 0x000fe20007f7e0ff */
[----:B------:R0:W3:Y:S01]  /*0fd0*/  LDG.E.SYS R46, [R38] ;  /* 0x00000000262e7381 */ /* 0x0000e200001ee900 */
[----:B-1----:R-:W-:Y:S01]  /*0fe0*/  IMAD.WIDE R8, R12, R29, c[0x0][0x170] ;  /* 0x00005c000c087625 */ /* 0x002fe200078e021d */
[----:B------:R-:W-:Y:S02]  /*0ff0*/  IADD3 R12, R19, R34, RZ ;  /* 0x00000022130c7210 */ /* 0x000fe40007ffe0ff */
[----:B------:R-:W-:Y:S01]  /*1000*/  IMAD.X R7, R17, 0x1, R37, P3 ;  /* 0x0000000111077824 */ /* 0x000fe200018e0625 */
[----:B0-----:R0:W3:Y:S01]  /*1010*/  LDG.E.SYS R45, [R60] ;  /* 0x000000003c2d7381 */ /* 0x0010e200001ee900 */
[----:B------:R-:W-:-:S03]  /*1020*/  IADD3 R14, P2, R31, R10, RZ ;  /* 0x0000000a1f0e7210 */ /* 0x000fc60007f5e0ff */
[----:B------:R1:W3:Y:S01]  /*1030*/  LDG.E.SYS R42, [R10] ;  /* 0x000000000a2a7381 */ /* 0x0002e200001ee900 */
[----:B------:R-:W-:Y:S01]  /*1040*/  IADD3.X R15, R17, R11, RZ, P2, !PT ;  /* 0x0000000b110f7210 */ /* 0x000fe200017fe4ff */
[----:B0-----:R-:W-:Y:S01]  /*1050*/  IMAD.WIDE R60, R12, R29, c[0x0][0x170] ;  /* 0x00005c000c3c7625 */ /* 0x001fe200078e021d */
[C---:B------:R-:W-:Y:S01]  /*1060*/  IADD3 R12, P2, R31.reuse, R14, RZ ;  /* 0x0000000e1f0c7210 */ /* 0x040fe20007f5e0ff */
[----:B------:R0:W3:Y:S01]  /*1070*/  LDG.E.SYS R39, [R36] ;  /* 0x0000000024277381 */ /* 0x0000e200001ee900 */
[----:B-1----:R-:W-:-:S03]  /*1080*/  IADD3 R10, P4, R31, R8, RZ ;  /* 0x000000081f0a7210 */ /* 0x002fc60007f9e0ff */
[----:B------:R1:W3:Y:S02]  /*1090*/  LDG.E.SYS R38, [R6] ;  /* 0x0000000006267381 */ /* 0x0002e400001ee900 */
[----:B------:R-:W-:Y:S02]  /*10a0*/  IMAD.X R11, R9, 0x1, R17, P4 ;  /* 0x00000001090b7824 */ /* 0x000fe400020e0611 */
[----:B0-----:R0:W3:Y:S01]  /*10b0*/  LDG.E.SYS R36, [R8] ;  /* 0x0000000008247381 */ /* 0x0010e200001ee900 */
[----:B-1----:R-:W-:-:S03]  /*10c0*/  IADD3 R6, P3, R31, R60, RZ ;  /* 0x0000003c1f067210 */ /* 0x002fc60007f7e0ff */
[----:B------:R1:W3:Y:S02]  /*10d0*/  LDG.E.SYS R40, [R14] ;  /* 0x000000000e287381 */ /* 0x0002e400001ee900 */
[----:B------:R-:W-:Y:S02]  /*10e0*/  IMAD.X R7, R61, 0x1, R17, P3 ;  /* 0x000000013d077824 */ /* 0x000fe400018e0611 */
[----:B------:R0:W3:Y:S01]  /*10f0*/  LDG.E.SYS R37, [R60] ;  /* 0x000000003c257381 */ /* 0x0000e200001ee900 */
[----:B--2---:R-:W-:Y:S01]  /*1100*/  FFMA.FTZ R35, R13, -R16, R35 ;  /* 0x800000100d237223 */ /* 0x004fe20000010023 */
[----:B------:R-:W-:Y:S02]  /*1110*/  IADD3.X R13, R17, R15, RZ, P2, !PT ;  /* 0x0000000f110d7210 */ /* 0x000fe400017fe4ff */
[----:B0-----:R-:W-:Y:S02]  /*1120*/  IADD3 R8, P2, R31, R10, RZ ;  /* 0x0000000a1f087210 */ /* 0x001fe40007f5e0ff */
[----:B------:R-:W2:Y:S02]  /*1130*/  LDG.E.SYS R10, [R10] ;  /* 0x000000000a0a7381 */ /* 0x000ea400001ee900 */
[----:B------:R-:W-:-:S02]  /*1140*/  IADD3.X R9, R17, R11, RZ, P2, !PT ;  /* 0x0000000b11097210 */ /* 0x000fc400017fe4ff */
[C---:B-1----:R-:W-:Y:S01]  /*1150*/  IADD3 R14, P2, R31.reuse, R6, RZ ;  /* 0x000000061f0e7210 */ /* 0x042fe20007f5e0ff */
[----:B------:R-:W2:Y:S01]  /*1160*/  LDG.E.SYS R12, [R12] ;  /* 0x000000000c0c7381 */ /* 0x000ea200001ee900 */
[----:B------:R-:W-:-:S03]  /*1170*/  IADD3 R60, P3, R31, R8, RZ ;  /* 0x000000081f3c7210 */ /* 0x000fc60007f7e0ff */
[----:B------:R-:W-:Y:S01]  /*1180*/  IMAD.X R15, R17, 0x1, R7, P2 ;  /* 0x00000001110f7824 */ /* 0x000fe200010e0607 */
[----:B------:R-:W-:Y:S01]  /*1190*/  IADD3 R16, P2, R31, R14, RZ ;  /* 0x0000000e1f107210 */ /* 0x000fe20007f5e0ff */
[----:B------:R-:W2:Y:S01]  /*11a0*/  LDG.E.SYS R6, [R6] ;  /* 0x0000000006067381 */ /* 0x000ea200001ee900 */
[----:B------:R-:W-:-:S03]  /*11b0*/  IADD3.X R61, R17, R9, RZ, P3, !PT ;  /* 0x00000009113d7210 */ /* 0x000fc60001ffe4ff */
[----:B------:R-:W-:Y:S01]  /*11c0*/  IMAD.X R17, R17, 0x1, R15, P2 ;  /* 0x0000000111117824 */ /* 0x000fe200010e060f */
[----:B------:R-:W2:Y:S04]  /*11d0*/  LDG.E.SYS R59, [R8] ;  /* 0x00000000083b7381 */ /* 0x000ea800001ee900 */
[----:B------:R-:W2:Y:S04]  /*11e0*/  LDG.E.SYS R14, [R14] ;  /* 0x000000000e0e7381 */ /* 0x000ea800001ee900 */
[----:B------:R-:W2:Y:S04]  /*11f0*/  LDG.E.SYS R16, [R16] ;  /* 0x0000000010107381 */ /* 0x000ea800001ee900 */
[----:B------:R-:W2:Y:S01]  /*1200*/  LDG.E.SYS R61, [R60] ;  /* 0x000000003c3d7381 */ /* 0x000ea200001ee900 */
[----:B-----5:R-:W-:Y:S01]  /*1210*/  FFMA.FTZ R57, R57, -R58, R35 ;  /* 0x8000003a39397223 */ /* 0x020fe20000010023 */
[----:B------:R-:W-:-:S04]  /*1220*/  IADD3 R33, R33, 0x10, RZ ;  /* 0x0000001021217810 */ /* 0x000fc80007ffe0ff */
[----:B------:R-:W-:Y:S02]  /*1230*/  ISETP.GE.AND P2, PT, R33, R32, PT ;  /* 0x000000202100720c */ /* 0x000fe40003f46270 */
[----:B------:R-:W-:Y:S01]  /*1240*/  IADD3 R34, R31, R34, RZ ;  /* 0x000000221f227210 */ /* 0x000fe20007ffe0ff */
[----:B---3--:R-:W-:-:S04]  /*1250*/  FFMA.FTZ R55, R55, -R56, R57 ;  /* 0x8000003837377223 */ /* 0x008fc80000010039 */
[----:B------:R-:W-:-:S04]  /*1260*/  FFMA.FTZ R53, R53, -R54, R55 ;  /* 0x8000003635357223 */ /* 0x000fc80000010037 */
[----:B------:R-:W-:-:S04]  /*1270*/  FFMA.FTZ R51, R51, -R52, R53 ;  /* 0x8000003433337223 */ /* 0x000fc80000010035 */
[----:B----4-:R-:W-:-:S04]  /*1280*/  FFMA.FTZ R49, R49, -R50, R51 ;  /* 0x8000003231317223 */ /* 0x010fc80000010033 */
[----:B------:R-:W-:-:S04]  /*1290*/  FFMA.FTZ R47, R47, -R48, R49 ;  /* 0x800000302f2f7223 */ /* 0x000fc80000010031 */
[----:B------:R-:W-:-:S04]  /*12a0*/  FFMA.FTZ R45, R45, -R46, R47 ;  /* 0x8000002e2d2d7223 */ /* 0x000fc8000001002f */
[----:B------:R-:W-:-:S04]  /*12b0*/  FFMA.FTZ R43, R43, -R44, R45 ;  /* 0x8000002c2b2b7223 */ /* 0x000fc8000001002d */
[----:B------:R-:W-:-:S04]  /*12c0*/  FFMA.FTZ R41, R41, -R42, R43 ;  /* 0x8000002a29297223 */ /* 0x000fc8000001002b */
[----:B------:R-:W-:-:S04]  /*12d0*/  FFMA.FTZ R39, R39, -R40, R41 ;  /* 0x8000002827277223 */ /* 0x000fc80000010029 */
[----:B--2---:R-:W-:-:S04]  /*12e0*/  FFMA.FTZ R38, R38, -R12, R39 ;  /* 0x8000000c26267223 */ /* 0x004fc80000010027 */
[----:B------:R-:W-:-:S04]  /*12f0*/  FFMA.FTZ R36, R36, -R37, R38 ;  /* 0x8000002524247223 */ /* 0x000fc80000010026 */
[----:B------:R-:W-:-:S04]  /*1300*/  FFMA.FTZ R36, R10, -R6, R36 ;  /* 0x800000060a247223 */ /* 0x000fc80000010024 */
[----:B------:R-:W-:Y:S02]  /*1310*/  FFMA.FTZ R14, R59, -R14, R36 ;  /* 0x8000000e3b0e7223 */ /* 0x000fe40000010024 */
[----:B------:R-:W-:Y:S02]  /*1320*/  IMAD.IADD R10, R31, 0x1, R30 ;  /* 0x000000011f0a7824 */ /* 0x000fe400078e021e */
[----:B------:R-:W-:Y:S01]  /*1330*/  FFMA.FTZ R35, R61, -R16, R14 ;  /* 0x800000103d237223 */ /* 0x000fe2000001000e */
[----:B------:R-:W-:Y:S07]  /*1340*/  @!P2 BRA `(.L_x_21) ;  /* 0xfffff8400000a947 */ /* 0x000fee000383ffff */
.L_x_20:
[----:B------:R-:W-:Y:S05]  /*1350*/  BSYNC B4 ;  /* 0x0000000000047941 */ /* 0x000fea0003800000 */
.L_x_19:
[----:B------:R-:W-:Y:S01]  /*1360*/  IADD3 R6, -R33, R27, RZ ;  /* 0x0000001b21067210 */ /* 0x000fe20007ffe1ff */
[----:B------:R-:W-:Y:S03]  /*1370*/  BSSY B4, `(.L_x_22) ;  /* 0x0000042000047945 */ /* 0x000fe60003800000 */
[----:B------:R-:W-:-:S12]  /*1380*/  ISETP.GT.AND P2, PT, R6, 0x4, PT ;  /* 0x000000040600780c */ /* 0x000fd80003f44270 */
[----:B------:R-:W-:Y:S05]  /*1390*/  @!P2 BRA `(.L_x_23) ;  /* 0x000003f00000a947 */ /* 0x000fea0003800000 */
[----:B------:R-:W-:Y:S01]  /*13a0*/  IMAD.IADD R14, R19, 0x1, R34 ;  /* 0x00000001130e7824 */ /* 0x000fe200078e0222 */
[----:B------:R-:W-:Y:S01]  /*13b0*/  IADD3 R30, R31, R34, RZ ;  /* 0x000000221f1e7210 */ /* 0x000fe20007ffe0ff */
[----:B------:R-:W-:Y:S01]  /*13c0*/  IMAD.IADD R40, R19, 0x1, R10 ;  /* 0x0000000113287824 */ /* 0x000fe200078e020a */
[----:B------:R-:W-:Y:S01]  /*13d0*/  IADD3 R32, R31, R10, RZ ;  /* 0x0000000a1f207210 */ /* 0x000fe20007ffe0ff */
[-C--:B------:R-:W-:Y:S01]  /*13e0*/  IMAD.WIDE R14, R14, R29.reuse, c[0x0][0x170] ;  /* 0x00005c000e0e7625 */ /* 0x080fe200078e021d */
[----:B------:R-:W-:Y:S01]  /*13f0*/  SHF.R.S32.HI R43, RZ, 0x1f, R31 ;  /* 0x0000001fff2b7819 */ /* 0x000fe2000001141f */
[C---:B------:R-:W-:Y:S01]  /*1400*/  IMAD.IADD R36, R19.reuse, 0x1, R30 ;  /* 0x0000000113247824 */ /* 0x040fe200078e021e */
[----:B------:R-:W-:Y:S01]  /*1410*/  IADD3 R38, R19, R32, RZ ;  /* 0x0000002013267210 */ /* 0x000fe20007ffe0ff */
[-C--:B------:R-:W-:Y:S02]  /*1420*/  IMAD.WIDE R40, R40, R29.reuse, c[0x0][0x170] ;  /* 0x00005c0028287625 */ /* 0x080fe400078e021d */
[-C--:B------:R-:W-:Y:S01]  /*1430*/  IMAD.WIDE R36, R36, R29.reuse, c[0x0][0x170] ;  /* 0x00005c0024247625 */ /* 0x080fe200078e021d */
[----:B------:R-:W-:Y:S01]  /*1440*/  IADD3 R12, P0, R31, R14, RZ ;  /* 0x0000000e1f0c7210 */ /* 0x000fe20007f1e0ff */
[----:B------:R-:W-:-:S02]  /*1450*/  IMAD.WIDE R38, R38, R29, c[0x0][0x170] ;  /* 0x00005c0026267625 */ /* 0x000fc400078e021d */
[----:B------:R0:W2:Y:S01]  /*1460*/  LDG.E.SYS R34, [R14] ;  /* 0x000000000e227381 */ /* 0x0000a200001ee900 */
[----:B------:R-:W-:Y:S01]  /*1470*/  IADD3 R10, P2, R31, R40, RZ ;  /* 0x000000281f0a7210 */ /* 0x000fe20007f5e0ff */
[--C-:B------:R-:W-:Y:S01]  /*1480*/  IMAD.X R13, R15, 0x1, R43.reuse, P0 ;  /* 0x000000010f0d7824 */ /* 0x100fe200000e062b */
[----:B------:R-:W-:Y:S01]  /*1490*/  IADD3 R8, P0, R31, R36, RZ ;  /* 0x000000241f087210 */ /* 0x000fe20007f1e0ff */
[----:B------:R1:W2:Y:S01]  /*14a0*/  LDG.E.SYS R44, [R40] ;  /* 0x00000000282c7381 */ /* 0x0002a200001ee900 */
[-C--:B------:R-:W-:Y:S02]  /*14b0*/  IADD3.X R11, R41, R43.reuse, RZ, P2, !PT ;  /* 0x0000002b290b7210 */ /* 0x080fe400017fe4ff */
[----:B------:R-:W-:Y:S01]  /*14c0*/  IADD3 R6, P2, R31, R38, RZ ;  /* 0x000000261f067210 */ /* 0x000fe20007f5e0ff */
[----:B------:R-:W-:Y:S01]  /*14d0*/  IMAD.X R9, R37, 0x1, R43, P0 ;  /* 0x0000000125097824 */ /* 0x000fe200000e062b */
[----:B------:R-:W-:Y:S01]  /*14e0*/  IADD3 R16, P0, R31, R12, RZ ;  /* 0x0000000c1f107210 */ /* 0x000fe20007f1e0ff */
[----:B------:R3:W4:Y:S01]  /*14f0*/  LDG.E.SYS R42, [R36] ;  /* 0x00000000242a7381 */ /* 0x00072200001ee900 */
[----:B------:R-:W-:-:S02]  /*1500*/  IADD3.X R7, R39, R43, RZ, P2, !PT ;  /* 0x0000002b27077210 */ /* 0x000fc400017fe4ff */
[----:B0-----:R-:W-:Y:S01]  /*1510*/  IADD3 R14, P2, R31, R10, RZ ;  /* 0x0000000a1f0e7210 */ /* 0x001fe20007f5e0ff */
[----:B------:R0:W5:Y:S01]  /*1520*/  LDG.E.SYS R46, [R12] ;  /* 0x000000000c2e7381 */ /* 0x00016200001ee900 */
[----:B------:R-:W-:Y:S02]  /*1530*/  IADD3.X R17, R43, R13, RZ, P0, !PT ;  /* 0x0000000d2b117210 */ /* 0x000fe400007fe4ff */
[----:B-1----:R-:W-:Y:S01]  /*1540*/  IADD3 R40, P0, R31, R16, RZ ;  /* 0x000000101f287210 */ /* 0x002fe20007f1e0ff */
[----:B------:R-:W-:Y:S01]  /*1550*/  IMAD.X R15, R43, 0x1, R11, P2 ;  /* 0x000000012b0f7824 */ /* 0x000fe200010e060b */
[----:B---3--:R-:W-:Y:S01]  /*1560*/  IADD3 R36, P2, R31, R14, RZ ;  /* 0x0000000e1f247210 */ /* 0x008fe20007f5e0ff */
[----:B------:R1:W5:Y:S02]  /*1570*/  LDG.E.SYS R48, [R10] ;  /* 0x000000000a307381 */ /* 0x00036400001ee900 */
[C---:B------:R-:W-:Y:S01]  /*1580*/  IMAD.X R41, R43.reuse, 0x1, R17, P0 ;  /* 0x000000012b297824 */ /* 0x040fe200000e0611 */
[----:B------:R-:W-:Y:S01]  /*1590*/  IADD3.X R37, R43, R15, RZ, P2, !PT ;  /* 0x0000000f2b257210 */ /* 0x000fe200017fe4ff */
[----:B------:R-:W3:Y:S01]  /*15a0*/  LDG.E.SYS R16, [R16] ;  /* 0x0000000010107381 */ /* 0x000ee200001ee900 */
[----:B0-----:R-:W-:-:S03]  /*15b0*/  IADD3 R12, P0, R31, R8, RZ ;  /* 0x000000081f0c7210 */ /* 0x001fc60007f1e0ff */
[----:B------:R0:W3:Y:S01]  /*15c0*/  LDG.E.SYS R49, [R14] ;  /* 0x000000000e317381 */ /* 0x0000e200001ee900 */
[----:B-1----:R-:W-:Y:S01]  /*15d0*/  IADD3 R10, P2, R31, R6, RZ ;  /* 0x000000061f0a7210 */ /* 0x002fe20007f5e0ff */
[C---:B------:R-:W-:Y:S02]  /*15e0*/  IMAD.X R13, R43.reuse, 0x1, R9, P0 ;  /* 0x000000012b0d7824 */ /* 0x040fe400000e0609 */
[----:B------:R-:W3:Y:S01]  /*15f0*/  LDG.E.SYS R50, [R40] ;  /* 0x0000000028327381 */ /* 0x000ee200001ee900 */
[----:B------:R-:W-:-:S03]  /*1600*/  IADD3.X R11, R43, R7, RZ, P2, !PT ;  /* 0x000000072b0b7210 */ /* 0x000fc600017fe4ff */
[----:B------:R-:W3:Y:S01]  /*1610*/  LDG.E.SYS R37, [R36] ;  /* 0x0000000024257381 */ /* 0x000ee200001ee900 */
[----:B0-----:R-:W-:-:S03]  /*1620*/  IADD3 R14, P0, R31, R12, RZ ;  /* 0x0000000c1f0e7210 */ /* 0x001fc60007f1e0ff */
[----:B------:R0:W4:Y:S02]  /*1630*/  LDG.E.SYS R45, [R38] ;  /* 0x00000000262d7381 */ /* 0x00012400001ee900 */
[----:B------:R-:W-:Y:S02]  /*1640*/  IMAD.X R15, R43, 0x1, R13, P0 ;  /* 0x000000012b0f7824 */ /* 0x000fe400000e060d */
[----:B------:R1:W3:Y:S04]  /*1650*/  LDG.E.SYS R47, [R8] ;  /* 0x00000000082f7381 */ /* 0x0002e800001ee900 */
[----:B------:R-:W3:Y:S01]  /*1660*/  LDG.E.SYS R6, [R6] ;  /* 0x0000000006067381 */ /* 0x000ee200001ee900 */
[----:B0-----:R-:W-:-:S03]  /*1670*/  IADD3 R38, P2, R31, R10, RZ ;  /* 0x0000000a1f267210 */ /* 0x001fc60007f5e0ff */
[----:B------:R-:W3:Y:S01]  /*1680*/  LDG.E.SYS R12, [R12] ;  /* 0x000000000c0c7381 */ /* 0x000ee200001ee900 */
[----:B------:R-:W-:-:S03]  /*1690*/  IADD3.X R39, R43, R11, RZ, P2, !PT ;  /* 0x0000000b2b277210 */ /* 0x000fc600017fe4ff */
[----:B------:R0:W3:Y:S04]  /*16a0*/  LDG.E.SYS R11, [R10] ;  /* 0x000000000a0b7381 */ /* 0x0000e800001ee900 */
[----:B-1----:R-:W3:Y:S04]  /*16b0*/  LDG.E.SYS R8, [R14] ;  /* 0x000000000e087381 */ /* 0x002ee800001ee900 */
[----:B------:R-:W4:Y:S01]  /*16c0*/  LDG.E.SYS R39, [R38] ;  /* 0x0000000026277381 */ /* 0x000f2200001ee900 */
[----:B------:R-:W-:Y:S02]  /*16d0*/  PLOP3.LUT P0, PT, PT, PT, PT, 0x8, 0x0 ;  /* 0x000000000000781c */ /* 0x000fe40003f0e170 */
[----:B------:R-:W-:-:S02]  /*16e0*/  IADD3 R33, R33, 0x8, RZ ;  /* 0x0000000821217810 */ /* 0x000fc40007ffe0ff */
[----:B0-----:R-:W-:Y:S01]  /*16f0*/  IADD3 R10, R31, R32, RZ ;  /* 0x000000201f0a7210 */ /* 0x001fe20007ffe0ff */
[----:B--2---:R-:W-:-:S04]  /*1700*/  FFMA.FTZ R35, R44, -R34, R35 ;  /* 0x800000222c237223 */ /* 0x004fc80000010023 */
[----:B-----5:R-:W-:Y:S02]  /*1710*/  FFMA.FTZ R35, R48, -R46, R35 ;  /* 0x8000002e30237223 */ /* 0x020fe40000010023 */
[----:B------:R-:W-:Y:S02]  /*1720*/  IMAD.IADD R34, R31, 0x1, R30 ;  /* 0x000000011f227824 */ /* 0x000fe400078e021e */
[----:B---3--:R-:W-:-:S04]  /*1730*/  FFMA.FTZ R16, R49, -R16, R35 ;  /* 0x8000001031107223 */ /* 0x008fc80000010023 */
[----:B------:R-:W-:-:S04]  /*1740*/  FFMA.FTZ R16, R37, -R50, R16 ;  /* 0x8000003225107223 */ /* 0x000fc80000010010 */
[----:B----4-:R-:W-:-:S04]  /*1750*/  FFMA.FTZ R16, R45, -R42, R16 ;  /* 0x8000002a2d107223 */ /* 0x010fc80000010010 */
[----:B------:R-:W-:-:S04]  /*1760*/  FFMA.FTZ R6, R6, -R47, R16 ;  /* 0x8000002f06067223 */ /* 0x000fc80000010010 */
[----:B------:R-:W-:-:S04]  /*1770*/  FFMA.FTZ R6, R11, -R12, R6 ;  /* 0x8000000c0b067223 */ /* 0x000fc80000010006 */
[----:B------:R-:W-:-:S08]  /*1780*/  FFMA.FTZ R35, R39, -R8, R6 ;  /* 0x8000000827237223 */ /* 0x000fd00000010006 */
.L_x_23:
[----:B------:R-:W-:Y:S05]  /*1790*/  BSYNC B4 ;  /* 0x0000000000047941 */ /* 0x000fea0003800000 */
.L_x_22:
[----:B------:R-:W-:-:S12]  /*17a0*/  ISETP.LT.OR P0, PT, R33, R27, P0 ;  /* 0x0000001b2100720c */ /* 0x000fd80000701670 */
[----:B------:R-:W-:Y:S05]  /*17b0*/  @!P0 BRA `(.L_x_18) ;  /* 0x0000022000008947 */ /* 0x000fea0003800000 */
[----:B------:R-:W-:-:S08]  /*17c0*/  SHF.R.S32.HI R43, RZ, 0x1f, R31 ;  /* 0x0000001fff2b7819 */ /* 0x000fd0000001141f */
.L_x_24:
[C---:B------:R-:W-:Y:S01]  /*17d0*/  IADD3 R36, R19.reuse, R10, RZ ;  /* 0x0000000a13247210 */ /* 0x040fe20007ffe0ff */
[----:B------:R-:W-:-:S04]  /*17e0*/  IMAD.IADD R16, R19, 0x1, R34 ;  /* 0x0000000113107824 */ /* 0x000fc800078e0222 */
[-C--:B------:R-:W-:Y:S02]  /*17f0*/  IMAD.WIDE R36, R36, R29.reuse, c[0x0][0x170] ;  /* 0x00005c0024247625 */ /* 0x080fe400078e021d */
[----:B------:R-:W-:-:S05]  /*1800*/  IMAD.WIDE R16, R16, R29, c[0x0][0x170] ;  /* 0x00005c0010107625 */ /* 0x000fca00078e021d */
[C---:B------:R-:W-:Y:S02]  /*1810*/  IADD3 R38, P2, R31.reuse, R36, RZ ;  /* 0x000000241f267210 */ /* 0x040fe40007f5e0ff */
[----:B------:R-:W-:Y:S01]  /*1820*/  IADD3 R40, P0, R31, R16, RZ ;  /* 0x000000101f287210 */ /* 0x000fe20007f1e0ff */
[----:B------:R-:W2:Y:S01]  /*1830*/  LDG.E.SYS R30, [R36] ;  /* 0x00000000241e7381 */ /* 0x000ea200001ee900 */
[----:B------:R-:W-:Y:S02]  /*1840*/  IADD3.X R39, R37, R43, RZ, P2, !PT ;  /* 0x0000002b25277210 */ /* 0x000fe400017fe4ff */
[----:B------:R-:W-:Y:S01]  /*1850*/  IADD3 R8, P2, R31, R38, RZ ;  /* 0x000000261f087210 */ /* 0x000fe20007f5e0ff */
[----:B------:R-:W-:Y:S01]  /*1860*/  IMAD.X R41, R17, 0x1, R43, P0 ;  /* 0x0000000111297824 */ /* 0x000fe200000e062b */
[----:B------:R-:W-:Y:S01]  /*1870*/  IADD3 R12, P0, R31, R40, RZ ;  /* 0x000000281f0c7210 */ /* 0x000fe20007f1e0ff */
[----:B------:R0:W2:Y:S02]  /*1880*/  LDG.E.SYS R16, [R16] ;  /* 0x0000000010107381 */ /* 0x0000a400001ee900 */
[----:B------:R-:W-:Y:S01]  /*1890*/  IMAD.X R9, R43, 0x1, R39, P2 ;  /* 0x000000012b097824 */ /* 0x000fe200010e0627 */
[----:B------:R-:W-:Y:S01]  /*18a0*/  IADD3 R14, P2, R31, R8, RZ ;  /* 0x000000081f0e7210 */ /* 0x000fe20007f5e0ff */
[----:B------:R-:W3:Y:S01]  /*18b0*/  LDG.E.SYS R38, [R38] ;  /* 0x0000000026267381 */ /* 0x000ee200001ee900 */
[----:B------:R-:W-:-:S02]  /*18c0*/  IADD3.X R13, R43, R41, RZ, P0, !PT ;  /* 0x000000292b0d7210 */ /* 0x000fc400007fe4ff */
[----:B------:R-:W-:Y:S01]  /*18d0*/  IADD3 R6, P0, R31, R12, RZ ;  /* 0x0000000c1f067210 */ /* 0x000fe20007f1e0ff */
[----:B------:R-:W3:Y:S01]  /*18e0*/  LDG.E.SYS R11, [R40] ;  /* 0x00000000280b7381 */ /* 0x000ee200001ee900 */
[C---:B------:R-:W-:Y:S02]  /*18f0*/  IMAD.X R15, R43.reuse, 0x1, R9, P2 ;  /* 0x000000012b0f7824 */ /* 0x040fe400010e0609 */
[----:B------:R-:W-:Y:S01]  /*1900*/  IADD3.X R7, R43, R13, RZ, P0, !PT ;  /* 0x0000000d2b077210 */ /* 0x000fe200007fe4ff */
[----:B------:R-:W4:Y:S04]  /*1910*/  LDG.E.SYS R8, [R8] ;  /* 0x0000000008087381 */ /* 0x000f2800001ee900 */
[----:B------:R-:W4:Y:S04]  /*1920*/  LDG.E.SYS R13, [R12] ;  /* 0x000000000c0d7381 */ /* 0x000f2800001ee900 */
[----:B------:R-:W5:Y:S04]  /*1930*/  LDG.E.SYS R14, [R14] ;  /* 0x000000000e0e7381 */ /* 0x000f6800001ee900 */
[----:B0-----:R-:W5:Y:S01]  /*1940*/  LDG.E.SYS R17, [R6] ;  /* 0x0000000006117381 */ /* 0x001f6200001ee900 */
[----:B------:R-:W-:-:S04]  /*1950*/  IADD3 R33, R33, 0x4, RZ ;  /* 0x0000000421217810 */ /* 0x000fc80007ffe0ff */
[----:B------:R-:W-:Y:S01]  /*1960*/  ISETP.GE.AND P0, PT, R33, R27, PT ;  /* 0x0000001b2100720c */ /* 0x000fe20003f06270 */
[C---:B------:R-:W-:Y:S01]  /*1970*/  IMAD.IADD R34, R31.reuse, 0x1, R34 ;  /* 0x000000011f227824 */ /* 0x040fe200078e0222 */
[----:B------:R-:W-:Y:S01]  /*1980*/  IADD3 R10, R31, R10, RZ ;  /* 0x0000000a1f0a7210 */ /* 0x000fe20007ffe0ff */
[----:B--2---:R-:W-:-:S04]  /*1990*/  FFMA.FTZ R16, R30, -R16, R35 ;  /* 0x800000101e107223 */ /* 0x004fc80000010023 */
[----:B---3--:R-:W-:-:S04]  /*19a0*/  FFMA.FTZ R11, R38, -R11, R16 ;  /* 0x8000000b260b7223 */ /* 0x008fc80000010010 */
[----:B----4-:R-:W-:-:S04]  /*19b0*/  FFMA.FTZ R11, R8, -R13, R11 ;  /* 0x8000000d080b7223 */ /* 0x010fc8000001000b */
[----:B-----5:R-:W-:Y:S01]  /*19c0*/  FFMA.FTZ R35, R14, -R17, R11 ;  /* 0x800000110e237223 */ /* 0x020fe2000001000b */
[----:B------:R-:W-:Y:S07]  /*19d0*/  @!P0 BRA `(.L_x_24) ;  /* 0xfffffdf000008947 */ /* 0x000fee000383ffff */
.L_x_18:
[----:B------:R-:W-:Y:S05]  /*19e0*/  BSYNC B3 ;  /* 0x0000000000037941 */ /* 0x000fea0003800000 */
.L_x_17:
[----:B------:R-:W-:Y:S05]  /*19f0*/  BRA `(.L_x_25) ;  /* 0x0000001000007947 */ /* 0x000fea0003800000 */
.L_x_12:
[----:B0----5:R-:W-:-:S08]  /*1a00*/  IMAD.MOV.U32 R35, RZ, RZ, R14 ;  /* 0x000000ffff237224 */ /* 0x021fd000078e000e */
.L_x_25:
[----:B------:R-:W-:Y:S05]  /*1a10*/  BSYNC B0 ;  /* 0x0000000000007941 */ /* 0x000fea0003800000 */
.L_x_11:
[----:B------:R-:W-:-:S12]  /*1a20*/  ISETP.NE.AND P0, PT, R26, R27, PT ;  /* 0x0000001b1a00720c */ /* 0x000fd80003f05270 */
[----:B------:R-:W-:-:S05]  /*1a30*/  @P0 IMAD R6, R27, R27, R27 ;  /* 0x0000001b1b060224 */ /* 0x000fca00078e021b */
[----:B------:R-:W-:-:S04]  /*1a40*/  @P0 LEA.HI R6, R6, R6, RZ, 0x1 ;  /* 0x0000000606060211 */ /* 0x000fc800078f08ff */
[----:B------:R-:W-:-:S05]  /*1a50*/  @P0 LEA.HI.SX32 R6, R6, R27, 0x1f ;  /* 0x0000001b06060211 */ /* 0x000fca00078ffaff */
[----:B------:R-:W-:-:S04]  /*1a60*/  @P0 IMAD R6, R25, R6, R19 ;  /* 0x0000000619060224 */ /* 0x000fc800078e0213 */
[----:B------:R-:W-:-:S10]  /*1a70*/  @P0 IMAD.WIDE R6, R6, R29, c[0x0][0x170] ;  /* 0x00005c0006060625 */ /* 0x000fd400078e021d */
[----:B------:R-:W2:Y:S01]  /*1a80*/  @P0 LDG.E.SYS R6, [R6] ;  /* 0x0000000006060381 */ /* 0x000ea200001ee900 */
[----:B------:R-:W-:Y:S01]  /*1a90*/  @!P0 FMNMX.FTZ R8, RZ, R35, !PT ;  /* 0x00000023ff088209 */ /* 0x000fe20007810000 */
[----:B--2---:R-:W0:Y:S02]  /*1aa0*/  @P0 MUFU.RCP R9, R6 ;  /* 0x0000000600090308 */ /* 0x004e240000001000 */
[----:B0-----:R-:W-:-:S06]  /*1ab0*/  @P0 FMUL.FTZ R35, R35, R9 ;  /* 0x0000000923230220 */ /* 0x001fcc0000410000 */
[----:B------:R-:W0:Y:S01]  /*1ac0*/  @!P0 MUFU.SQRT R35, R8 ;  /* 0x0000000800238308 */ /* 0x000e220000002000 */
[C---:B------:R-:W-:Y:S02]  /*1ad0*/  ISETP.GE.AND P0, PT, R27.reuse, R26, PT ;  /* 0x0000001a1b00720c */ /* 0x040fe40003f06270 */
[----:B------:R-:W-:Y:S01]  /*1ae0*/  IADD3 R27, R27, 0x1, RZ ;  /* 0x000000011b1b7810 */ /* 0x000fe20007ffe0ff */
[----:B0-----:R0:W-:Y:S09]  /*1af0*/  STG.E.SYS [R4], R35 ;  /* 0x0000002304007386 */ /* 0x0011f2000010e900 */
[----:B0----5:R-:W-:Y:S05]  /*1b00*/  @!P0 BRA `(.L_x_26) ;  /* 0xffffec2000008947 */ /* 0x021fea000383ffff */
.L_x_10:
[----:B------:R-:W-:Y:S05]  /*1b10*/  BSYNC B1 ;  /* 0x0000000000017941 */ /* 0x000fea0003800000 */
.L_x_9:
[----:B------:R-:W-:Y:S02]  /*1b20*/  IADD3 R26, R26, 0x1, RZ ;  /* 0x000000011a1a7810 */ /* 0x000fe40007ffe0ff */
[----:B------:R-:W-:-:S04]  /*1b30*/  IADD3 R4, R21, 0x1, RZ ;  /* 0x0000000115047810 */ /* 0x000fc80007ffe0ff */
[----:B------:R-:W-:-:S12]  /*1b40*/  ISETP.GE.AND P0, PT, R26, R4, PT ;  /* 0x000000041a00720c */ /* 0x000fd80003f06270 */
[----:B-----5:R-:W-:Y:S05]  /*1b50*/  @!P0 BRA `(.L_x_27) ;  /* 0xffffeb6000008947 */ /* 0x020fea000383ffff */
.L_x_8:
[----:B------:R-:W-:Y:S05]  /*1b60*/  BSYNC B2 ;  /* 0x0000000000027941 */ /* 0x000fea0003800000 */
.L_x_7:
[----:B------:R-:W0:Y:S01]  /*1b70*/  MUFU.RCP R5, R20 ;  /* 0x0000001400057308 */ /* 0x000e220000001000 */
[----:B------:R-:W-:Y:S01]  /*1b80*/  BSSY B0, `(.L_x_28) ;  /* 0x00000a6000007945 */ /* 0x000fe20003800000 */
[-C--:B0----5:R-:W-:Y:S02]  /*1b90*/  FMUL.FTZ R22, R22, R5.reuse ;  /* 0x0000000516167220 */ /* 0x0a1fe40000410000 */
[-C--:B------:R-:W-:Y:S02]  /*1ba0*/  FMUL.FTZ R23, R23, R5.reuse ;  /* 0x0000000517177220 */ /* 0x080fe40000410000 */
[----:B------:R-:W-:Y:S01]  /*1bb0*/  FMUL.FTZ R24, R24, R5 ;  /* 0x0000000518187220 */ /* 0x000fe20000410000 */
[----:B------:R-:W-:Y:S07]  /*1bc0*/  @!P1 BRA `(.L_x_29) ;  /* 0x00000a1000009947 */ /* 0x000fee0003800000 */
[----:B------:R-:W-:-:S08]  /*1bd0*/  MOV R6, RZ ;  /* 0x000000ff00067202 */ /* 0x000fd00000000f00 */
.L_x_41:
[----:B------:R-:W-:Y:S02]  /*1be0*/  IMAD.MOV.U32 R7, RZ, RZ, 0xc ;  /* 0x0000000cff077424 */ /* 0x000fe400078e00ff */
[----:B------:R-:W-:-:S04]  /*1bf0*/  IMAD R4, R25, R6, R19 ;  /* 0x0000000619047224 */ /* 0x000fc800078e0213 */
[----:B------:R-:W-:-:S10]  /*1c00*/  IMAD.WIDE R4, R4, R7, c[0x0][0x178] ;  /* 0x00005e0004047625 */ /* 0x000fd400078e0207 */
[----:B------:R0:W5:Y:S04]  /*1c10*/  LDG.E.SYS R12, [R4] ;  /* 0x00000000040c7381 */ /* 0x00016800001ee900 */
[----:B------:R0:W5:Y:S04]  /*1c20*/  LDG.E.SYS R13, [R4+0x4] ;  /* 0x00000400040d7381 */ /* 0x00016800001ee900 */
[----:B------:R0:W5:Y:S01]  /*1c30*/  LDG.E.SYS R14, [R4+0x8] ;  /* 0x00000800040e7381 */ /* 0x00016200001ee900 */
[C---:B------:R-:W-:Y:S01]  /*1c40*/  ISETP.GE.AND P0, PT, R6.reuse, 0x1, PT ;  /* 0x000000010600780c */ /* 0x040fe20003f06270 */
[C---:B------:R-:W-:Y:S01]  /*1c50*/  IMAD R8, R6.reuse, R6, R6 ;  /* 0x0000000606087224 */ /* 0x040fe200078e0206 */
[----:B------:R-:W-:Y:S01]  /*1c60*/  IADD3 R9, R6, 0x1, RZ ;  /* 0x0000000106097810 */ /* 0x000fe20007ffe0ff */
[----:B------:R-:W-:Y:S03]  /*1c70*/  BSSY B1, `(.L_x_30) ;  /* 0x0000087000017945 */ /* 0x000fe60003800000 */
[----:B------:R-:W-:-:S02]  /*1c80*/  LEA.HI R10, R8, R8, RZ, 0x1 ;  /* 0x00000008080a7211 */ /* 0x000fc400078f08ff */
[----:B------:R-:W-:Y:S01]  /*1c90*/  MOV R8, R6 ;  /* 0x0000000600087202 */ /* 0x000fe20000000f00 */
[----:B------:R-:W-:Y:S01]  /*1ca0*/  IMAD.MOV.U32 R6, RZ, RZ, R9 ;  /* 0x000000ffff067224 */ /* 0x000fe200078e0009 */
[----:B------:R-:W-:Y:S02]  /*1cb0*/  SHF.R.S32.HI R10, RZ, 0x1, R10 ;  /* 0x00000001ff0a7819 */ /* 0x000fe4000001140a */
[----:B------:R-:W-:Y:S06]  /*1cc0*/  @!P0 BRA `(.L_x_31) ;  /* 0x000007e000008947 */ /* 0x000fec0003800000 */
[----:B0-----:R-:W-:Y:S01]  /*1cd0*/  LOP3.LUT R15, R8, 0x3, RZ, 0xc0, !PT ;  /* 0x00000003080f7812 */ /* 0x001fe200078ec0ff */
[----:B------:R-:W-:Y:S01]  /*1ce0*/  BSSY B2, `(.L_x_32) ;  /* 0x000003b000027945 */ /* 0x000fe20003800000 */
[----:B------:R-:W-:Y:S01]  /*1cf0*/  MOV R9, RZ ;  /* 0x000000ff00097202 */ /* 0x000fe20000000f00 */
[----:B------:R-:W-:Y:S01]  /*1d00*/  IMAD.MOV.U32 R11, RZ, RZ, RZ ;  /* 0x000000ffff0b7224 */ /* 0x000fe200078e00ff */
[----:B------:R-:W-:-:S12]  /*1d10*/  ISETP.NE.AND P0, PT, R15, RZ, PT ;  /* 0x000000ff0f00720c */ /* 0x000fd80003f05270 */
[----:B------:R-:W-:Y:S05]  /*1d20*/  @!P0 BRA `(.L_x_33) ;  /* 0x0000034000008947 */ /* 0x000fea0003800000 */
[----:B------:R-:W-:Y:S01]  /*1d30*/  ISETP.NE.AND P0, PT, R15, 0x1, PT ;  /* 0x000000010f00780c */ /* 0x000fe20003f05270 */
[----:B------:R-:W-:Y:S01]  /*1d40*/  BSSY B3, `(.L_x_34) ;  /* 0x0000020000037945 */ /* 0x000fe20003800000 */
[----:B------:R-:W-:-:S10]  /*1d50*/  MOV R20, RZ ;  /* 0x000000ff00147202 */ /* 0x000fd40000000f00 */
[----:B------:R-:W-:Y:S05]  /*1d60*/  @!P0 BRA `(.L_x_35) ;  /* 0x000001d000008947 */ /* 0x000fea0003800000 */
[----:B------:R-:W-:Y:S01]  /*1d70*/  ISETP.NE.AND P0, PT, R15, 0x2, PT ;  /* 0x000000020f00780c */ /* 0x000fe20003f05270 */
[----:B------:R-:W-:Y:S01]  /*1d80*/  IMAD.MOV.U32 R20, RZ, RZ, RZ ;  /* 0x000000ffff147224 */ /* 0x000fe200078e00ff */
[----:B------:R-:W-:-:S10]  /*1d90*/  MOV R27, 0x4 ;  /* 0x00000004001b7802 */ /* 0x000fd40000000f00 */
[----:B------:R-:W-:Y:S01]  /*1da0*/  @P0 MOV R20, 0x1 ;  /* 0x0000000100140802 */ /* 0x000fe20000000f00 */
[C-C-:B------:R-:W-:Y:S01]  /*1db0*/  @P0 IMAD R16, R25.reuse, R10, R19.reuse ;  /* 0x0000000a19100224 */ /* 0x140fe200078e0213 */
[----:B------:R-:W-:Y:S01]  /*1dc0*/  @P0 MOV R17, 0x4 ;  /* 0x0000000400110802 */ /* 0x000fe20000000f00 */
[----:B------:R-:W2:Y:S02]  /*1dd0*/  @P0 LDG.E.SYS R30, [R2+0x4] ;  /* 0x00000400021e0381 */ /* 0x000ea400001ee900 */
[--C-:B------:R-:W-:Y:S02]  /*1de0*/  IMAD.MOV R11, RZ, RZ, -R20.reuse ;  /* 0x000000ffff0b7224 */ /* 0x100fe400078e0a14 */
[----:B------:R-:W-:Y:S01]  /*1df0*/  IMAD.IADD R26, R10, 0x1, R20 ;  /* 0x000000010a1a7824 */ /* 0x000fe200078e0214 */
[----:B------:R-:W3:Y:S01]  /*1e00*/  @P0 LDG.E.SYS R32, [R2+0x8] ;  /* 0x0000080002200381 */ /* 0x000ee200001ee900 */
[----:B------:R-:W-:Y:S01]  /*1e10*/  @P0 IMAD.WIDE R16, R16, R17, c[0x0][0x170] ;  /* 0x00005c0010100625 */ /* 0x000fe200078e0211 */
[C---:B------:R-:W-:Y:S01]  /*1e20*/  LOP3.LUT R9, R25.reuse, R11, RZ, 0xc0, !PT ;  /* 0x0000000b19097212 */ /* 0x040fe200078ec0ff */
[----:B------:R-:W-:-:S04]  /*1e30*/  IMAD R26, R25, R26, R19 ;  /* 0x0000001a191a7224 */ /* 0x000fc800078e0213 */
[----:B------:R-:W-:Y:S02]  /*1e40*/  IMAD.IADD R9, R19, 0x1, R9 ;  /* 0x0000000113097824 */ /* 0x000fe400078e0209 */
[----:B------:R-:W-:Y:S02]  /*1e50*/  IMAD.WIDE R26, R26, R27, c[0x0][0x170] ;  /* 0x00005c001a1a7625 */ /* 0x000fe400078e021b */
[----:B------:R-:W-:Y:S01]  /*1e60*/  IMAD.WIDE R28, R9, R7, c[0x0][0x178] ;  /* 0x00005e00091c7625 */ /* 0x000fe200078e0207 */
[----:B------:R-:W4:Y:S04]  /*1e70*/  @P0 LDG.E.SYS R11, [R16] ;  /* 0x00000000100b0381 */ /* 0x000f2800001ee900 */
[----:B------:R-:W4:Y:S04]  /*1e80*/  @P0 LDG.E.SYS R9, [R2] ;  /* 0x0000000002090381 */ /* 0x000f2800001ee900 */
[----:B------:R-:W3:Y:S04]  /*1e90*/  LDG.E.SYS R26, [R26] ;  /* 0x000000001a1a7381 */ /* 0x000ee800001ee900 */
[----:B------:R-:W3:Y:S04]  /*1ea0*/  LDG.E.SYS R15, [R28] ;  /* 0x000000001c0f7381 */ /* 0x000ee800001ee900 */
[----:B------:R-:W3:Y:S04]  /*1eb0*/  LDG.E.SYS R31, [R28+0x4] ;  /* 0x000004001c1f7381 */ /* 0x000ee800001ee900 */
[----:B------:R-:W3:Y:S01]  /*1ec0*/  LDG.E.SYS R33, [R28+0x8] ;  /* 0x000008001c217381 */ /* 0x000ee200001ee900 */
[----:B------:R-:W-:Y:S01]  /*1ed0*/  IADD3 R20, R20, 0x1, RZ ;  /* 0x0000000114147810 */ /* 0x000fe20007ffe0ff */
[----:B----45:R-:W-:-:S02]  /*1ee0*/  @P0 FFMA.FTZ R12, R9, -R11, R12 ;  /* 0x8000000b090c0223 */ /* 0x030fc4000001000c */
[C---:B--2---:R-:W-:Y:S02]  /*1ef0*/  @P0 FFMA.FTZ R13, -R11.reuse, R30, R13 ;  /* 0x0000001e0b0d0223 */ /* 0x044fe4000001010d */
[----:B---3--:R-:W-:Y:S02]  /*1f00*/  @P0 FFMA.FTZ R14, -R11, R32, R14 ;  /* 0x000000200b0e0223 */ /* 0x008fe4000001010e */
[----:B------:R-:W-:Y:S02]  /*1f10*/  FFMA.FTZ R12, R15, -R26, R12 ;  /* 0x8000001a0f0c7223 */ /* 0x000fe4000001000c */
[C---:B------:R-:W-:Y:S02]  /*1f20*/  FFMA.FTZ R13, -R26.reuse, R31, R13 ;  /* 0x0000001f1a0d7223 */ /* 0x040fe4000001010d */
[----:B------:R-:W-:-:S08]  /*1f30*/  FFMA.FTZ R14, -R26, R33, R14 ;  /* 0x000000211a0e7223 */ /* 0x000fd0000001010e */
.L_x_35:
[----:B------:R-:W-:Y:S05]  /*1f40*/  BSYNC B3 ;  /* 0x0000000000037941 */ /* 0x000fea0003800000 */
.L_x_34:
[-C--:B------:R-:W-:Y:S01]  /*1f50*/  IADD3 R16, R10, R20.reuse, RZ ;  /* 0x000000140a107210 */ /* 0x080fe20007ffe0ff */
[----:B------:R-:W-:Y:S02]  /*1f60*/  IMAD.MOV.U32 R17, RZ, RZ, 0x4 ;  /* 0x00000004ff117424 */ /* 0x000fe400078e00ff */
[----:B------:R-:W-:-:S02]  /*1f70*/  IMAD R26, R25, R20, R19 ;  /* 0x00000014191a7224 */ /* 0x000fc400078e0213 */
[----:B------:R-:W-:Y:S02]  /*1f80*/  IMAD R16, R25, R16, R19 ;  /* 0x0000001019107224 */ /* 0x000fe400078e0213 */
[----:B------:R-:W-:Y:S02]  /*1f90*/  IMAD.WIDE R26, R26, R7, c[0x0][0x178] ;  /* 0x00005e001a1a7625 */ /* 0x000fe400078e0207 */
[----:B------:R-:W-:-:S08]  /*1fa0*/  IMAD.WIDE R16, R16, R17, c[0x0][0x170] ;  /* 0x00005c0010107625 */ /* 0x000fd000078e0211 */
[----:B------:R-:W2:Y:S04]  /*1fb0*/  LDG.E.SYS R9, [R26] ;  /* 0x000000001a097381 */ /* 0x000ea800001ee900 */
[----:B------:R-:W2:Y:S04]  /*1fc0*/  LDG.E.SYS R11, [R16] ;  /* 0x00000000100b7381 */ /* 0x000ea800001ee900 */
[----:B------:R-:W3:Y:S04]  /*1fd0*/  LDG.E.SYS R29, [R26+0x8] ;  /* 0x000008001a1d7381 */ /* 0x000ee800001ee900 */
[----:B------:R-:W4:Y:S01]  /*1fe0*/  LDG.E.SYS R28, [R26+0x4] ;  /* 0x000004001a1c7381 */ /* 0x000f2200001ee900 */
[----:B--2--5:R-:W-:-:S02]  /*1ff0*/  FFMA.FTZ R12, R9, -R11, R12 ;  /* 0x8000000b090c7223 */ /* 0x024fc4000001000c */
[C---:B---3--:R-:W-:Y:S02]  /*2000*/  FFMA.FTZ R14, -R11.reuse, R29, R14 ;  /* 0x0000001d0b0e7223 */ /* 0x048fe4000001010e */
[----:B----4-:R-:W-:Y:S01]  /*2010*/  FFMA.FTZ R13, -R11, R28, R13 ;  /* 0x0000001c0b0d7223 */ /* 0x010fe2000001010d */
[----:B------:R-:W-:Y:S02]  /*2020*/  IADD3 R11, R20, 0x1, RZ ;  /* 0x00000001140b7810 */ /* 0x000fe40007ffe0ff */
[----:B------:R-:W-:Y:S01]  /*2030*/  MOV R36, R12 ;  /* 0x0000000c00247202 */ /* 0x000fe20000000f00 */
[----:B------:R-:W-:Y:S01]  /*2040*/  IMAD.MOV.U32 R20, RZ, RZ, R13 ;  /* 0x000000ffff147224 */ /* 0x000fe200078e000d */
[----:B------:R-:W-:Y:S01]  /*2050*/  MOV R9, R14 ;  /* 0x0000000e00097202 */ /* 0x000fe20000000f00 */
[----:B------:R-:W-:Y:S07]  /*2060*/  BRA `(.L_x_36) ;  /* 0x0000002000007947 */ /* 0x000fee0003800000 */
.L_x_33:
[----:B------:R-:W-:Y:S01]  /*2070*/  IMAD.MOV.U32 R20, RZ, RZ, RZ ;  /* 0x000000ffff147224 */ /* 0x000fe200078e00ff */
[----:B------:R-:W-:-:S08]  /*2080*/  MOV R36, RZ ;  /* 0x000000ff00247202 */ /* 0x000fd00000000f00 */
.L_x_36:
[----:B------:R-:W-:Y:S05]  /*2090*/  BSYNC B2 ;  /* 0x0000000000027941 */ /* 0x000fea0003800000 */
.L_x_32:
[----:B------:R-:W-:Y:S01]  /*20a0*/  ISETP.GE.U32.AND P0, PT, R8, 0x4, PT ;  /* 0x000000040800780c */ /* 0x000fe20003f06070 */
[----:B------:R-:W-:Y:S11]  /*20b0*/  BSSY B2, `(.L_x_37) ;  /* 0x000003e000027945 */ /* 0x000ff60003800000 */
[----:B------:R-:W-:Y:S05]  /*20c0*/  @!P0 BRA `(.L_x_38) ;  /* 0x000003c000008947 */ /* 0x000fea0003800000 */
[C---:B------:R-:W-:Y:S01]  /*20d0*/  IMAD R35, R25.reuse, 0xc, RZ ;  /* 0x0000000c19237824 */ /* 0x040fe200078e02ff */
[C---:B------:R-:W-:Y:S01]  /*20e0*/  SHF.L.U32 R33, R25.reuse, 0x2, RZ ;  /* 0x0000000219217819 */ /* 0x040fe200000006ff */
[----:B------:R-:W-:Y:S01]  /*20f0*/  IMAD.IADD R34, R10, 0x1, R11 ;  /* 0x000000010a227824 */ /* 0x000fe200078e020b */
[----:B-----5:R-:W-:Y:S01]  /*2100*/  MOV R20, R13 ;  /* 0x0000000d00147202 */ /* 0x020fe20000000f00 */
[----:B------:R-:W-:Y:S01]  /*2110*/  IMAD.MOV.U32 R9, RZ, RZ, R14 ;  /* 0x000000ffff097224 */ /* 0x000fe200078e000e */
[----:B------:R-:W-:Y:S01]  /*2120*/  MOV R36, R12 ;  /* 0x0000000c00247202 */ /* 0x000fe20000000f00 */
[C---:B------:R-:W-:Y:S01]  /*2130*/  IMAD R32, R25.reuse, R11, RZ ;  /* 0x0000000b19207224 */ /* 0x040fe200078e02ff */
[----:B------:R-:W-:Y:S01]  /*2140*/  SHF.R.S32.HI R39, RZ, 0x1f, R33 ;  /* 0x0000001fff277819 */ /* 0x000fe20000011421 */
[----:B------:R-:W-:Y:S01]  /*2150*/  IMAD R34, R25, R34, RZ ;  /* 0x0000002219227224 */ /* 0x000fe200078e02ff */
[----:B------:R-:W-:-:S08]  /*2160*/  SHF.R.S32.HI R37, RZ, 0x1f, R35 ;  /* 0x0000001fff257819 */ /* 0x000fd00000011423 */
.L_x_39:
[----:B------:R-:W-:Y:S01]  /*2170*/  MOV R31, 0x4 ;  /* 0x00000004001f7802 */ /* 0x000fe20000000f00 */
[C---:B------:R-:W-:Y:S01]  /*2180*/  IMAD.IADD R30, R19.reuse, 0x1, R34 ;  /* 0x00000001131e7824 */ /* 0x040fe200078e0222 */
[----:B------:R-:W-:-:S03]  /*2190*/  IADD3 R28, R19, R32, RZ ;  /* 0x00000020131c7210 */ /* 0x000fc60007ffe0ff */
[----:B------:R-:W-:Y:S02]  /*21a0*/  IMAD.WIDE R30, R30, R31, c[0x0][0x170] ;  /* 0x00005c001e1e7625 */ /* 0x000fe400078e021f */
[----:B------:R-:W-:-:S05]  /*21b0*/  IMAD.WIDE R28, R28, R7, c[0x0][0x178] ;  /* 0x00005e001c1c7625 */ /* 0x000fca00078e0207 */
[----:B------:R-:W-:Y:S02]  /*21c0*/  IADD3 R14, P0, R33, R30, RZ ;  /* 0x0000001e210e7210 */ /* 0x000fe40007f1e0ff */
[----:B------:R-:W-:Y:S01]  /*21d0*/  IADD3 R16, P2, R28, R35, RZ ;  /* 0x000000231c107210 */ /* 0x000fe20007f5e0ff */
[----:B------:R0:W2:Y:S02]  /*21e0*/  LDG.E.SYS R43, [R30] ;  /* 0x000000001e2b7381 */ /* 0x0000a400001ee900 */
[----:B------:R-:W-:Y:S01]  /*21f0*/  IMAD.X R15, R31, 0x1, R39, P0 ;  /* 0x000000011f0f7824 */ /* 0x000fe200000e0627 */
[----:B------:R-:W-:Y:S01]  /*2200*/  IADD3.X R17, R29, R37, RZ, P2, !PT ;  /* 0x000000251d117210 */ /* 0x000fe200017fe4ff */
[----:B------:R1:W2:Y:S01]  /*2210*/  LDG.E.SYS R38, [R28] ;  /* 0x000000001c267381 */ /* 0x0002a200001ee900 */
[----:B------:R-:W-:Y:S02]  /*2220*/  IADD3 R26, P2, R35, R16, RZ ;  /* 0x00000010231a7210 */ /* 0x000fe40007f5e0ff */
[----:B------:R-:W-:Y:S01]  /*2230*/  IADD3 R12, P0, R33, R14, RZ ;  /* 0x0000000e210c7210 */ /* 0x000fe20007f1e0ff */
[----:B------:R1:W3:Y:S02]  /*2240*/  LDG.E.SYS R41, [R28+0x4] ;  /* 0x000004001c297381 */ /* 0x0002e400001ee900 */
[----:B------:R-:W-:Y:S01]  /*2250*/  IMAD.X R27, R37, 0x1, R17, P2 ;  /* 0x00000001251b7824 */ /* 0x000fe200010e0611 */
[----:B------:R-:W-:Y:S01]  /*2260*/  IADD3.X R13, R39, R15, RZ, P0, !PT ;  /* 0x0000000f270d7210 */ /* 0x000fe200007fe4ff */
[----:B------:R1:W4:Y:S01]  /*2270*/  LDG.E.SYS R40, [R28+0x8] ;  /* 0x000008001c287381 */ /* 0x00032200001ee900 */
[----:B0-----:R-:W-:-:S03]  /*2280*/  IADD3 R30, P0, R33, R12, RZ ;  /* 0x0000000c211e7210 */ /* 0x001fc60007f1e0ff */
[----:B------:R0:W5:Y:S01]  /*2290*/  LDG.E.SYS R47, [R14] ;  /* 0x000000000e2f7381 */ /* 0x00016200001ee900 */
[----:B------:R-:W-:-:S03]  /*22a0*/  IADD3.X R31, R39, R13, RZ, P0, !PT ;  /* 0x0000000d271f7210 */ /* 0x000fc600007fe4ff */
[----:B------:R0:W5:Y:S01]  /*22b0*/  LDG.E.SYS R42, [R16] ;  /* 0x00000000102a7381 */ /* 0x00016200001ee900 */
[----:B-1----:R-:W-:-:S03]  /*22c0*/  IADD3 R28, P2, R35, R26, RZ ;  /* 0x0000001a231c7210 */ /* 0x002fc60007f5e0ff */
[----:B------:R1:W4:Y:S01]  /*22d0*/  LDG.E.SYS R45, [R16+0x4] ;  /* 0x00000400102d7381 */ /* 0x00032200001ee900 */
[----:B------:R-:W-:-:S03]  /*22e0*/  IADD3.X R29, R37, R27, RZ, P2, !PT ;  /* 0x0000001b251d7210 */ /* 0x000fc600017fe4ff */
[----:B------:R1:W4:Y:S04]  /*22f0*/  LDG.E.SYS R44, [R16+0x8] ;  /* 0x00000800102c7381 */ /* 0x00032800001ee900 */
[----:B------:R-:W4:Y:S04]  /*2300*/  LDG.E.SYS R51, [R12] ;  /* 0x000000000c337381 */ /* 0x000f2800001ee900 */
[----:B0-----:R-:W4:Y:S04]  /*2310*/  LDG.E.SYS R14, [R26] ;  /* 0x000000001a0e7381 */ /* 0x001f2800001ee900 */
[----:B------:R-:W4:Y:S04]  /*2320*/  LDG.E.SYS R46, [R26+0x4] ;  /* 0x000004001a2e7381 */ /* 0x000f2800001ee900 */
[----:B------:R-:W4:Y:S04]  /*2330*/  LDG.E.SYS R48, [R26+0x8] ;  /* 0x000008001a307381 */ /* 0x000f2800001ee900 */
[----:B------:R-:W4:Y:S04]  /*2340*/  LDG.E.SYS R30, [R30] ;  /* 0x000000001e1e7381 */ /* 0x000f2800001ee900 */
[----:B------:R-:W4:Y:S04]  /*2350*/  LDG.E.SYS R15, [R28] ;  /* 0x000000001c0f7381 */ /* 0x000f2800001ee900 */
[----:B-1----:R-:W4:Y:S04]  /*2360*/  LDG.E.SYS R17, [R28+0x4] ;  /* 0x000004001c117381 */ /* 0x002f2800001ee900 */
[----:B------:R-:W4:Y:S01]  /*2370*/  LDG.E.SYS R16, [R28+0x8] ;  /* 0x000008001c107381 */ /* 0x000f2200001ee900 */
[----:B------:R-:W-:Y:S01]  /*2380*/  IADD3 R11, R11, 0x4, RZ ;  /* 0x000000040b0b7810 */ /* 0x000fe20007ffe0ff */
[C---:B------:R-:W-:Y:S01]  /*2390*/  IMAD.IADD R34, R33.reuse, 0x1, R34 ;  /* 0x0000000121227824 */ /* 0x040fe200078e0222 */
[----:B------:R-:W-:-:S02]  /*23a0*/  IADD3 R32, R33, R32, RZ ;  /* 0x0000002021207210 */ /* 0x000fc40007ffe0ff */
[----:B------:R-:W-:Y:S01]  /*23b0*/  ISETP.GE.AND P0, PT, R11, R8, PT ;  /* 0x000000080b00720c */ /* 0x000fe20003f06270 */
[----:B--2---:R-:W-:Y:S02]  /*23c0*/  FFMA.FTZ R36, R38, -R43, R36 ;  /* 0x8000002b26247223 */ /* 0x004fe40000010024 */
[C---:B---3--:R-:W-:Y:S02]  /*23d0*/  FFMA.FTZ R20, -R43.reuse, R41, R20 ;  /* 0x000000292b147223 */ /* 0x048fe40000010114 */
[----:B----4-:R-:W-:Y:S02]  /*23e0*/  FFMA.FTZ R9, -R43, R40, R9 ;  /* 0x000000282b097223 */ /* 0x010fe40000010109 */
[----:B-----5:R-:W-:Y:S02]  /*23f0*/  FFMA.FTZ R36, R42, -R47, R36 ;  /* 0x8000002f2a247223 */ /* 0x020fe40000010024 */
[C---:B------:R-:W-:Y:S02]  /*2400*/  FFMA.FTZ R20, -R47.reuse, R45, R20 ;  /* 0x0000002d2f147223 */ /* 0x040fe40000010114 */
[----:B------:R-:W-:-:S02]  /*2410*/  FFMA.FTZ R9, -R47, R44, R9 ;  /* 0x0000002c2f097223 */ /* 0x000fc40000010109 */
[----:B------:R-:W-:Y:S02]  /*2420*/  FFMA.FTZ R36, R14, -R51, R36 ;  /* 0x800000330e247223 */ /* 0x000fe40000010024 */
[C---:B------:R-:W-:Y:S02]  /*2430*/  FFMA.FTZ R20, -R51.reuse, R46, R20 ;  /* 0x0000002e33147223 */ /* 0x040fe40000010114 */
[----:B------:R-:W-:Y:S02]  /*2440*/  FFMA.FTZ R9, -R51, R48, R9 ;  /* 0x0000003033097223 */ /* 0x000fe40000010109 */
[----:B------:R-:W-:Y:S02]  /*2450*/  FFMA.FTZ R36, R15, -R30, R36 ;  /* 0x8000001e0f247223 */ /* 0x000fe40000010024 */
[C---:B------:R-:W-:Y:S02]  /*2460*/  FFMA.FTZ R20, -R30.reuse, R17, R20 ;  /* 0x000000111e147223 */ /* 0x040fe40000010114 */
[----:B------:R-:W-:Y:S01]  /*2470*/  FFMA.FTZ R9, -R30, R16, R9 ;  /* 0x000000101e097223 */ /* 0x000fe20000010109 */
[----:B------:R-:W-:Y:S07]  /*2480*/  @!P0 BRA `(.L_x_39) ;  /* 0xfffffce000008947 */ /* 0x000fee000383ffff */
.L_x_38:
[----:B------:R-:W-:Y:S05]  /*2490*/  BSYNC B2 ;  /* 0x0000000000027941 */ /* 0x000fea0003800000 */
.L_x_37:
[----:B------:R-:W-:Y:S05]  /*24a0*/  BRA `(.L_x_40) ;  /* 0x0000003000007947 */ /* 0x000fea0003800000 */
.L_x_31:
[----:B0----5:R-:W-:Y:S01]  /*24b0*/  MOV R9, R14 ;  /* 0x0000000e00097202 */ /* 0x021fe20000000f00 */
[----:B------:R-:W-:Y:S01]  /*24c0*/  IMAD.MOV.U32 R20, RZ, RZ, R13 ;  /* 0x000000ffff147224 */ /* 0x000fe200078e000d */
[----:B------:R-:W-:-:S08]  /*24d0*/  MOV R36, R12 ;  /* 0x0000000c00247202 */ /* 0x000fd00000000f00 */
.L_x_40:
[----:B------:R-:W-:Y:S05]  /*24e0*/  BSYNC B1 ;  /* 0x0000000000017941 */ /* 0x000fea0003800000 */
.L_x_30:
[----:B------:R-:W-:Y:S01]  /*24f0*/  IADD3 R10, R10, R8, RZ ;  /* 0x000000080a0a7210 */ /* 0x000fe20007ffe0ff */
[----:B------:R-:W-:-:S04]  /*2500*/  IMAD.MOV.U32 R11, RZ, RZ, 0x4 ;  /* 0x00000004ff0b7424 */ /* 0x000fc800078e00ff */
[----:B------:R-:W-:-:S04]  /*2510*/  IMAD R10, R25, R10, R19 ;  /* 0x0000000a190a7224 */ /* 0x000fc800078e0213 */
[----:B------:R-:W-:-:S10]  /*2520*/  IMAD.WIDE R10, R10, R11, c[0x0][0x170] ;  /* 0x00005c000a0a7625 */ /* 0x000fd400078e020b */
[----:B------:R-:W2:Y:S01]  /*2530*/  LDG.E.SYS R10, [R10] ;  /* 0x000000000a0a7381 */ /* 0x000ea200001ee900 */
[----:B------:R-:W-:-:S04]  /*2540*/  IADD3 R8, R21, 0x1, RZ ;  /* 0x0000000115087810 */ /* 0x000fc80007ffe0ff */
[----:B------:R-:W-:Y:S01]  /*2550*/  ISETP.GE.AND P0, PT, R6, R8, PT ;  /* 0x000000080600720c */ /* 0x000fe20003f06270 */
[----:B--2---:R-:W0:Y:S02]  /*2560*/  MUFU.RCP R7, R10 ;  /* 0x0000000a00077308 */ /* 0x004e240000001000 */
[-C--:B0----5:R-:W-:Y:S02]  /*2570*/  FMUL.FTZ R13, R9, R7.reuse ;  /* 0x00000007090d7220 */ /* 0x0a1fe40000410000 */
[-C--:B------:R-:W-:Y:S02]  /*2580*/  FMUL.FTZ R9, R20, R7.reuse ;  /* 0x0000000714097220 */ /* 0x080fe40000410000 */
[----:B------:R-:W-:-:S04]  /*2590*/  FMUL.FTZ R7, R36, R7 ;  /* 0x0000000724077220 */ /* 0x000fc80000410000 */
[----:B------:R0:W-:Y:S04]  /*25a0*/  STG.E.SYS [R4+0x8], R13 ;  /* 0x0000080d04007386 */ /* 0x0001e8000010e900 */
[----:B------:R0:W-:Y:S04]  /*25b0*/  STG.E.SYS [R4+0x4], R9 ;  /* 0x0000040904007386 */ /* 0x0001e8000010e900 */
[----:B------:R0:W-:Y:S02]  /*25c0*/  STG.E.SYS [R4], R7 ;  /* 0x0000000704007386 */ /* 0x0001e4000010e900 */
[----:B0-----:R-:W-:Y:S05]  /*25d0*/  @!P0 BRA `(.L_x_41) ;  /* 0xfffff60000008947 */ /* 0x001fea000383ffff */
.L_x_29:
[----:B------:R-:W-:Y:S05]  /*25e0*/  BSYNC B0 ;  /* 0x0000000000007941 */ /* 0x000fea0003800000 */
.L_x_28:
[----:B------:R-:W-:Y:S01]  /*25f0*/  BSSY B0, `(.L_x_42) ;  /* 0x00000b3000007945 */ /* 0x000fe20003800000 */
[----:B------:R-:W-:Y:S05]  /*2600*/  @!P1 BRA `(.L_x_43) ;  /* 0x00000b1000009947 */ /* 0x000fea0003800000 */
[----:B------:R-:W-:Y:S01]  /*2610*/  IMAD R11, R25, 0xc, RZ ;  /* 0x0000000c190b7824 */ /* 0x000fe200078e02ff */
[----:B------:R-:W-:-:S02]  /*2620*/  MOV R9, RZ ;  /* 0x000000ff00097202 */ /* 0x000fc40000000f00 */
[----:B------:R-:W-:-:S08]  /*2630*/  MOV R8, R21 ;  /* 0x0000001500087202 */ /* 0x000fd00000000f00 */
.L_x_55:
[----:B------:R-:W-:Y:S02]  /*2640*/  IMAD.MOV.U32 R10, RZ, RZ, 0xc ;  /* 0x0000000cff0a7424 */ /* 0x000fe400078e00ff */
[----:B------:R-:W-:-:S04]  /*2650*/  IMAD R4, R25, R8, R19 ;  /* 0x0000000819047224 */ /* 0x000fc800078e0213 */
[----:B------:R-:W-:-:S10]  /*2660*/  IMAD.WIDE R4, R4, R10, c[0x0][0x178] ;  /* 0x00005e0004047625 */ /* 0x000fd400078e020a */
[----:B------:R0:W5:Y:S04]  /*2670*/  LDG.E.SYS R13, [R4] ;  /* 0x00000000040d7381 */ /* 0x00016800001ee900 */
[----:B------:R0:W5:Y:S04]  /*2680*/  LDG.E.SYS R6, [R4+0x4] ;  /* 0x0000040004067381 */ /* 0x00016800001ee900 */
[----:B------:R0:W5:Y:S01]  /*2690*/  LDG.E.SYS R7, [R4+0x8] ;  /* 0x0000080004077381 */ /* 0x00016200001ee900 */
[----:B------:R-:W-:Y:S01]  /*26a0*/  IADD3 R35, R8, 0x1, RZ ;  /* 0x0000000108237810 */ /* 0x000fe20007ffe0ff */
[----:B------:R-:W-:Y:S01]  /*26b0*/  BSSY B1, `(.L_x_44) ;  /* 0x0000094000017945 */ /* 0x000fe20003800000 */
[----:B------:R-:W-:-:S04]  /*26c0*/  IADD3 R12, R21, 0x1, RZ ;  /* 0x00000001150c7810 */ /* 0x000fc80007ffe0ff */
[----:B------:R-:W-:-:S12]  /*26d0*/  ISETP.GE.AND P0, PT, R35, R12, PT ;  /* 0x0000000c2300720c */ /* 0x000fd80003f06270 */
[----:B------:R-:W-:Y:S05]  /*26e0*/  @P0 BRA `(.L_x_45) ;  /* 0x000008d000000947 */ /* 0x000fea0003800000 */
[----:B0-----:R-:W-:Y:S01]  /*26f0*/  LOP3.LUT R14, R9, 0x3, RZ, 0xc0, !PT ;  /* 0x00000003090e7812 */ /* 0x001fe200078ec0ff */
[----:B------:R-:W-:Y:S01]  /*2700*/  BSSY B2, `(.L_x_46) ;  /* 0x0000041000027945 */ /* 0x000fe20003800000 */
[----:B------:R-:W-:Y:S02]  /*2710*/  MOV R20, RZ ;  /* 0x000000ff00147202 */ /* 0x000fe40000000f00 */
[----:B------:R-:W-:-:S12]  /*2720*/  ISETP.NE.AND P0, PT, R14, RZ, PT ;  /* 0x000000ff0e00720c */ /* 0x000fd80003f05270 */
[----:B------:R-:W-:Y:S05]  /*2730*/  @!P0 BRA `(.L_x_47) ;  /* 0x000003c000008947 */ /* 0x000fea0003800000 */
[----:B------:R-:W-:Y:S01]  /*2740*/  ISETP.NE.AND P0, PT, R14, 0x1, PT ;  /* 0x000000010e00780c */ /* 0x000fe20003f05270 */
[----:B------:R-:W-:Y:S01]  /*2750*/  BSSY B3, `(.L_x_48) ;  /* 0x0000026000037945 */ /* 0x000fe20003800000 */
[----:B------:R-:W-:-:S10]  /*2760*/  MOV R20, R35 ;  /* 0x0000002300147202 */ /* 0x000fd40000000f00 */
[----:B------:R-:W-:Y:S05]  /*2770*/  @!P0 BRA `(.L_x_49) ;  /* 0x0000023000008947 */ /* 0x000fea0003800000 */
[----:B------:R-:W-:Y:S01]  /*2780*/  ISETP.NE.AND P0, PT, R14, 0x2, PT ;  /* 0x000000020e00780c */ /* 0x000fe20003f05270 */
[----:B------:R-:W-:Y:S02]  /*2790*/  IMAD.MOV.U32 R20, RZ, RZ, R35 ;  /* 0x000000ffff147224 */ /* 0x000fe400078e0023 */
[----:B------:R-:W-:-:S09]  /*27a0*/  IMAD.MOV.U32 R29, RZ, RZ, 0x4 ;  /* 0x00000004ff1d7424 */ /* 0x000fd200078e00ff */
[----:B------:R-:W-:Y:S02]  /*27b0*/  @P0 IADD3 R14, R8, 0x2, RZ ;  /* 0x00000002080e0810 */ /* 0x000fe40007ffe0ff */
[----:B------:R-:W-:Y:S02]  /*27c0*/  @P0 MOV R27, 0x4 ;  /* 0x00000004001b0802 */ /* 0x000fe40000000f00 */
[----:B------:R-:W-:Y:S01]  /*27d0*/  @P0 MOV R20, R14 ;  /* 0x0000000e00140202 */ /* 0x000fe20000000f00 */
[----:B------:R-:W-:-:S04]  /*27e0*/  @P0 IMAD R15, R14, R35, RZ ;  /* 0x000000230e0f0224 */ /* 0x000fc800078e02ff */
[-C--:B------:R-:W-:Y:S01]  /*27f0*/  IMAD R16, R20, R20.reuse, R20 ;  /* 0x0000001414107224 */ /* 0x080fe200078e0214 */
[----:B------:R-:W-:Y:S01]  /*2800*/  @P0 LEA.HI R15, R15, R15, RZ, 0x1 ;  /* 0x0000000f0f0f0211 */ /* 0x000fe200078f08ff */
[----:B------:R-:W-:-:S03]  /*2810*/  IMAD R28, R25, R20, R19 ;  /* 0x00000014191c7224 */ /* 0x000fc600078e0213 */
[----:B------:R-:W-:Y:S02]  /*2820*/  LEA.HI R17, R16, R16, RZ, 0x1 ;  /* 0x0000001010117211 */ /* 0x000fe400078f08ff */
[-C--:B------:R-:W-:Y:S01]  /*2830*/  @P0 LEA.HI.SX32 R14, R15, R8.reuse, 0x1f ;  /* 0x000000080f0e0211 */ /* 0x080fe200078ffaff */
[----:B------:R-:W-:Y:S01]  /*2840*/  @P0 IMAD R15, R25, R35, R19 ;  /* 0x00000023190f0224 */ /* 0x000fe200078e0213 */
[----:B------:R-:W-:-:S03]  /*2850*/  LEA.HI.SX32 R26, R17, R8, 0x1f ;  /* 0x00000008111a7211 */ /* 0x000fc600078ffaff */
[C-C-:B------:R-:W-:Y:S02]  /*2860*/  @P0 IMAD R16, R25.reuse, R14, R19.reuse ;  /* 0x0000000e19100224 */ /* 0x140fe400078e0213 */
[----:B------:R-:W-:Y:S02]  /*2870*/  IMAD R26, R25, R26, R19 ;  /* 0x0000001a191a7224 */ /* 0x000fe400078e0213 */
[-C--:B------:R-:W-:Y:S02]  /*2880*/  @P0 IMAD.WIDE R14, R15, R10.reuse, c[0x0][0x178] ;  /* 0x00005e000f0e0625 */ /* 0x080fe400078e020a */
[----:B------:R-:W-:Y:S02]  /*2890*/  @P0 IMAD.WIDE R16, R16, R27, c[0x0][0x170] ;  /* 0x00005c0010100625 */ /* 0x000fe400078e021b */
[----:B------:R-:W-:Y:S02]  /*28a0*/  IMAD.WIDE R26, R26, R29, c[0x0][0x170] ;  /* 0x00005c001a1a7625 */ /* 0x000fe400078e021d */
[----:B------:R-:W-:-:S04]  /*28b0*/  IMAD.WIDE R28, R28, R10, c[0x0][0x178] ;  /* 0x00005e001c1c7625 */ /* 0x000fc800078e020a */
[----:B------:R-:W2:Y:S04]  /*28c0*/  @P0 LDG.E.SYS R30, [R14] ;  /* 0x000000000e1e0381 */ /* 0x000ea800001ee900 */
[----:B------:R-:W2:Y:S04]  /*28d0*/  @P0 LDG.E.SYS R16, [R16] ;  /* 0x0000000010100381 */ /* 0x000ea800001ee900 */
[----:B------:R-:W3:Y:S04]  /*28e0*/  @P0 LDG.E.SYS R31, [R14+0x4] ;  /* 0x000004000e1f0381 */ /* 0x000ee800001ee900 */
[----:B------:R-:W4:Y:S04]  /*28f0*/  @P0 LDG.E.SYS R33, [R14+0x8] ;  /* 0x000008000e210381 */ /* 0x000f2800001ee900 */
[----:B------:R-:W4:Y:S04]  /*2900*/  LDG.E.SYS R26, [R26] ;  /* 0x000000001a1a7381 */ /* 0x000f2800001ee900 */
[----:B------:R-:W4:Y:S04]  /*2910*/  LDG.E.SYS R32, [R28] ;  /* 0x000000001c207381 */ /* 0x000f2800001ee900 */
[----:B------:R-:W4:Y:S04]  /*2920*/  LDG.E.SYS R35, [R28+0x4] ;  /* 0x000004001c237381 */ /* 0x000f2800001ee900 */
[----:B------:R-:W4:Y:S01]  /*2930*/  LDG.E.SYS R36, [R28+0x8] ;  /* 0x000008001c247381 */ /* 0x000f2200001ee900 */
[----:B------:R-:W-:Y:S01]  /*2940*/  IADD3 R20, R20, 0x1, RZ ;  /* 0x0000000114147810 */ /* 0x000fe20007ffe0ff */
[----:B--2--5:R-:W-:-:S02]  /*2950*/  @P0 FFMA.FTZ R13, R30, -R16, R13 ;  /* 0x800000101e0d0223 */ /* 0x024fc4000001000d */
[C---:B---3--:R-:W-:Y:S02]  /*2960*/  @P0 FFMA.FTZ R6, -R16.reuse, R31, R6 ;  /* 0x0000001f10060223 */ /* 0x048fe40000010106 */
[----:B----4-:R-:W-:Y:S02]  /*2970*/  @P0 FFMA.FTZ R7, -R16, R33, R7 ;  /* 0x0000002110070223 */ /* 0x010fe40000010107 */
[----:B------:R-:W-:Y:S02]  /*2980*/  FFMA.FTZ R13, R32, -R26, R13 ;  /* 0x8000001a200d7223 */ /* 0x000fe4000001000d */
[C---:B------:R-:W-:Y:S02]  /*2990*/  FFMA.FTZ R6, -R26.reuse, R35, R6 ;  /* 0x000000231a067223 */ /* 0x040fe40000010106 */
[----:B------:R-:W-:-:S08]  /*29a0*/  FFMA.FTZ R7, -R26, R36, R7 ;  /* 0x000000241a077223 */ /* 0x000fd00000010107 */
.L_x_49:
[----:B------:R-:W-:Y:S05]  /*29b0*/  BSYNC B3 ;  /* 0x0000000000037941 */ /* 0x000fea0003800000 */
.L_x_48:
[-C--:B------:R-:W-:Y:S01]  /*29c0*/  IMAD R14, R20, R20.reuse, R20 ;  /* 0x00000014140e7224 */ /* 0x080fe200078e0214 */
[----:B------:R-:W-:Y:S01]  /*29d0*/  MOV R15, 0x4 ;  /* 0x00000004000f7802 */ /* 0x000fe20000000f00 */
[----:B------:R-:W-:-:S03]  /*29e0*/  IMAD R16, R25, R20, R19 ;  /* 0x0000001419107224 */ /* 0x000fc600078e0213 */
[----:B------:R-:W-:Y:S01]  /*29f0*/  LEA.HI R14, R14, R14, RZ, 0x1 ;  /* 0x0000000e0e0e7211 */ /* 0x000fe200078f08ff */
[----:B------:R-:W-:-:S03]  /*2a00*/  IMAD.WIDE R16, R16, R10, c[0x0][0x178] ;  /* 0x00005e0010107625 */ /* 0x000fc600078e020a */
[----:B------:R-:W-:-:S05]  /*2a10*/  LEA.HI.SX32 R14, R14, R8, 0x1f ;  /* 0x000000080e0e7211 */ /* 0x000fca00078ffaff */
[----:B------:R-:W-:Y:S02]  /*2a20*/  IMAD R14, R25, R14, R19 ;  /* 0x0000000e190e7224 */ /* 0x000fe400078e0213 */
[----:B------:R-:W2:Y:S02]  /*2a30*/  LDG.E.SYS R26, [R16] ;  /* 0x00000000101a7381 */ /* 0x000ea400001ee900 */
[----:B------:R-:W-:Y:S02]  /*2a40*/  IMAD.WIDE R14, R14, R15, c[0x0][0x170] ;  /* 0x00005c000e0e7625 */ /* 0x000fe400078e020f */
[----:B------:R-:W3:Y:S04]  /*2a50*/  LDG.E.SYS R29, [R16+0x8] ;  /* 0x00000800101d7381 */ /* 0x000ee800001ee900 */
[----:B------:R-:W4:Y:S04]  /*2a60*/  LDG.E.SYS R27, [R16+0x4] ;  /* 0x00000400101b7381 */ /* 0x000f2800001ee900 */
[----:B------:R-:W2:Y:S01]  /*2a70*/  LDG.E.SYS R28, [R14] ;  /* 0x000000000e1c7381 */ /* 0x000ea200001ee900 */
[----:B------:R-:W-:Y:S01]  /*2a80*/  IADD3 R35, R20, 0x1, RZ ;  /* 0x0000000114237810 */ /* 0x000fe20007ffe0ff */
[----:B--2--5:R-:W-:-:S02]  /*2a90*/  FFMA.FTZ R13, R26, -R28, R13 ;  /* 0x8000001c1a0d7223 */ /* 0x024fc4000001000d */
[C---:B---3--:R-:W-:Y:S02]  /*2aa0*/  FFMA.FTZ R7, -R28.reuse, R29, R7 ;  /* 0x0000001d1c077223 */ /* 0x048fe40000010107 */
[----:B----4-:R-:W-:Y:S01]  /*2ab0*/  FFMA.FTZ R6, -R28, R27, R6 ;  /* 0x0000001b1c067223 */ /* 0x010fe20000010106 */
[----:B------:R-:W-:Y:S02]  /*2ac0*/  MOV R33, R13 ;  /* 0x0000000d00217202 */ /* 0x000fe40000000f00 */
[----:B------:R-:W-:Y:S01]  /*2ad0*/  MOV R20, R7 ;  /* 0x0000000700147202 */ /* 0x000fe20000000f00 */
[----:B------:R-:W-:Y:S01]  /*2ae0*/  IMAD.MOV.U32 R32, RZ, RZ, R6 ;  /* 0x000000ffff207224 */ /* 0x000fe200078e0006 */
[----:B------:R-:W-:Y:S07]  /*2af0*/  BRA `(.L_x_50) ;  /* 0x0000001000007947 */ /* 0x000fee0003800000 */
.L_x_47:
[----:B------:R-:W-:-:S08]  /*2b00*/  CS2R R32, SRZ ;  /* 0x0000000000207805 */ /* 0x000fd0000001ff00 */
.L_x_50:
[----:B------:R-:W-:Y:S05]  /*2b10*/  BSYNC B2 ;  /* 0x0000000000027941 */ /* 0x000fea0003800000 */
.L_x_46:
[----:B------:R-:W-:Y:S01]  /*2b20*/  ISETP.GE.U32.AND P0, PT, R9, 0x4, PT ;  /* 0x000000040900780c */ /* 0x000fe20003f06070 */
[----:B------:R-:W-:Y:S11]  /*2b30*/  BSSY B2, `(.L_x_51) ;  /* 0x0000047000027945 */ /* 0x000ff60003800000 */
[----:B------:R-:W-:Y:S05]  /*2b40*/  @!P0 BRA `(.L_x_52) ;  /* 0x0000045000008947 */ /* 0x000fea0003800000 */
[----:B-----5:R-:W-:Y:S01]  /*2b50*/  MOV R33, R13 ;  /* 0x0000000d00217202 */ /* 0x020fe20000000f00 */
[----:B------:R-:W-:Y:S01]  /*2b60*/  IMAD.MOV.U32 R32, RZ, RZ, R6 ;  /* 0x000000ffff207224 */ /* 0x000fe200078e0006 */
[----:B------:R-:W-:Y:S01]  /*2b70*/  MOV R20, R7 ;  /* 0x0000000700147202 */ /* 0x000fe20000000f00 */
[----:B------:R-:W-:Y:S01]  /*2b80*/  IMAD R34, R25, R35, RZ ;  /* 0x0000002319227224 */ /* 0x000fe200078e02ff */
[----:B------:R-:W-:-:S08]  /*2b90*/  SHF.R.S32.HI R13, RZ, 0x1f, R11 ;  /* 0x0000001fff0d7819 */ /* 0x000fd0000001140b */
.L_x_53:
[C---:B------:R-:W-:Y:S01]  /*2ba0*/  IMAD R7, R35.reuse, R35, R35 ;  /* 0x0000002323077224 */ /* 0x040fe200078e0223 */
[C---:B------:R-:W-:Y:S01]  /*2bb0*/  IADD3 R6, R35.reuse, 0x1, RZ ;  /* 0x0000000123067810 */ /* 0x040fe20007ffe0ff */
[----:B------:R-:W-:Y:S01]  /*2bc0*/  IMAD.MOV.U32 R29, RZ, RZ, 0x4 ;  /* 0x00000004ff1d7424 */ /* 0x000fe200078e00ff */
[----:B------:R-:W-:-:S02]  /*2bd0*/  IADD3 R16, R35, 0x2, RZ ;  /* 0x0000000223107810 */ /* 0x000fc40007ffe0ff */
[----:B------:R-:W-:Y:S02]  /*2be0*/  IADD3 R26, R35, 0x3, RZ ;  /* 0x00000003231a7810 */ /* 0x000fe40007ffe0ff */
[----:B------:R-:W-:Y:S01]  /*2bf0*/  LEA.HI R7, R7, R7, RZ, 0x1 ;  /* 0x0000000707077211 */ /* 0x000fe200078f08ff */
[----:B------:R-:W-:Y:S01]  /*2c00*/  IMAD R17, R6, R16, RZ ;  /* 0x0000001006117224 */ /* 0x000fe200078e02ff */
[----:B------:R-:W-:Y:S01]  /*2c10*/  IADD3 R15, R19, R34, RZ ;  /* 0x00000022130f7210 */ /* 0x000fe20007ffe0ff */
[----:B------:R-:W-:Y:S01]  /*2c20*/  IMAD R16, R16, R26, RZ ;  /* 0x0000001a10107224 */ /* 0x000fe200078e02ff */
[----:B------:R-:W-:Y:S02]  /*2c30*/  IADD3 R35, R35, 0x4, RZ ;  /* 0x0000000423237810 */ /* 0x000fe40007ffe0ff */
[----:B------:R-:W-:Y:S01]  /*2c40*/  LEA.HI.SX32 R6, R7, R8, 0x1f ;  /* 0x0000000807067211 */ /* 0x000fe200078ffaff */
[----:B------:R-:W-:Y:S01]  /*2c50*/  IMAD.WIDE R14, R15, R10, c[0x0][0x178] ;  /* 0x00005e000f0e7625 */ /* 0x000fe200078e020a */
[----:B------:R-:W-:Y:S01]  /*2c60*/  LEA.HI R17, R17, R17, RZ, 0x1 ;  /* 0x0000001111117211 */ /* 0x000fe200078f08ff */
[----:B------:R-:W-:Y:S01]  /*2c70*/  IMAD R26, R26, R35, RZ ;  /* 0x000000231a1a7224 */ /* 0x000fe200078e02ff */
[----:B------:R-:W-:Y:S01]  /*2c80*/  LEA.HI R7, R16, R16, RZ, 0x1 ;  /* 0x0000001010077211 */ /* 0x000fe200078f08ff */
[----:B------:R-:W-:Y:S01]  /*2c90*/  IMAD R6, R25, R6, R19 ;  /* 0x0000000619067224 */ /* 0x000fe200078e0213 */
[----:B------:R-:W-:-:S02]  /*2ca0*/  LEA.HI.SX32 R16, R17, R8, 0x1f ;  /* 0x0000000811107211 */ /* 0x000fc400078ffaff */
[----:B------:R-:W-:Y:S01]  /*2cb0*/  LEA.HI R27, R26, R26, RZ, 0x1 ;  /* 0x0000001a1a1b7211 */ /* 0x000fe200078f08ff */
[-C--:B------:R-:W-:Y:S01]  /*2cc0*/  IMAD.WIDE R36, R6, R29.reuse, c[0x0][0x170] ;  /* 0x00005c0006247625 */ /* 0x080fe200078e021d */
[----:B------:R-:W-:Y:S01]  /*2cd0*/  IADD3 R6, P0, R11, R14, RZ ;  /* 0x0000000e0b067210 */ /* 0x000fe20007f1e0ff */
[--C-:B------:R-:W-:Y:S01]  /*2ce0*/  IMAD R16, R25, R16, R19.reuse ;  /* 0x0000001019107224 */ /* 0x100fe200078e0213 */
[-C--:B------:R-:W-:Y:S01]  /*2cf0*/  LEA.HI.SX32 R26, R7, R8.reuse, 0x1f ;  /* 0x00000008071a7211 */ /* 0x080fe200078ffaff */
[----:B------:R0:W2:Y:S01]  /*2d00*/  LDG.E.SYS R39, [R14] ;  /* 0x000000000e277381 */ /* 0x0000a200001ee900 */
[----:B------:R-:W-:Y:S01]  /*2d10*/  LEA.HI.SX32 R28, R27, R8, 0x1f ;  /* 0x000000081b1c7211 */ /* 0x000fe200078ffaff */
[----:B------:R-:W-:Y:S01]  /*2d20*/  IMAD.WIDE R16, R16, R29, c[0x0][0x170] ;  /* 0x00005c0010107625 */ /* 0x000fe200078e021d */
[----:B------:R-:W-:Y:S01]  /*2d30*/  IADD3.X R7, R15, R13, RZ, P0, !PT ;  /* 0x0000000d0f077210 */ /* 0x000fe200007fe4ff */
[--C-:B------:R-:W-:Y:S01]  /*2d40*/  IMAD R26, R25, R26, R19.reuse ;  /* 0x0000001a191a7224 */ /* 0x100fe200078e0213 */
[----:B------:R-:W-:Y:S01]  /*2d50*/  IADD3 R30, P0, R11, R6, RZ ;  /* 0x000000060b1e7210 */ /* 0x000fe20007f1e0ff */
[----:B------:R0:W3:Y:S01]  /*2d60*/  LDG.E.SYS R38, [R14+0x4] ;  /* 0x000004000e267381 */ /* 0x0000e200001ee900 */
[----:B------:R-:W-:-:S02]  /*2d70*/  IMAD R28, R25, R28, R19 ;  /* 0x0000001c191c7224 */ /* 0x000fc400078e0213 */
[----:B------:R-:W-:Y:S01]  /*2d80*/  IMAD.WIDE R26, R26, R29, c[0x0][0x170] ;  /* 0x00005c001a1a7625 */ /* 0x000fe200078e021d */
[----:B------:R0:W4:Y:S01]  /*2d90*/  LDG.E.SYS R41, [R14+0x8] ;  /* 0x000008000e297381 */ /* 0x00012200001ee900 */
[----:B------:R-:W-:Y:S01]  /*2da0*/  IADD3.X R31, R13, R7, RZ, P0, !PT ;  /* 0x000000070d1f7210 */ /* 0x000fe200007fe4ff */
[----:B------:R-:W-:Y:S02]  /*2db0*/  IMAD.WIDE R28, R28, R29, c[0x0][0x170] ;  /* 0x00005c001c1c7625 */ /* 0x000fe400078e021d */
[----:B------:R1:W2:Y:S04]  /*2dc0*/  LDG.E.SYS R42, [R36] ;  /* 0x00000000242a7381 */ /* 0x0002a800001ee900 */
[----:B------:R5:W4:Y:S01]  /*2dd0*/  LDG.E.SYS R40, [R6] ;  /* 0x0000000006287381 */ /* 0x000b2200001ee900 */
[----:B0-----:R-:W-:-:S03]  /*2de0*/  IADD3 R14, P0, R11, R30, RZ ;  /* 0x0000001e0b0e7210 */ /* 0x001fc60007f1e0ff */
[----:B------:R5:W4:Y:S02]  /*2df0*/  LDG.E.SYS R45, [R6+0x4] ;  /* 0x00000400062d7381 */ /* 0x000b2400001ee900 */
[----:B------:R-:W-:Y:S02]  /*2e00*/  IMAD.X R15, R13, 0x1, R31, P0 ;  /* 0x000000010d0f7824 */ /* 0x000fe400000e061f */
[----:B------:R5:W4:Y:S04]  /*2e10*/  LDG.E.SYS R46, [R6+0x8] ;  /* 0x00000800062e7381 */ /* 0x000b2800001ee900 */
[----:B------:R-:W4:Y:S04]  /*2e20*/  LDG.E.SYS R43, [R16] ;  /* 0x00000000102b7381 */ /* 0x000f2800001ee900 */
[----:B------:R-:W4:Y:S04]  /*2e30*/  LDG.E.SYS R26, [R26] ;  /* 0x000000001a1a7381 */ /* 0x000f2800001ee900 */
[----:B-1----:R-:W4:Y:S04]  /*2e40*/  LDG.E.SYS R36, [R30] ;  /* 0x000000001e247381 */ /* 0x002f2800001ee900 */
[----:B------:R-:W4:Y:S04]  /*2e50*/  LDG.E.SYS R37, [R30+0x4] ;  /* 0x000004001e257381 */ /* 0x000f2800001ee900 */
[----:B------:R-:W4:Y:S04]  /*2e60*/  LDG.E.SYS R47, [R30+0x8] ;  /* 0x000008001e2f7381 */ /* 0x000f2800001ee900 */
[----:B------:R-:W4:Y:S04]  /*2e70*/  LDG.E.SYS R50, [R28] ;  /* 0x000000001c327381 */ /* 0x000f2800001ee900 */
[----:B------:R-:W4:Y:S04]  /*2e80*/  LDG.E.SYS R44, [R14] ;  /* 0x000000000e2c7381 */ /* 0x000f2800001ee900 */
[----:B-----5:R-:W5:Y:S04]  /*2e90*/  LDG.E.SYS R7, [R14+0x4] ;  /* 0x000004000e077381 */ /* 0x020f6800001ee900 */
[----:B------:R-:W4:Y:S01]  /*2ea0*/  LDG.E.SYS R49, [R14+0x8] ;  /* 0x000008000e317381 */ /* 0x000f2200001ee900 */
[----:B------:R-:W-:-:S02]  /*2eb0*/  ISETP.GE.AND P0, PT, R35, R12, PT ;  /* 0x0000000c2300720c */ /* 0x000fc40003f06270 */
[----:B------:R-:W-:Y:S01]  /*2ec0*/  LEA R34, R25, R34, 0x2 ;  /* 0x0000002219227211 */ /* 0x000fe200078e10ff */
[----:B--2---:R-:W-:Y:S02]  /*2ed0*/  FFMA.FTZ R33, R39, -R42, R33 ;  /* 0x8000002a27217223 */ /* 0x004fe40000010021 */
[C---:B---3--:R-:W-:Y:S02]  /*2ee0*/  FFMA.FTZ R32, -R42.reuse, R38, R32 ;  /* 0x000000262a207223 */ /* 0x048fe40000010120 */
[----:B----4-:R-:W-:Y:S02]  /*2ef0*/  FFMA.FTZ R20, -R42, R41, R20 ;  /* 0x000000292a147223 */ /* 0x010fe40000010114 */
[----:B------:R-:W-:Y:S02]  /*2f00*/  FFMA.FTZ R33, R40, -R43, R33 ;  /* 0x8000002b28217223 */ /* 0x000fe40000010021 */
[C---:B------:R-:W-:Y:S02]  /*2f10*/  FFMA.FTZ R32, -R43.reuse, R45, R32 ;  /* 0x0000002d2b207223 */ /* 0x040fe40000010120 */
[----:B------:R-:W-:-:S02]  /*2f20*/  FFMA.FTZ R20, -R43, R46, R20 ;  /* 0x0000002e2b147223 */ /* 0x000fc40000010114 */
[----:B------:R-:W-:Y:S02]  /*2f30*/  FFMA.FTZ R33, R36, -R26, R33 ;  /* 0x8000001a24217223 */ /* 0x000fe40000010021 */
[C---:B------:R-:W-:Y:S02]  /*2f40*/  FFMA.FTZ R32, -R26.reuse, R37, R32 ;  /* 0x000000251a207223 */ /* 0x040fe40000010120 */
[----:B------:R-:W-:Y:S02]  /*2f50*/  FFMA.FTZ R20, -R26, R47, R20 ;  /* 0x0000002f1a147223 */ /* 0x000fe40000010114 */
[----:B------:R-:W-:Y:S02]  /*2f60*/  FFMA.FTZ R33, R44, -R50, R33 ;  /* 0x800000322c217223 */ /* 0x000fe40000010021 */
[C---:B-----5:R-:W-:Y:S02]  /*2f70*/  FFMA.FTZ R32, -R50.reuse, R7, R32 ;  /* 0x0000000732207223 */ /* 0x060fe40000010120 */
[----:B------:R-:W-:Y:S01]  /*2f80*/  FFMA.FTZ R20, -R50, R49, R20 ;  /* 0x0000003132147223 */ /* 0x000fe20000010114 */
[----:B------:R-:W-:Y:S07]  /*2f90*/  @!P0 BRA `(.L_x_53) ;  /* 0xfffffc0000008947 */ /* 0x000fee000383ffff */
.L_x_52:
[----:B------:R-:W-:Y:S05]  /*2fa0*/  BSYNC B2 ;  /* 0x0000000000027941 */ /* 0x000fea0003800000 */
.L_x_51:
[----:B------:R-:W-:Y:S05]  /*2fb0*/  BRA `(.L_x_54) ;  /* 0x0000003000007947 */ /* 0x000fea0003800000 */
.L_x_45:
[----:B0----5:R-:W-:Y:S01]  /*2fc0*/  MOV R20, R7 ;  /* 0x0000000700147202 */ /* 0x021fe20000000f00 */
[----:B------:R-:W-:Y:S01]  /*2fd0*/  IMAD.MOV.U32 R32, RZ, RZ, R6 ;  /* 0x000000ffff207224 */ /* 0x000fe200078e0006 */
[----:B------:R-:W-:-:S08]  /*2fe0*/  MOV R33, R13 ;  /* 0x0000000d00217202 */ /* 0x000fd00000000f00 */
.L_x_54:
[----:B------:R-:W-:Y:S05]  /*2ff0*/  BSYNC B1 ;  /* 0x0000000000017941 */ /* 0x000fea0003800000 */
.L_x_44:
[----:B-----5:R-:W-:Y:S01]  /*3000*/  IMAD R6, R8, R8, R8 ;  /* 0x0000000808067224 */ /* 0x020fe200078e0208 */
[----:B------:R-:W-:-:S04]  /*3010*/  MOV R7, 0x4 ;  /* 0x0000000400077802 */ /* 0x000fc80000000f00 */
[----:B------:R-:W-:-:S04]  /*3020*/  LEA.HI R6, R6, R6, RZ, 0x1 ;  /* 0x0000000606067211 */ /* 0x000fc800078f08ff */
[----:B------:R-:W-:-:S05]  /*3030*/  LEA.HI.SX32 R6, R6, R8, 0x1f ;  /* 0x0000000806067211 */ /* 0x000fca00078ffaff */
[----:B------:R-:W-:-:S04]  /*3040*/  IMAD R6, R25, R6, R19 ;  /* 0x0000000619067224 */ /* 0x000fc800078e0213 */
[----:B------:R-:W-:-:S10]  /*3050*/  IMAD.WIDE R6, R6, R7, c[0x0][0x170] ;  /* 0x00005c0006067625 */ /* 0x000fd400078e0207 */
[----:B------:R-:W2:Y:S01]  /*3060*/  LDG.E.SYS R6, [R6] ;  /* 0x0000000006067381 */ /* 0x000ea200001ee900 */
[----:B------:R-:W-:Y:S02]  /*3070*/  IADD3 R8, R8, -0x1, RZ ;  /* 0xffffffff08087810 */ /* 0x000fe40007ffe0ff */
[----:B------:R-:W-:Y:S02]  /*3080*/  IADD3 R9, R9, 0x1, RZ ;  /* 0x0000000109097810 */ /* 0x000fe40007ffe0ff */
[----:B------:R-:W-:Y:S01]  /*3090*/  ISETP.GT.AND P0, PT, R8, -0x1, PT ;  /* 0xffffffff0800780c */ /* 0x000fe20003f04270 */
[----:B--2---:R-:W0:Y:S02]  /*30a0*/  MUFU.RCP R10, R6 ;  /* 0x00000006000a7308 */ /* 0x004e240000001000 */
[-C--:B0-----:R-:W-:Y:S02]  /*30b0*/  FMUL.FTZ R14, R20, R10.reuse ;  /* 0x0000000a140e7220 */ /* 0x081fe40000410000 */
[----:B------:R-:W-:-:S02]  /*30c0*/  FMUL.FTZ R13, R32, R10 ;  /* 0x0000000a200d7220 */ /* 0x000fc40000410000 */
[----:B------:R-:W-:-:S04]  /*30d0*/  FMUL.FTZ R10, R33, R10 ;  /* 0x0000000a210a7220 */ /* 0x000fc80000410000 */
[----:B------:R0:W-:Y:S04]  /*30e0*/  STG.E.SYS [R4+0x8], R14 ;  /* 0x0000080e04007386 */ /* 0x0001e8000010e900 */
[----:B------:R0:W-:Y:S04]  /*30f0*/  STG.E.SYS [R4+0x4], R13 ;  /* 0x0000040d04007386 */ /* 0x0001e8000010e900 */
[----:B------:R0:W-:Y:S02]  /*3100*/  STG.E.SYS [R4], R10 ;  /* 0x0000000a04007386 */ /* 0x0001e4000010e900 */
[----:B0-----:R-:W-:Y:S05]  /*3110*/  @P0 BRA `(.L_x_55) ;  /* 0xfffff52000000947 */ /* 0x001fea000383ffff */
.L_x_43:
[----:B------:R-:W-:Y:S05]  /*3120*/  BSYNC B0 ;  /* 0x0000000000007941 */ /* 0x000fea0003800000 */
.L_x_42:
[----:B------:R-:W2:Y:S04]  /*3130*/  LDG.E.SYS R7, [R2] ;  /* 0x0000000002077381 */ /* 0x000ea800001ee900 */
[----:B------:R0:W5:Y:S04]  /*3140*/  LDG.E.SYS R4, [R2+0x4] ;  /* 0x0000040002047381 */ /* 0x00016800001ee900 */
[----:B------:R0:W5:Y:S01]  /*3150*/  LDG.E.SYS R5, [R2+0x8] ;  /* 0x0000080002057381 */ /* 0x00016200001ee900 */
[----:B------:R-:W-:Y:S01]  /*3160*/  BSSY B0, `(.L_x_56) ;  /* 0x000002b000007945 */ /* 0x000fe20003800000 */
[----:B------:R-:W-:-:S02]  /*3170*/  PLOP3.LUT P0, PT, PT, PT, PT, 0x80, 0x0 ;  /* 0x000000000000781c */ /* 0x000fc40003f0f070 */
[----:B--2---:R-:W-:-:S12]  /*3180*/  FSETP.NAN.FTZ.AND P1, PT, R7, R7, PT ;  /* 0x000000070700720b */ /* 0x004fd80003f38000 */
[----:B------:R-:W-:Y:S05]  /*3190*/  @P1 BRA `(.L_x_57) ;  /* 0x0000027000001947 */ /* 0x000fea0003800000 */
[C---:B0-----:R-:W-:Y:S01]  /*31a0*/  LOP3.LUT P1, RZ, R7.reuse, 0x7fffffff, RZ, 0xc0, !PT ;  /* 0x7fffffff07ff7812 */ /* 0x041fe2000782c0ff */
[----:B------:R-:W-:Y:S01]  /*31b0*/  BSSY B1, `(.L_x_58) ;  /* 0x000000f000017945 */ /* 0x000fe20003800000 */
[----:B------:R-:W-:-:S10]  /*31c0*/  IMAD.SHL.U32 R3, R7, 0x2, RZ ;  /* 0x0000000207037824 */ /* 0x000fd400078e00ff */
[----:B------:R-:W-:Y:S05]  /*31d0*/  @!P1 BRA `(.L_x_59) ;  /* 0x0000006000009947 */ /* 0x000fea0003800000 */
[----:B------:R-:W-:Y:S01]  /*31e0*/  FADD.FTZ R2, R7, R7 ;  /* 0x0000000707027221 */ /* 0x000fe20000010000 */
[----:B------:R-:W-:-:S04]  /*31f0*/  ISETP.LT.U32.AND P2, PT, R3, -0xffffff, PT ;  /* 0xff0000010300780c */ /* 0x000fc80003f41070 */
[----:B------:R-:W-:-:S12]  /*3200*/  FSETP.NEU.FTZ.AND P1, PT, R7, R2, PT ;  /* 0x000000020700720b */ /* 0x000fd80003f3d000 */
[----:B------:R-:W-:Y:S05]  /*3210*/  @P1 BRA P2, `(.L_x_60) ;  /* 0x0000005000001947 */ /* 0x000fea0001000000 */
[----:B------:R-:W-:Y:S02]  /*3220*/  BREAK B1 ;  /* 0x0000000000017942 */ /* 0x000fe40003800000 */
[----:B------:R-:W-:Y:S05]  /*3230*/  BRA `(.L_x_57) ;  /* 0x000001d000007947 */ /* 0x000fea0003800000 */
.L_x_59:
[----:B------:R-:W-:-:S12]  /*3240*/  ISETP.GT.U32.AND P1, PT, R3, -0x1000000, PT ;  /* 0xff0000000300780c */ /* 0x000fd80003f24070 */
[----:B------:R-:W-:Y:S01]  /*3250*/  @P1 BREAK B1 ;  /* 0x0000000000011942 */ /* 0x000fe20003800000 */
[----:B------:R-:W-:Y:S05]  /*3260*/  @P1 BRA `(.L_x_57) ;  /* 0x000001a000001947 */ /* 0x000fea0003800000 */
.L_x_60:
[----:B-----5:R-:W-:-:S12]  /*3270*/  FSETP.NAN.FTZ.AND P1, PT, R4, R4, PT ;  /* 0x000000040400720b */ /* 0x020fd80003f38000 */
[----:B------:R-:W-:Y:S01]  /*3280*/  @P1 BREAK B1 ;  /* 0x0000000000011942 */ /* 0x000fe20003800000 */
[----:B------:R-:W-:Y:S05]  /*3290*/  @P1 BRA `(.L_x_57) ;  /* 0x0000017000001947 */ /* 0x000fea0003800000 */
[----:B------:R-:W-:Y:S05]  /*32a0*/  BSYNC B1 ;  /* 0x0000000000017941 */ /* 0x000fea0003800000 */
.L_x_58:
[C---:B------:R-:W-:Y:S01]  /*32b0*/  LOP3.LUT P1, RZ, R4.reuse, 0x7fffffff, RZ, 0xc0, !PT ;  /* 0x7fffffff04ff7812 */ /* 0x040fe2000782c0ff */
[----:B------:R-:W-:Y:S01]  /*32c0*/  BSSY B1, `(.L_x_61) ;  /* 0x000000c000017945 */ /* 0x000fe20003800000 */
[----:B------:R-:W-:-:S10]  /*32d0*/  SHF.L.U32 R3, R4, 0x1, RZ ;  /* 0x0000000104037819 */ /* 0x000fd400000006ff */
[----:B------:R-:W-:Y:S05]  /*32e0*/  @!P1 BRA `(.L_x_62) ;  /* 0x0000006000009947 */ /* 0x000fea0003800000 */
[----:B------:R-:W-:Y:S01]  /*32f0*/  FADD.FTZ R2, R4, R4 ;  /* 0x0000000404027221 */ /* 0x000fe20000010000 */
[----:B------:R-:W-:-:S04]  /*3300*/  ISETP.LT.U32.AND P2, PT, R3, -0xffffff, PT ;  /* 0xff0000010300780c */ /* 0x000fc80003f41070 */
[----:B------:R-:W-:-:S12]  /*3310*/  FSETP.NEU.FTZ.AND P1, PT, R4, R2, PT ;  /* 0x000000020400720b */ /* 0x000fd80003f3d000 */
[----:B------:R-:W-:Y:S05]  /*3320*/  @P1 BRA P2, `(.L_x_63) ;  /* 0x0000005000001947 */ /* 0x000fea0001000000 */
[----:B------:R-:W-:Y:S02]  /*3330*/  BREAK B1 ;  /* 0x0000000000017942 */ /* 0x000fe40003800000 */
[----:B------:R-:W-:Y:S05]  /*3340*/  BRA `(.L_x_57) ;  /* 0x000000c000007947 */ /* 0x000fea0003800000 */
.L_x_62:
[----:B------:R-:W-:-:S12]  /*3350*/  ISETP.GT.U32.AND P1, PT, R3, -0x1000000, PT ;  /* 0xff0000000300780c */ /* 0x000fd80003f24070 */
[----:B------:R-:W-:Y:S01]  /*3360*/  @P1 BREAK B1 ;  /* 0x0000000000011942 */ /* 0x000fe20003800000 */
[----:B------:R-:W-:Y:S05]  /*3370*/  @P1 BRA `(.L_x_57) ;  /* 0x0000009000001947 */ /* 0x000fea0003800000 */
.L_x_63:
[----:B------:R-:W-:Y:S05]  /*3380*/  BSYNC B1 ;  /* 0x0000000000017941 */ /* 0x000fea0003800000 */
.L_x_61:
[C---:B------:R-:W-:Y:S01]  /*3390*/  FADD.FTZ R2, R5.reuse, R5 ;  /* 0x0000000505027221 */ /* 0x040fe20000010000 */
[C---:B------:R-:W-:Y:S02]  /*33a0*/  LOP3.LUT P3, RZ, R5.reuse, 0x7fffffff, RZ, 0xc0, !PT ;  /* 0x7fffffff05ff7812 */ /* 0x040fe4000786c0ff */
[C---:B------:R-:W-:Y:S02]  /*33b0*/  FSETP.NAN.FTZ.AND P1, PT, R5.reuse, R5, PT ;  /* 0x000000050500720b */ /* 0x040fe40003f38000 */
[----:B------:R-:W-:-:S04]  /*33c0*/  FSETP.NEU.FTZ.AND P2, PT, R5, R2, PT ;  /* 0x000000020500720b */ /* 0x000fc80003f5d000 */
[----:B------:R-:W-:-:S04]  /*33d0*/  PLOP3.LUT P2, PT, P3, P2, PT, 0x8a, 0x0 ;  /* 0x000000000000781c */ /* 0x000fc80001f45172 */
[----:B------:R-:W-:-:S12]  /*33e0*/  PLOP3.LUT P1, PT, P1, P2, PT, 0xa2, 0x0 ;  /* 0x000000000000781c */ /* 0x000fd80000f25472 */
[----:B------:R-:W-:-:S04]  /*33f0*/  @!P1 SHF.L.U32 R2, R5, 0x1, RZ ;  /* 0x0000000105029819 */ /* 0x000fc800000006ff */
[----:B------:R-:W-:-:S12]  /*3400*/  @!P1 ISETP.GT.U32.AND P0, PT, R2, -0x1000000, PT ;  /* 0xff0000000200980c */ /* 0x000fd80003f04070 */
.L_x_57:
[----:B0-----:R-:W-:Y:S05]  /*3410*/  BSYNC B0 ;  /* 0x0000000000007941 */ /* 0x001fea0003800000 */
.L_x_56:
[----:B------:R-:W-:Y:S02]  /*3420*/  FSEL R7, R22, R7, P0 ;  /* 0x0000000716077208 */ /* 0x000fe40000000000 */
[----:B-----5:R-:W-:Y:S02]  /*3430*/  FSEL R4, R23, R4, P0 ;  /* 0x0000000417047208 */ /* 0x020fe40000000000 */
[----:B------:R-:W-:Y:S02]  /*3440*/  FSEL R5, R24, R5, P0 ;  /* 0x0000000518057208 */ /* 0x000fe40000000000 */
[----:B------:R-:W-:Y:S02]  /*3450*/  ISETP.LE.AND P0, PT, RZ, c[0x0][0x19c], PT ;  /* 0x00006700ff007a0c */ /* 0x000fe40003f03270 */
[----:B------:R-:W-:Y:S02]  /*3460*/  IADD3 R18, R18, c[0x0][0x190], RZ ;  /* 0x0000640012127a10 */ /* 0x000fe40007ffe0ff */
[----:B------:R-:W-:-:S02]  /*3470*/  FMNMX.FTZ R7, RZ, R7, !PT ;  /* 0x00000007ff077209 */ /* 0x000fc40007810000 */
[----:B------:R-:W-:Y:S01]  /*3480*/  FMNMX.FTZ R4, RZ, R4, !PT ;  /* 0x00000004ff047209 */ /* 0x000fe20007810000 */
[----:B------:R-:W-:Y:S01]  /*3490*/  IMAD R0, R0, c[0x0][0x194], R18 ;  /* 0x0000650000007a24 */ /* 0x000fe200078e0212 */
[----:B------:R-:W-:-:S03]  /*34a0*/  FMNMX.FTZ R5, RZ, R5, !PT ;  /* 0x00000005ff057209 */ /* 0x000fc60007810000 */
[----:B------:R-:W-:Y:S01]  /*34b0*/  IMAD R0, R0, c[0x0][0x198], RZ ;  /* 0x0000660000007a24 */ /* 0x000fe200078e02ff */
[----:B------:R-:W-:Y:S07]  /*34c0*/  @!P0 BRA `(.L_x_64) ;  /* 0x000000f000008947 */ /* 0x000fee0003800000 */
[----:B------:R-:W-:-:S05]  /*34d0*/  IMAD.MOV.U32 R2, RZ, RZ, 0x1 ;  /* 0x00000001ff027424 */ /* 0x000fca00078e00ff */
[----:B------:R-:W-:-:S12]  /*34e0*/  ISETP.LE.AND P0, PT, R2, c[0x0][0x19c], PT ;  /* 0x0000670002007a0c */ /* 0x000fd80003f03270 */
[----:B------:R-:W-:Y:S02]  /*34f0*/  @P0 IADD3 R2, R0, c[0x0][0x19c], RZ ;  /* 0x0000670000020a10 */ /* 0x000fe40007ffe0ff */
[----:B------:R-:W-:-:S05]  /*3500*/  @P0 MOV R3, 0x4 ;  /* 0x0000000400030802 */ /* 0x000fca0000000f00 */
[----:B------:R-:W-:-:S10]  /*3510*/  @P0 IMAD.WIDE R2, R2, R3, c[0x0][0x160] ;  /* 0x0000580002020625 */ /* 0x000fd400078e0203 */
[----:B------:R-:W2:Y:S04]  /*3520*/  @P0 LDG.E.SYS R8, [R2] ;  /* 0x0000000002080381 */ /* 0x000ea800001ee900 */
[----:B------:R-:W3:Y:S04]  /*3530*/  @P0 LDG.E.SYS R9, [R2+0x4] ;  /* 0x0000040002090381 */ /* 0x000ee800001ee900 */
[----:B------:R-:W4:Y:S01]  /*3540*/  @P0 LDG.E.SYS R10, [R2+0x8] ;  /* 0x00000800020a0381 */ /* 0x000f2200001ee900 */
[----:B------:R-:W0:Y:S02]  /*3550*/  I2F R6, c[0x0][0x1a0] ;  /* 0x0000680000067b06 */ /* 0x000e240000201400 */
[----:B0-----:R-:W-:-:S02]  /*3560*/  FMUL.FTZ R7, R7, R6 ;  /* 0x0000000607077220 */ /* 0x001fc40000410000 */
[-C--:B------:R-:W-:Y:S02]  /*3570*/  FMUL.FTZ R4, R4, R6.reuse ;  /* 0x0000000604047220 */ /* 0x080fe40000410000 */
[----:B------:R-:W-:Y:S02]  /*3580*/  FMUL.FTZ R5, R5, R6 ;  /* 0x0000000605057220 */ /* 0x000fe40000410000 */
[----:B--2---:R-:W-:Y:S02]  /*3590*/  @P0 FADD.FTZ R7, R7, R8 ;  /* 0x0000000807070221 */ /* 0x004fe40000010000 */
[----:B---3--:R-:W-:Y:S02]  /*35a0*/  @P0 FADD.FTZ R4, R4, R9 ;  /* 0x0000000904040221 */ /* 0x008fe40000010000 */
[----:B----4-:R-:W-:-:S08]  /*35b0*/  @P0 FADD.FTZ R5, R5, R10 ;  /* 0x0000000a05050221 */ /* 0x010fd00000010000 */
.L_x_64:
[----:B------:R-:W-:-:S05]  /*35c0*/  MOV R2, 0x4 ;  /* 0x0000000400027802 */ /* 0x000fca0000000f00 */
[----:B------:R-:W-:-:S10]  /*35d0*/  IMAD.WIDE R2, R0, R2, c[0x0][0x160] ;  /* 0x0000580000027625 */ /* 0x000fd400078e0202 */
[----:B------:R-:W-:Y:S04]  /*35e0*/  STG.E.SYS [R2], R7 ;  /* 0x0000000702007386 */ /* 0x000fe8000010e900 */
[----:B------:R-:W-:Y:S04]  /*35f0*/  STG.E.SYS [R2+0x4], R4 ;  /* 0x0000040402007386 */ /* 0x000fe8000010e900 */
[----:B------:R-:W-:Y:S01]  /*3600*/  STG.E.SYS [R2+0x8], R5 ;  /* 0x0000080502007386 */ /* 0x000fe2000010e900 */
[----:B------:R-:W-:Y:S05]  /*3610*/  EXIT ;  /* 0x000000000000794d */ /* 0x000fea0003800000 */
.L_x_65:
[----:B------:R-:W-:-:S00]  /*3620*/  BRA `(.L_x_65) ;  /* 0xfffffff000007947 */ /* 0x000fc0000383ffff */
[----:B------:R-:W-:-:S00]  /*3630*/  NOP ;  /* 0x0000000000007918 */ /* 0x000fc00000000000 */
[----:B------:R-:W-:-:S00]  /*3640*/  NOP ;  /* 0x0000000000007918 */ /* 0x000fc00000000000 */
[----:B------:R-:W-:-:S00]  /*3650*/  NOP ;  /* 0x0000000000007918 */ /* 0x000fc00000000000 */
[----:B------:R-:W-:-:S00]  /*3660*/  NOP ;  /* 0x0000000000007918 */ /* 0x000fc00000000000 */
[----:B------:R-:W-:-:S00]  /*3670*/  NOP ;  /* 0x0000000000007918 */ /* 0x000fc00000000000 */
.L_x_658:


//--------------------- .text.kernel_cuda_filter_nlm_construct_gramian --------------------------
	.section	.text.kernel_cuda_filter_nlm_construct_gramian,"ax",@progbits
	.sectioninfo	@"SHI_REGISTERS=64"
	.align	128
        .global         kernel_cuda_filter_nlm_construct_gramian
        .type           kernel_cuda_filter_nlm_construct_gramian,@function
        .size           kernel_cuda_filter_nlm_construct_gramian,(.L_x_659 - kernel_cuda_filter_nlm_construct_gramian)
        .other          kernel_cuda_filter_nlm_construct_gramian,@"STO_CUDA_ENTRY STV_DEFAULT"
kernel_cuda_filter_nlm_construct_gramian:
.text.kernel_cuda_filter_nlm_construct_gramian:
[----:B------:R-:W-:-:S08]  /*0000*/  MOV R1, c[0x0][0x28] ;  /* 0x00000a0000017a02 */ /* 0x000fd00000000f00 */
[----:B------:R-:W-:Y:S01]  /*0010*/  ULDC UR4, c[0x0][0x1c0] ;  /* 0x0000700000047ab9 */ /* 0x000fe20000000800 */
[----:B------:R-:W-:Y:S01]  /*0020*/  UMOV UR5, 0x1 ;  /* 0x0000000100057882 */ /* 0x000fe20000000000 */
[----:B------:R-:W0:Y:S01]  /*0030*/  S2R R0, SR_CTAID.Y ;  /* 0x0000000000007919 */ /* 0x000e220000002600 */
[----:B------:R-:W-:Y:S01]  /*0040*/  ULEA UR4, UR4, UR5, 0x1 ;  /* 0x0000000504047291 */ /* 0x000fe2000f8e083f */
[----:B------:R-:W0:Y:S01]  /*0050*/  S2R R41, SR_TID.Y ;  /* 0x0000000000297919 */ /* 0x000e220000002200 */
[----:B------:R-:W-:Y:S01]  /*0060*/  MOV R2, RZ ;  /* 0x000000ff00027202 */ /* 0x000fe20000000f00 */
[----:B------:R-:W-:Y:S03]  /*0070*/  BSSY B0, `(.L_x_66) ;  /* 0x0000065000007945 */ /* 0x000fe60003800000 */
[----:B------:R-:W-:-:S02]  /*0080*/  IABS R6, UR4 ;  /* 0x0000000400067c13 */ /* 0x000fc40008000000 */
[----:B------:R-:W-:Y:S02]  /*0090*/  IABS R8, UR4 ;  /* 0x0000000400087c13 */ /* 0x000fe40008000000 */
[----:B------:R-:W-:Y:S02]  /*00a0*/  ISETP.EQ.AND P3, PT, RZ, UR4, PT ;  /* 0x00000004ff007c0c */ /* 0x000fe4000bf62270 */
[----:B------:R-:W1:Y:S01]  /*00b0*/  I2F.RP R4, R6 ;  /* 0x0000000600047306 */ /* 0x000e620000209400 */
[----:B0-----:R-:W-:Y:S01]  /*00c0*/  IMAD R0, R0, c[0x0][0x4], R41 ;  /* 0x0000010000007a24 */ /* 0x001fe200078e0229 */
[----:B-1----:R-:W0:Y:S02]  /*00d0*/  MUFU.RCP R4, R4 ;  /* 0x0000000400047308 */ /* 0x002e240000001000 */
[----:B0-----:R-:W-:Y:S02]  /*00e0*/  IADD3 R5, R4, 0xffffffe, RZ ;  /* 0x0ffffffe04057810 */ /* 0x001fe40007ffe0ff */
[----:B------:R-:W-:-:S04]  /*00f0*/  IABS R4, R0 ;  /* 0x0000000000047213 */ /* 0x000fc80000000000 */
[----:B------:R0:W1:Y:S02]  /*0100*/  F2I.FTZ.U32.TRUNC.NTZ R3, R5 ;  /* 0x0000000500037305 */ /* 0x000064000021f000 */
[----:B0-----:R-:W0:Y:S01]  /*0110*/  LDC.U8 R5, c[0x0][0x1cc] ;  /* 0x00007300ff057b82 */ /* 0x001e220000000000 */
[----:B-1----:R-:W-:-:S04]  /*0120*/  IMAD.MOV R7, RZ, RZ, -R3 ;  /* 0x000000ffff077224 */ /* 0x002fc800078e0a03 */
[----:B------:R-:W-:-:S04]  /*0130*/  IMAD R7, R7, R6, RZ ;  /* 0x0000000607077224 */ /* 0x000fc800078e02ff */
[----:B------:R-:W-:Y:S01]  /*0140*/  IMAD.HI.U32 R2, R3, R7, R2 ;  /* 0x0000000703027227 */ /* 0x000fe200078e0002 */
[----:B------:R-:W-:Y:S01]  /*0150*/  LOP3.LUT R7, R0, UR4, RZ, 0x3c, !PT ;  /* 0x0000000400077c12 */ /* 0x000fe2000f8e3cff */
[----:B------:R-:W-:-:S03]  /*0160*/  IMAD.MOV R3, RZ, RZ, -R8 ;  /* 0x000000ffff037224 */ /* 0x000fc600078e0a08 */
[----:B------:R-:W-:Y:S01]  /*0170*/  ISETP.GE.AND P0, PT, R7, RZ, PT ;  /* 0x000000ff0700720c */ /* 0x000fe20003f06270 */
[----:B------:R-:W-:Y:S01]  /*0180*/  IMAD.HI.U32 R2, R2, R4, RZ ;  /* 0x0000000402027227 */ /* 0x000fe200078e00ff */
[----:B0-----:R-:W-:-:S03]  /*0190*/  PRMT R5, R5, 0x8880, RZ ;  /* 0x0000888005057816 */ /* 0x001fc600000000ff */
[C---:B------:R-:W-:Y:S01]  /*01a0*/  IMAD R3, R2.reuse, R3, R4 ;  /* 0x0000000302037224 */ /* 0x040fe200078e0204 */
[----:B------:R-:W-:Y:S02]  /*01b0*/  IADD3 R4, R2, 0x1, RZ ;  /* 0x0000000102047810 */ /* 0x000fe40007ffe0ff */
[----:B------:R-:W-:Y:S02]  /*01c0*/  PRMT R40, R5, 0x7710, RZ ;  /* 0x0000771005287816 */ /* 0x000fe400000000ff */
[----:B------:R-:W-:-:S04]  /*01d0*/  ISETP.GT.U32.AND P2, PT, R6, R3, PT ;  /* 0x000000030600720c */ /* 0x000fc80003f44070 */
[----:B------:R-:W-:-:S08]  /*01e0*/  SEL R2, R4, R2, !P2 ;  /* 0x0000000204027207 */ /* 0x000fd00005000000 */
[----:B------:R-:W-:-:S04]  /*01f0*/  @!P2 IADD3 R3, R3, -R6, RZ ;  /* 0x800000060303a210 */ /* 0x000fc80007ffe0ff */
[----:B------:R-:W-:Y:S02]  /*0200*/  ISETP.GE.U32.AND P1, PT, R3, R6, PT ;  /* 0x000000060300720c */ /* 0x000fe40003f26070 */
[----:B------:R-:W-:-:S10]  /*0210*/  ISETP.GT.U32.AND P2, PT, R6, R3, PT ;  /* 0x000000030600720c */ /* 0x000fd40003f44070 */
[----:B------:R-:W-:Y:S02]  /*0220*/  @P1 IADD3 R2, R2, 0x1, RZ ;  /* 0x0000000102021810 */ /* 0x000fe40007ffe0ff */
[----:B------:R-:W-:Y:S02]  /*0230*/  ISETP.GE.AND P1, PT, R0, RZ, PT ;  /* 0x000000ff0000720c */ /* 0x000fe40003f26270 */
[----:B------:R-:W-:Y:S01]  /*0240*/  IADD3 R0, R3, -R6, RZ ;  /* 0x8000000603007210 */ /* 0x000fe20007ffe0ff */
[----:B------:R-:W-:Y:S01]  /*0250*/  IMAD.MOV.U32 R4, RZ, RZ, R2 ;  /* 0x000000ffff047224 */ /* 0x000fe200078e0002 */
[----:B------:R-:W-:Y:S02]  /*0260*/  LOP3.LUT R2, RZ, UR4, RZ, 0x33, !PT ;  /* 0x00000004ff027c12 */ /* 0x000fe4000f8e33ff */
[----:B------:R-:W-:Y:S01]  /*0270*/  SEL R0, R0, R3, !P2 ;  /* 0x0000000300007207 */ /* 0x000fe20005000000 */
[----:B------:R-:W-:Y:S01]  /*0280*/  @!P0 IMAD.MOV R4, RZ, RZ, -R4 ;  /* 0x000000ffff048224 */ /* 0x000fe200078e0a04 */
[----:B------:R-:W-:-:S02]  /*0290*/  ISETP.EQ.AND P2, PT, RZ, UR4, PT ;  /* 0x00000004ff007c0c */ /* 0x000fc4000bf42270 */
[----:B------:R-:W-:Y:S02]  /*02a0*/  PLOP3.LUT P0, PT, PT, PT, PT, 0x80, 0x0 ;  /* 0x000000000000781c */ /* 0x000fe40003f0f070 */
[----:B------:R-:W-:Y:S02]  /*02b0*/  SEL R10, R2, R4, P3 ;  /* 0x00000004020a7207 */ /* 0x000fe40001800000 */
[----:B------:R-:W-:Y:S02]  /*02c0*/  @!P1 IADD3 R0, -R0, RZ, RZ ;  /* 0x000000ff00009210 */ /* 0x000fe40007ffe1ff */
[----:B------:R-:W-:Y:S02]  /*02d0*/  ISETP.GE.AND P1, PT, R10, UR4, PT ;  /* 0x000000040a007c0c */ /* 0x000fe4000bf26270 */
[----:B------:R-:W-:-:S10]  /*02e0*/  SEL R9, R2, R0, P2 ;  /* 0x0000000002097207 */ /* 0x000fd40001000000 */
[----:B------:R-:W-:Y:S05]  /*02f0*/  @P1 BRA `(.L_x_67) ;  /* 0x000003c000001947 */ /* 0x000fea0003800000 */
[----:B------:R-:W-:Y:S02]  /*0300*/  IADD3 R42, R9, -c[0x0][0x1c0], RZ ;  /* 0x80007000092a7a10 */ /* 0x000fe40007ffe0ff */
[----:B------:R-:W-:Y:S02]  /*0310*/  IADD3 R39, R10, -c[0x0][0x1c0], RZ ;  /* 0x800070000a277a10 */ /* 0x000fe40007ffe0ff */
[----:B------:R-:W-:Y:S01]  /*0320*/  IMNMX R0, RZ, R42, !PT ;  /* 0x0000002aff007217 */ /* 0x000fe20007800200 */
[----:B------:R-:W-:Y:S01]  /*0330*/  IMAD.MOV R12, RZ, RZ, -R42 ;  /* 0x000000ffff0c7224 */ /* 0x000fe200078e0a2a */
[-C--:B------:R-:W-:Y:S02]  /*0340*/  IADD3 R3, RZ, -R39.reuse, RZ ;  /* 0x80000027ff037210 */ /* 0x080fe40007ffe0ff */
[----:B------:R-:W-:Y:S02]  /*0350*/  IMNMX R2, RZ, R39, !PT ;  /* 0x00000027ff027217 */ /* 0x000fe40007800200 */
[----:B------:R-:W-:-:S02]  /*0360*/  IADD3 R11, -R0, c[0x0][0x1b0], RZ ;  /* 0x00006c00000b7a10 */ /* 0x000fc40007ffe1ff */
[----:B------:R-:W-:Y:S02]  /*0370*/  IMNMX R12, RZ, R12, !PT ;  /* 0x0000000cff0c7217 */ /* 0x000fe40007800200 */
[----:B------:R-:W-:Y:S02]  /*0380*/  IADD3 R2, -R2, c[0x0][0x1b4], RZ ;  /* 0x00006d0002027a10 */ /* 0x000fe40007ffe1ff */
[----:B------:R-:W-:Y:S02]  /*0390*/  IMNMX R0, RZ, R3, !PT ;  /* 0x00000003ff007217 */ /* 0x000fe40007800200 */
[----:B------:R-:W-:Y:S02]  /*03a0*/  IMNMX R3, R11, c[0x0][0x1a8], PT ;  /* 0x00006a000b037a17 */ /* 0x000fe40003800200 */
[----:B------:R-:W-:Y:S02]  /*03b0*/  IMNMX R14, R12, c[0x0][0x1a0], !PT ;  /* 0x000068000c0e7a17 */ /* 0x000fe40007800200 */
[----:B------:R-:W-:-:S02]  /*03c0*/  IMNMX R13, R2, c[0x0][0x1ac], PT ;  /* 0x00006b00020d7a17 */ /* 0x000fc40003800200 */
[----:B------:R-:W-:Y:S02]  /*03d0*/  IMNMX R2, R0, c[0x0][0x1a4], !PT ;  /* 0x0000690000027a17 */ /* 0x000fe40007800200 */
[----:B------:R-:W-:-:S04]  /*03e0*/  ISETP.GT.AND P1, PT, R3, R14, PT ;  /* 0x0000000e0300720c */ /* 0x000fc80003f24270 */
[----:B------:R-:W-:-:S12]  /*03f0*/  ISETP.LE.OR P1, PT, R13, R2, !P1 ;  /* 0x000000020d00720c */ /* 0x000fd80004f23670 */
[----:B------:R-:W-:Y:S05]  /*0400*/  @P1 BRA `(.L_x_67) ;  /* 0x000002b000001947 */ /* 0x000fea0003800000 */
[----:B------:R-:W-:Y:S01]  /*0410*/  IMAD.IADD R15, R3, 0x1, -R14 ;  /* 0x00000001030f7824 */ /* 0x000fe200078e0a0e */
[----:B------:R-:W0:Y:S01]  /*0420*/  S2R R0, SR_CTAID.X ;  /* 0x0000000000007919 */ /* 0x000e220000002500 */
[----:B------:R-:W0:Y:S03]  /*0430*/  S2R R7, SR_TID.X ;  /* 0x0000000000077919 */ /* 0x000e260000002100 */
[-C--:B------:R-:W-:Y:S02]  /*0440*/  IABS R8, R15.reuse ;  /* 0x0000000f00087213 */ /* 0x080fe40000000000 */
[----:B------:R-:W-:-:S04]  /*0450*/  IABS R4, R15 ;  /* 0x0000000f00047213 */ /* 0x000fc80000000000 */
[----:B------:R-:W1:Y:S01]  /*0460*/  I2F.RP R3, R8 ;  /* 0x0000000800037306 */ /* 0x000e620000209400 */
[----:B------:R-:W-:Y:S01]  /*0470*/  IMAD.MOV R16, RZ, RZ, -R4 ;  /* 0x000000ffff107224 */ /* 0x000fe200078e0a04 */
[----:B------:R-:W-:Y:S01]  /*0480*/  MOV R4, RZ ;  /* 0x000000ff00047202 */ /* 0x000fe20000000f00 */
[----:B0-----:R-:W-:Y:S01]  /*0490*/  IMAD R0, R0, c[0x0][0x0], R7 ;  /* 0x0000000000007a24 */ /* 0x001fe200078e0207 */
[----:B-1----:R-:W0:Y:S02]  /*04a0*/  MUFU.RCP R3, R3 ;  /* 0x0000000300037308 */ /* 0x002e240000001000 */
[----:B0-----:R-:W-:Y:S02]  /*04b0*/  IADD3 R6, R3, 0xffffffe, RZ ;  /* 0x0ffffffe03067810 */ /* 0x001fe40007ffe0ff */
[----:B------:R-:W-:-:S04]  /*04c0*/  IABS R3, R0 ;  /* 0x0000000000037213 */ /* 0x000fc80000000000 */
[----:B------:R0:W1:Y:S02]  /*04d0*/  F2I.FTZ.U32.TRUNC.NTZ R5, R6 ;  /* 0x0000000600057305 */ /* 0x000064000021f000 */
[----:B0-----:R-:W-:-:S04]  /*04e0*/  LOP3.LUT R6, R0, R15, RZ, 0x3c, !PT ;  /* 0x0000000f00067212 */ /* 0x001fc800078e3cff */
[----:B------:R-:W-:Y:S02]  /*04f0*/  ISETP.GE.AND P3, PT, R6, RZ, PT ;  /* 0x000000ff0600720c */ /* 0x000fe40003f66270 */
[----:B-1----:R-:W-:-:S05]  /*0500*/  IADD3 R17, RZ, -R5, RZ ;  /* 0x80000005ff117210 */ /* 0x002fca0007ffe0ff */
[----:B------:R-:W-:-:S04]  /*0510*/  IMAD R7, R17, R8, RZ ;  /* 0x0000000811077224 */ /* 0x000fc800078e02ff */
[----:B------:R-:W-:Y:S02]  /*0520*/  IMAD.HI.U32 R4, R5, R7, R4 ;  /* 0x0000000705047227 */ /* 0x000fe400078e0004 */
[----:B------:R-:W-:-:S04]  /*0530*/  IMAD.MOV.U32 R5, RZ, RZ, R16 ;  /* 0x000000ffff057224 */ /* 0x000fc800078e0010 */
[----:B------:R-:W-:-:S04]  /*0540*/  IMAD.HI.U32 R4, R4, R3, RZ ;  /* 0x0000000304047227 */ /* 0x000fc800078e00ff */
[C---:B------:R-:W-:Y:S01]  /*0550*/  IMAD R3, R4.reuse, R5, R3 ;  /* 0x0000000504037224 */ /* 0x040fe200078e0203 */
[----:B------:R-:W-:-:S04]  /*0560*/  IADD3 R5, R4, 0x1, RZ ;  /* 0x0000000104057810 */ /* 0x000fc80007ffe0ff */
[----:B------:R-:W-:-:S04]  /*0570*/  ISETP.GT.U32.AND P2, PT, R8, R3, PT ;  /* 0x000000030800720c */ /* 0x000fc80003f44070 */
[----:B------:R-:W-:Y:S02]  /*0580*/  SEL R4, R5, R4, !P2 ;  /* 0x0000000405047207 */ /* 0x000fe40005000000 */
[----:B------:R-:W-:-:S06]  /*0590*/  LOP3.LUT R5, RZ, R15, RZ, 0x33, !PT ;  /* 0x0000000fff057212 */ /* 0x000fcc00078e33ff */
[-C--:B------:R-:W-:Y:S02]  /*05a0*/  @!P2 IADD3 R3, R3, -R8.reuse, RZ ;  /* 0x800000080303a210 */ /* 0x080fe40007ffe0ff */
[----:B------:R-:W-:Y:S02]  /*05b0*/  ISETP.GE.AND P2, PT, R0, RZ, PT ;  /* 0x000000ff0000720c */ /* 0x000fe40003f46270 */
[----:B------:R-:W-:-:S12]  /*05c0*/  ISETP.GE.U32.AND P1, PT, R3, R8, PT ;  /* 0x000000080300720c */ /* 0x000fd80003f26070 */
[----:B------:R-:W-:Y:S02]  /*05d0*/  @P1 IADD3 R4, R4, 0x1, RZ ;  /* 0x0000000104041810 */ /* 0x000fe40007ffe0ff */
[----:B------:R-:W-:-:S03]  /*05e0*/  ISETP.EQ.AND P1, PT, R15, RZ, PT ;  /* 0x000000ff0f00720c */ /* 0x000fc60003f22270 */
[----:B------:R-:W-:-:S05]  /*05f0*/  @!P3 IMAD.MOV R4, RZ, RZ, -R4 ;  /* 0x000000ffff04b224 */ /* 0x000fca00078e0a04 */
[----:B------:R-:W-:Y:S02]  /*0600*/  SEL R4, R5, R4, P1 ;  /* 0x0000000405047207 */ /* 0x000fe40000800000 */
[----:B------:R-:W-:Y:S02]  /*0610*/  ISETP.GT.U32.AND P1, PT, R8, R3, PT ;  /* 0x000000030800720c */ /* 0x000fe40003f24070 */
[----:B------:R-:W-:Y:S01]  /*0620*/  IADD3 R0, R2, R4, RZ ;  /* 0x0000000402007210 */ /* 0x000fe20007ffe0ff */
[----:B------:R-:W-:-:S03]  /*0630*/  IMAD.IADD R4, R3, 0x1, -R8 ;  /* 0x0000000103047824 */ /* 0x000fc600078e0a08 */
[----:B------:R-:W-:Y:S02]  /*0640*/  ISETP.GE.AND P3, PT, R0, R13, PT ;  /* 0x0000000d0000720c */ /* 0x000fe40003f66270 */
[----:B------:R-:W-:Y:S02]  /*0650*/  SEL R3, R4, R3, !P1 ;  /* 0x0000000304037207 */ /* 0x000fe40004800000 */
[----:B------:R-:W-:Y:S02]  /*0660*/  ISETP.EQ.AND P1, PT, R15, RZ, PT ;  /* 0x000000ff0f00720c */ /* 0x000fe40003f22270 */
[----:B------:R-:W-:-:S04]  /*0670*/  @!P2 IADD3 R3, -R3, RZ, RZ ;  /* 0x000000ff0303a210 */ /* 0x000fc80007ffe1ff */
[----:B------:R-:W-:Y:S02]  /*0680*/  SEL R5, R5, R3, P1 ;  /* 0x0000000305057207 */ /* 0x000fe40000800000 */
[----:B------:R-:W-:Y:S01]  /*0690*/  @!P3 PLOP3.LUT P0, PT, PT, PT, PT, 0x8, 0x0 ;  /* 0x000000000000b81c */ /* 0x000fe20003f0e170 */
[----:B------:R-:W-:Y:S02]  /*06a0*/  @!P3 IMAD R2, R10, UR4, R9 ;  /* 0x000000040a02bc24 */ /* 0x000fe4000f8e0209 */
[----:B------:R-:W-:-:S09]  /*06b0*/  IMAD.IADD R5, R14, 0x1, R5 ;  /* 0x000000010e057824 */ /* 0x000fd200078e0205 */
.L_x_67:
[----:B------:R-:W-:Y:S05]  /*06c0*/  BSYNC B0 ;  /* 0x0000000000007941 */ /* 0x000fea0003800000 */
.L_x_66:
[----:B------:R-:W-:Y:S05]  /*06d0*/  @P0 EXIT ;  /* 0x000000000000094d */ /* 0x000fea0003800000 */
[C---:B------:R-:W-:Y:S01]  /*06e0*/  IADD3 R3, R5.reuse, -c[0x0][0x1c4], RZ ;  /* 0x8000710005037a10 */ /* 0x040fe20007ffe0ff */
[----:B------:R-:W-:Y:S01]  /*06f0*/  BSSY B0, `(.L_x_68) ;  /* 0x000008d000007945 */ /* 0x000fe20003800000 */
[----:B------:R-:W-:Y:S02]  /*0700*/  IADD3.X R4, R5, c[0x0][0x1c4], RZ, PT, !PT ;  /* 0x0000710005047a10 */ /* 0x000fe40003ffe4ff */
[----:B------:R-:W-:Y:S02]  /*0710*/  IMNMX R7, R12, R3, !PT ;  /* 0x000000030c077217 */ /* 0x000fe40007800200 */
[----:B------:R-:W-:-:S02]  /*0720*/  IMNMX R4, R11, R4, PT ;  /* 0x000000040b047217 */ /* 0x000fc40003800200 */
[----:B------:R-:W-:Y:S02]  /*0730*/  MOV R36, RZ ;  /* 0x000000ff00247202 */ /* 0x000fe40000000f00 */
[C---:B------:R-:W-:Y:S01]  /*0740*/  ISETP.GT.AND P0, PT, R4.reuse, R7, PT ;  /* 0x000000070400720c */ /* 0x040fe20003f04270 */
[----:B------:R-:W-:-:S11]  /*0750*/  IMAD.IADD R6, R4, 0x1, -R7 ;  /* 0x0000000104067824 */ /* 0x000fd600078e0a07 */
[----:B------:R-:W-:Y:S05]  /*0760*/  @!P0 BRA `(.L_x_69) ;  /* 0x0000085000008947 */ /* 0x000fea0003800000 */
[----:B------:R-:W-:Y:S01]  /*0770*/  LOP3.LUT R3, R6, 0x3, RZ, 0xc0, !PT ;  /* 0x0000000306037812 */ /* 0x000fe200078ec0ff */
[----:B------:R-:W-:Y:S01]  /*0780*/  BSSY B1, `(.L_x_70) ;  /* 0x0000020000017945 */ /* 0x000fe20003800000 */
[----:B------:R-:W-:Y:S02]  /*0790*/  MOV R36, RZ ;  /* 0x000000ff00247202 */ /* 0x000fe40000000f00 */
[----:B------:R-:W-:-:S12]  /*07a0*/  ISETP.NE.AND P0, PT, R3, RZ, PT ;  /* 0x000000ff0300720c */ /* 0x000fd80003f05270 */
[----:B------:R-:W-:Y:S05]  /*07b0*/  @!P0 BRA `(.L_x_71) ;  /* 0x000001c000008947 */ /* 0x000fea0003800000 */
[----:B------:R-:W-:Y:S01]  /*07c0*/  ISETP.NE.AND P0, PT, R3, 0x1, PT ;  /* 0x000000010300780c */ /* 0x000fe20003f05270 */
[----:B------:R-:W-:Y:S01]  /*07d0*/  BSSY B2, `(.L_x_72) ;  /* 0x0000013000027945 */ /* 0x000fe20003800000 */
[----:B------:R-:W-:-:S10]  /*07e0*/  IMAD.MOV.U32 R36, RZ, RZ, RZ ;  /* 0x000000ffff247224 */ /* 0x000fd400078e00ff */
[----:B------:R-:W-:Y:S05]  /*07f0*/  @!P0 BRA `(.L_x_73) ;  /* 0x0000010000008947 */ /* 0x000fea0003800000 */
[----:B------:R-:W-:Y:S01]  /*0800*/  ISETP.NE.AND P0, PT, R3, 0x2, PT ;  /* 0x000000020300780c */ /* 0x000fe20003f05270 */
[----:B------:R-:W-:-:S11]  /*0810*/  IMAD.MOV.U32 R10, RZ, RZ, 0x4 ;  /* 0x00000004ff0a7424 */ /* 0x000fd600078e00ff */
[----:B------:R-:W-:Y:S01]  /*0820*/  @P0 IMAD R3, R0, c[0x0][0x1b8], R7 ;  /* 0x00006e0000030a24 */ /* 0x000fe200078e0207 */
[----:B------:R-:W-:Y:S02]  /*0830*/  @P0 IADD3 R7, R7, 0x1, RZ ;  /* 0x0000000107070810 */ /* 0x000fe40007ffe0ff */
[----:B------:R-:W-:Y:S01]  /*0840*/  @P0 MOV R8, 0x4 ;  /* 0x0000000400080802 */ /* 0x000fe20000000f00 */
[----:B------:R-:W-:Y:S02]  /*0850*/  @P0 IMAD R3, R2, c[0x0][0x1bc], R3 ;  /* 0x00006f0002030a24 */ /* 0x000fe400078e0203 */
[----:B------:R-:W-:Y:S02]  /*0860*/  IMAD R11, R0, c[0x0][0x1b8], R7 ;  /* 0x00006e00000b7a24 */ /* 0x000fe400078e0207 */
[----:B------:R-:W-:Y:S02]  /*0870*/  @P0 IMAD.WIDE R8, R3, R8, c[0x0][0x168] ;  /* 0x00005a0003080625 */ /* 0x000fe400078e0208 */
[----:B------:R-:W-:-:S04]  /*0880*/  IMAD R11, R2, c[0x0][0x1bc], R11 ;  /* 0x00006f00020b7a24 */ /* 0x000fc800078e020b */
[----:B------:R-:W-:-:S04]  /*0890*/  IMAD.WIDE R10, R11, R10, c[0x0][0x168] ;  /* 0x00005a000b0a7625 */ /* 0x000fc800078e020a */
[----:B------:R-:W2:Y:S06]  /*08a0*/  @P0 LDG.E.CONSTANT.SYS R8, [R8] ;  /* 0x0000000008080381 */ /* 0x000eac00001e6900 */
[----:B------:R-:W3:Y:S01]  /*08b0*/  LDG.E.CONSTANT.SYS R10, [R10] ;  /* 0x000000000a0a7381 */ /* 0x000ee200001e6900 */
[----:B------:R-:W-:Y:S02]  /*08c0*/  MOV R36, RZ ;  /* 0x000000ff00247202 */ /* 0x000fe40000000f00 */
[----:B------:R-:W-:-:S03]  /*08d0*/  IADD3 R7, R7, 0x1, RZ ;  /* 0x0000000107077810 */ /* 0x000fc60007ffe0ff */
[----:B--2---:R-:W-:-:S04]  /*08e0*/  @P0 FADD.FTZ R36, RZ, R8 ;  /* 0x00000008ff240221 */ /* 0x004fc80000010000 */
[----:B---3--:R-:W-:-:S08]  /*08f0*/  FADD.FTZ R36, R36, R10 ;  /* 0x0000000a24247221 */ /* 0x008fd00000010000 */
.L_x_73:
[----:B------:R-:W-:Y:S05]  /*0900*/  BSYNC B2 ;  /* 0x0000000000027941 */ /* 0x000fea0003800000 */
.L_x_72:
[----:B------:R-:W-:Y:S02]  /*0910*/  IMAD R3, R0, c[0x0][0x1b8], R7 ;  /* 0x00006e0000037a24 */ /* 0x000fe400078e0207 */
[----:B------:R-:W-:Y:S02]  /*0920*/  IMAD.MOV.U32 R8, RZ, RZ, 0x4 ;  /* 0x00000004ff087424 */ /* 0x000fe400078e00ff */
[----:B------:R-:W-:-:S04]  /*0930*/  IMAD R3, R2, c[0x0][0x1bc], R3 ;  /* 0x00006f0002037a24 */ /* 0x000fc800078e0203 */
[----:B------:R-:W-:-:S10]  /*0940*/  IMAD.WIDE R8, R3, R8, c[0x0][0x168] ;  /* 0x00005a0003087625 */ /* 0x000fd400078e0208 */
[----:B------:R-:W2:Y:S01]  /*0950*/  LDG.E.CONSTANT.SYS R9, [R8] ;  /* 0x0000000008097381 */ /* 0x000ea200001e6900 */
[----:B------:R-:W-:Y:S01]  /*0960*/  IADD3 R7, R7, 0x1, RZ ;  /* 0x0000000107077810 */ /* 0x000fe20007ffe0ff */
[----:B--2---:R-:W-:-:S08]  /*0970*/  FADD.FTZ R36, R36, R9 ;  /* 0x0000000924247221 */ /* 0x004fd00000010000 */
.L_x_71:
[----:B------:R-:W-:Y:S05]  /*0980*/  BSYNC B1 ;  /* 0x0000000000017941 */ /* 0x000fea0003800000 */
.L_x_70:
[----:B------:R-:W-:-:S12]  /*0990*/  ISETP.GE.U32.AND P0, PT, R6, 0x4, PT ;  /* 0x000000040600780c */ /* 0x000fd80003f06070 */
[----:B------:R-:W-:Y:S05]  /*09a0*/  @!P0 BRA `(.L_x_69) ;  /* 0x0000061000008947 */ /* 0x000fea0003800000 */
[--C-:B------:R-:W-:Y:S01]  /*09b0*/  IMAD.IADD R9, R4, 0x1, -R7.reuse ;  /* 0x0000000104097824 */ /* 0x100fe200078e0a07 */
[----:B------:R-:W-:Y:S01]  /*09c0*/  MOV R8, 0x4 ;  /* 0x0000000400087802 */ /* 0x000fe20000000f00 */
[----:B------:R-:W-:Y:S01]  /*09d0*/  IMAD R3, R0, c[0x0][0x1b8], R7 ;  /* 0x00006e0000037a24 */ /* 0x000fe200078e0207 */
[----:B------:R-:W-:Y:S01]  /*09e0*/  BSSY B1, `(.L_x_74) ;  /* 0x0000031000017945 */ /* 0x000fe20003800000 */
[----:B------:R-:W-:Y:S02]  /*09f0*/  PLOP3.LUT P0, PT, PT, PT, PT, 0x80, 0x0 ;  /* 0x000000000000781c */ /* 0x000fe40003f0f070 */
[----:B------:R-:W-:Y:S01]  /*0a00*/  ISETP.GT.AND P1, PT, R9, 0xc, PT ;  /* 0x0000000c0900780c */ /* 0x000fe20003f24270 */
[----:B------:R-:W-:-:S04]  /*0a10*/  IMAD R2, R2, c[0x0][0x1bc], R3 ;  /* 0x00006f0002027a24 */ /* 0x000fc800078e0203 */
[----:B------:R-:W-:-:S06]  /*0a20*/  IMAD.WIDE R2, R2, R8, c[0x0][0x168] ;  /* 0x00005a0002027625 */ /* 0x000fcc00078e0208 */
[----:B------:R-:W-:Y:S01]  /*0a30*/  IMAD.MOV.U32 R10, RZ, RZ, R3 ;  /* 0x000000ffff0a7224 */ /* 0x000fe200078e0003 */
[----:B------:R-:W-:Y:S01]  /*0a40*/  MOV R9, R2 ;  /* 0x0000000200097202 */ /* 0x000fe20000000f00 */
[----:B------:R-:W-:Y:S07]  /*0a50*/  @!P1 BRA `(.L_x_75) ;  /* 0x0000029000009947 */ /* 0x000fee0003800000 */
[----:B------:R-:W-:Y:S02]  /*0a60*/  PLOP3.LUT P0, PT, PT, PT, PT, 0x8, 0x0 ;  /* 0x000000000000781c */ /* 0x000fe40003f0e170 */
[----:B------:R-:W-:-:S10]  /*0a70*/  IADD3 R12, R4, -0xc, RZ ;  /* 0xfffffff4040c7810 */ /* 0x000fd40007ffe0ff */
.L_x_76:
[----:B------:R-:W-:Y:S01]  /*0a80*/  MOV R2, R9 ;  /* 0x0000000900027202 */ /* 0x000fe20000000f00 */
[----:B------:R-:W-:-:S08]  /*0a90*/  IMAD.MOV.U32 R3, RZ, RZ, R10 ;  /* 0x000000ffff037224 */ /* 0x000fd000078e000a */
[----:B------:R-:W2:Y:S04]  /*0aa0*/  LDG.E.CONSTANT.SYS R9, [R2] ;  /* 0x0000000002097381 */ /* 0x000ea800001e6900 */
[----:B------:R-:W3:Y:S04]  /*0ab0*/  LDG.E.CONSTANT.SYS R8, [R2+0x4] ;  /* 0x0000040002087381 */ /* 0x000ee800001e6900 */
[----:B------:R-:W4:Y:S04]  /*0ac0*/  LDG.E.CONSTANT.SYS R10, [R2+0x8] ;  /* 0x00000800020a7381 */ /* 0x000f2800001e6900 */
[----:B------:R-:W5:Y:S04]  /*0ad0*/  LDG.E.CONSTANT.SYS R11, [R2+0xc] ;  /* 0x00000c00020b7381 */ /* 0x000f6800001e6900 */
[----:B------:R-:W4:Y:S04]  /*0ae0*/  LDG.E.CONSTANT.SYS R13, [R2+0x10] ;  /* 0x00001000020d7381 */ /* 0x000f2800001e6900 */
        /* <DEDUP_REMOVED lines=10> */
[----:B------:R-:W4:Y:S01]  /*0b90*/  LDG.E.CONSTANT.SYS R27, [R2+0x3c] ;  /* 0x00003c00021b7381 */ /* 0x000f2200001e6900 */
[----:B------:R-:W-:-:S04]  /*0ba0*/  IADD3 R7, R7, 0x10, RZ ;  /* 0x0000001007077810 */ /* 0x000fc80007ffe0ff */
[----:B------:R-:W-:Y:S01]  /*0bb0*/  ISETP.GE.AND P1, PT, R7, R12, PT ;  /* 0x0000000c0700720c */ /* 0x000fe20003f26270 */
[----:B--2---:R-:W-:-:S04]  /*0bc0*/  FADD.FTZ R9, R36, R9 ;  /* 0x0000000924097221 */ /* 0x004fc80000010000 */
[----:B---3--:R-:W-:Y:S01]  /*0bd0*/  FADD.FTZ R8, R9, R8 ;  /* 0x0000000809087221 */ /* 0x008fe20000010000 */
[----:B------:R-:W-:-:S03]  /*0be0*/  IADD3 R9, P2, R2, 0x40, RZ ;  /* 0x0000004002097810 */ /* 0x000fc60007f5e0ff */
[----:B----4-:R-:W-:Y:S01]  /*0bf0*/  FADD.FTZ R8, R8, R10 ;  /* 0x0000000a08087221 */ /* 0x010fe20000010000 */
[----:B------:R-:W-:-:S03]  /*0c00*/  IADD3.X R10, RZ, R3, RZ, P2, !PT ;  /* 0x00000003ff0a7210 */ /* 0x000fc600017fe4ff */
[----:B-----5:R-:W-:-:S04]  /*0c10*/  FADD.FTZ R8, R8, R11 ;  /* 0x0000000b08087221 */ /* 0x020fc80000010000 */
[----:B------:R-:W-:-:S04]  /*0c20*/  FADD.FTZ R8, R8, R13 ;  /* 0x0000000d08087221 */ /* 0x000fc80000010000 */
        /* <DEDUP_REMOVED lines=10> */
[----:B------:R-:W-:Y:S01]  /*0cd0*/  FADD.FTZ R36, R8, R27 ;  /* 0x0000001b08247221 */ /* 0x000fe20000010000 */
[----:B------:R-:W-:Y:S07]  /*0ce0*/  @!P1 BRA `(.L_x_76) ;  /* 0xfffffd9000009947 */ /* 0x000fee000383ffff */
.L_x_75:
[----:B------:R-:W-:Y:S05]  /*0cf0*/  BSYNC B1 ;  /* 0x0000000000017941 */ /* 0x000fea0003800000 */
.L_x_74:
[----:B------:R-:W-:Y:S01]  /*0d00*/  IMAD.IADD R2, R4, 0x1, -R7 ;  /* 0x0000000104027824 */ /* 0x000fe200078e0a07 */
[----:B------:R-:W-:Y:S04]  /*0d10*/  BSSY B1, `(.L_x_77) ;  /* 0x0000019000017945 */ /* 0x000fe80003800000 */
[----:B------:R-:W-:-:S12]  /*0d20*/  ISETP.GT.AND P1, PT, R2, 0x4, PT ;  /* 0x000000040200780c */ /* 0x000fd80003f24270 */
[----:B------:R-:W-:Y:S05]  /*0d30*/  @!P1 BRA `(.L_x_78) ;  /* 0x0000016000009947 */ /* 0x000fea0003800000 */
[----:B------:R-:W-:Y:S01]  /*0d40*/  MOV R2, R9 ;  /* 0x0000000900027202 */ /* 0x000fe20000000f00 */
[----:B------:R-:W-:-:S08]  /*0d50*/  IMAD.MOV.U32 R3, RZ, RZ, R10 ;  /* 0x000000ffff037224 */ /* 0x000fd000078e000a */
[----:B------:R-:W2:Y:S04]  /*0d60*/  LDG.E.CONSTANT.SYS R9, [R2] ;  /* 0x0000000002097381 */ /* 0x000ea800001e6900 */
[----:B------:R-:W3:Y:S04]  /*0d70*/  LDG.E.CONSTANT.SYS R8, [R2+0x4] ;  /* 0x0000040002087381 */ /* 0x000ee800001e6900 */
[----:B------:R-:W4:Y:S04]  /*0d80*/  LDG.E.CONSTANT.SYS R10, [R2+0x8] ;  /* 0x00000800020a7381 */ /* 0x000f2800001e6900 */
[----:B------:R-:W5:Y:S04]  /*0d90*/  LDG.E.CONSTANT.SYS R11, [R2+0xc] ;  /* 0x00000c00020b7381 */ /* 0x000f6800001e6900 */
[----:B------:R-:W5:Y:S04]  /*0da0*/  LDG.E.CONSTANT.SYS R13, [R2+0x10] ;  /* 0x00001000020d7381 */ /* 0x000f6800001e6900 */
[----:B------:R-:W5:Y:S04]  /*0db0*/  LDG.E.CONSTANT.SYS R14, [R2+0x14] ;  /* 0x00001400020e7381 */ /* 0x000f6800001e6900 */
[----:B------:R-:W5:Y:S04]  /*0dc0*/  LDG.E.CONSTANT.SYS R15, [R2+0x18] ;  /* 0x00001800020f7381 */ /* 0x000f6800001e6900 */
[----:B------:R-:W5:Y:S01]  /*0dd0*/  LDG.E.CONSTANT.SYS R17, [R2+0x1c] ;  /* 0x00001c0002117381 */ /* 0x000f6200001e6900 */
[----:B------:R-:W-:-:S02]  /*0de0*/  PLOP3.LUT P0, PT, PT, PT, PT, 0x8, 0x0 ;  /* 0x000000000000781c */ /* 0x000fc40003f0e170 */
[----:B------:R-:W-:Y:S01]  /*0df0*/  IADD3 R7, R7, 0x8, RZ ;  /* 0x0000000807077810 */ /* 0x000fe20007ffe0ff */
        /* <DEDUP_REMOVED lines=9> */
[----:B------:R-:W-:-:S08]  /*0e90*/  FADD.FTZ R36, R8, R17 ;  /* 0x0000001108247221 */ /* 0x000fd00000010000 */
.L_x_78:
[----:B------:R-:W-:Y:S05]  /*0ea0*/  BSYNC B1 ;  /* 0x0000000000017941 */ /* 0x000fea0003800000 */
.L_x_77:
[----:B------:R-:W-:-:S12]  /*0eb0*/  ISETP.LT.OR P0, PT, R7, R4, P0 ;  /* 0x000000040700720c */ /* 0x000fd80000701670 */
[----:B------:R-:W-:Y:S05]  /*0ec0*/  @!P0 BRA `(.L_x_69) ;  /* 0x000000f000008947 */ /* 0x000fea0003800000 */
.L_x_79:
[----:B------:R-:W-:Y:S01]  /*0ed0*/  IMAD.MOV.U32 R2, RZ, RZ, R9 ;  /* 0x000000ffff027224 */ /* 0x000fe200078e0009 */
[----:B------:R-:W-:-:S08]  /*0ee0*/  MOV R3, R10 ;  /* 0x0000000a00037202 */ /* 0x000fd00000000f00 */
[----:B------:R-:W2:Y:S04]  /*0ef0*/  LDG.E.CONSTANT.SYS R9, [R2] ;  /* 0x0000000002097381 */ /* 0x000ea800001e6900 */
[----:B------:R-:W3:Y:S04]  /*0f00*/  LDG.E.CONSTANT.SYS R8, [R2+0x4] ;  /* 0x0000040002087381 */ /* 0x000ee800001e6900 */
[----:B------:R-:W4:Y:S04]  /*0f10*/  LDG.E.CONSTANT.SYS R10, [R2+0x8] ;  /* 0x00000800020a7381 */ /* 0x000f2800001e6900 */
[----:B------:R-:W5:Y:S01]  /*0f20*/  LDG.E.CONSTANT.SYS R11, [R2+0xc] ;  /* 0x00000c00020b7381 */ /* 0x000f6200001e6900 */
[----:B------:R-:W-:-:S04]  /*0f30*/  IADD3 R7, R7, 0x4, RZ ;  /* 0x0000000407077810 */ /* 0x000fc80007ffe0ff */
[----:B------:R-:W-:Y:S01]  /*0f40*/  ISETP.GE.AND P0, PT, R7, R4, PT ;  /* 0x000000040700720c */ /* 0x000fe20003f06270 */
[----:B--2---:R-:W-:-:S04]  /*0f50*/  FADD.FTZ R9, R36, R9 ;  /* 0x0000000924097221 */ /* 0x004fc80000010000 */
[----:B---3--:R-:W-:Y:S01]  /*0f60*/  FADD.FTZ R8, R9, R8 ;  /* 0x0000000809087221 */ /* 0x008fe20000010000 */
[----:B------:R-:W-:-:S03]  /*0f70*/  IADD3 R9, P1, R2, 0x10, RZ ;  /* 0x0000001002097810 */ /* 0x000fc60007f3e0ff */
[----:B----4-:R-:W-:Y:S02]  /*0f80*/  FADD.FTZ R8, R8, R10 ;  /* 0x0000000a08087221 */ /* 0x010fe40000010000 */
[----:B------:R-:W-:Y:S02]  /*0f90*/  IMAD.X R10, RZ, RZ, R3, P1 ;  /* 0x000000ffff0a7224 */ /* 0x000fe400008e0603 */
[----:B-----5:R-:W-:Y:S01]  /*0fa0*/  FADD.FTZ R36, R8, R11 ;  /* 0x0000000b08247221 */ /* 0x020fe20000010000 */
[----:B------:R-:W-:Y:S07]  /*0fb0*/  @!P0 BRA `(.L_x_79) ;  /* 0xffffff1000008947 */ /* 0x000fee000383ffff */
.L_x_69:
[----:B------:R-:W-:Y:S05]  /*0fc0*/  BSYNC B0 ;  /* 0x0000000000007941 */ /* 0x000fea0003800000 */
.L_x_68:
[----:B------:R-:W0:Y:S01]  /*0fd0*/  I2F R6, R6 ;  /* 0x0000000600067306 */ /* 0x000e220000201400 */
[----:B------:R-:W-:Y:S02]  /*0fe0*/  MOV R8, c[0x0][0x1a0] ;  /* 0x0000680000087a02 */ /* 0x000fe40000000f00 */
[----:B------:R-:W-:Y:S02]  /*0ff0*/  IADD3 R37, R0, -c[0x0][0x1a4], RZ ;  /* 0x8000690000257a10 */ /* 0x000fe40007ffe0ff */
[----:B------:R-:W-:-:S02]  /*1000*/  IADD3 R3, R5, -c[0x0][0x1a0], RZ ;  /* 0x8000680005037a10 */ /* 0x000fc40007ffe0ff */
[----:B------:R-:W-:-:S05]  /*1010*/  IADD3 R38, -R8, c[0x0][0x1a8], RZ ;  /* 0x00006a0008267a10 */ /* 0x000fca0007ffe1ff */
[----:B------:R-:W-:Y:S01]  /*1020*/  IMAD R37, R38, R37, R3 ;  /* 0x0000002526257224 */ /* 0x000fe200078e0203 */
[----:B0-----:R-:W0:Y:S02]  /*1030*/  MUFU.RCP R2, R6 ;  /* 0x0000000600027308 */ /* 0x001e240000001000 */
[----:B0-----:R-:W-:-:S05]  /*1040*/  FMUL.FTZ R36, R36, R2 ;  /* 0x0000000224247220 */ /* 0x001fca0000410000 */
[----:B------:R-:W-:-:S12]  /*1050*/  FSETP.GEU.FTZ.AND P0, PT, R36, 0.0010000000474974513054, PT ;  /* 0x3a83126f2400780b */ /* 0x000fd80003f1e000 */
[----:B------:R-:W-:Y:S05]  /*1060*/  @!P0 EXIT ;  /* 0x000000000000894d */ /* 0x000fea0003800000 */
[----:B------:R-:W-:Y:S01]  /*1070*/  IADD3 R3, R5, c[0x0][0x1c8], R42 ;  /* 0x0000720005037a10 */ /* 0x000fe20007ffe02a */
[----:B------:R-:W-:Y:S01]  /*1080*/  IMAD.IADD R2, R39, 0x1, R0 ;  /* 0x0000000127027824 */ /* 0x000fe200078e0200 */
[----:B------:R-:W-:-:S03]  /*1090*/  MOV R35, 0x4 ;  /* 0x0000000400237802 */ /* 0x000fc60000000f00 */
[----:B------:R-:W-:-:S04]  /*10a0*/  IMAD R4, R2, c[0x0][0x1b8], R3 ;  /* 0x00006e0002047a24 */ /* 0x000fc800078e0203 */
[----:B------:R-:W-:-:S10]  /*10b0*/  IMAD.WIDE R2, R4, R35, c[0x0][0x170] ;  /* 0x00005c0004027625 */ /* 0x000fd400078e0223 */
[----:B------:R-:W2:Y:S01]  /*10c0*/  LDG.E.CONSTANT.SYS R34, [R2] ;  /* 0x0000000002227381 */ /* 0x000ea200001e6900 */
[----:B------:R-:W-:Y:S02]  /*10d0*/  IMAD.MOV.U32 R33, RZ, RZ, c[0x0][0x1bc] ;  /* 0x00006f00ff217624 */ /* 0x000fe400078e00ff */
[----:B------:R-:W-:-:S03]  /*10e0*/  IMAD R0, R0, c[0x0][0x1b8], R5 ;  /* 0x00006e0000007a24 */ /* 0x000fc600078e0205 */
[----:B------:R-:W-:Y:S02]  /*10f0*/  LEA R4, R33, R4, 0x3 ;  /* 0x0000000421047211 */ /* 0x000fe400078e18ff */
[----:B--2---:R-:W-:-:S12]  /*1100*/  FSETP.GEU.FTZ.AND P0, PT, R34, RZ, PT ;  /* 0x000000ff2200720b */ /* 0x004fd80003f1e000 */
[----:B------:R-:W-:Y:S05]  /*1110*/  @!P0 EXIT ;  /* 0x000000000000894d */ /* 0x000fea0003800000 */
[-C--:B------:R-:W-:Y:S02]  /*1120*/  IMAD.WIDE R6, R4, R35.reuse, c[0x0][0x170] ;  /* 0x00005c0004067625 */ /* 0x080fe400078e0223 */
[----:B------:R-:W-:Y:S02]  /*1130*/  IMAD.WIDE R4, R37, R35, c[0x0][0x180] ;  /* 0x0000600025047625 */ /* 0x000fe400078e0223 */
[----:B------:R-:W-:-:S05]  /*1140*/  IMAD.SHL.U32 R33, R33, 0x4, RZ ;  /* 0x0000000421217824 */ /* 0x000fca00078e00ff */
[----:B------:R-:W-:Y:S01]  /*1150*/  SHF.R.S32.HI R32, RZ, 0x1f, R33 ;  /* 0x0000001fff207819 */ /* 0x000fe20000011421 */
[----:B------:R-:W0:Y:S01]  /*1160*/  S2R R28, SR_TID.X ;  /* 0x00000000001c7919 */ /* 0x000e220000002100 */
[----:B------:R-:W-:-:S03]  /*1170*/  IADD3 R10, P0, R6, R33, RZ ;  /* 0x00000021060a7210 */ /* 0x000fc60007f1e0ff */
[----:B------:R-:W2:Y:S01]  /*1180*/  LDG.E.SYS R50, [R4] ;  /* 0x0000000004327381 */ /* 0x000ea200001ee900 */
[----:B------:R-:W-:Y:S02]  /*1190*/  IADD3.X R11, R7, R32, RZ, P0, !PT ;  /* 0x00000020070b7210 */ /* 0x000fe400007fe4ff */
[----:B------:R-:W-:Y:S01]  /*11a0*/  IADD3 R12, P0, R33, R10, RZ ;  /* 0x0000000a210c7210 */ /* 0x000fe20007f1e0ff */
[----:B------:R-:W-:Y:S01]  /*11b0*/  IMAD.MOV.U32 R25, RZ, RZ, c[0x0][0x1ac] ;  /* 0x00006b00ff197624 */ /* 0x000fe200078e00ff */
[----:B------:R-:W-:Y:S01]  /*11c0*/  MOV R9, 0x3f800000 ;  /* 0x3f80000000097802 */ /* 0x000fe20000000f00 */
[----:B------:R-:W-:Y:S01]  /*11d0*/  BSSY B0, `(.L_x_80) ;  /* 0x0000060000007945 */ /* 0x000fe20003800000 */
[----:B------:R1:W5:Y:S01]  /*11e0*/  LDG.E.CONSTANT.SYS R31, [R6] ;  /* 0x00000000061f7381 */ /* 0x00036200001e6900 */
[----:B------:R-:W-:-:S03]  /*11f0*/  IMAD.X R13, R32, 0x1, R11, P0 ;  /* 0x00000001200d7824 */ /* 0x000fc600000e060b */
[----:B------:R3:W5:Y:S05]  /*1200*/  LDG.E.CONSTANT.SYS R30, [R10] ;  /* 0x000000000a1e7381 */ /* 0x00076a00001e6900 */
[----:B------:R3:W5:Y:S01]  /*1210*/  LDG.E.CONSTANT.SYS R29, [R12] ;  /* 0x000000000c1d7381 */ /* 0x00076200001e6900 */
[----:B0-----:R-:W-:-:S04]  /*1220*/  IMAD R27, R41, c[0x0][0x0], R28 ;  /* 0x00000000291b7a24 */ /* 0x001fc800078e021c */
[----:B------:R-:W-:-:S08]  /*1230*/  IMAD R26, R27, 0x30, RZ ;  /* 0x000000301b1a7824 */ /* 0x000fd000078e02ff */
[----:B------:R3:W-:Y:S01]  /*1240*/  STS [R26], R9 ;  /* 0x000000091a007388 */ /* 0x0007e20000000800 */
[----:B------:R-:W-:Y:S01]  /*1250*/  IADD3 R24, R25, -c[0x0][0x1a4], RZ ;  /* 0x8000690019187a10 */ /* 0x000fe20007ffe0ff */
[----:B-1----:R-:W-:-:S04]  /*1260*/  IMAD.WIDE R6, R0, R35, c[0x0][0x170] ;  /* 0x00005c0000067625 */ /* 0x002fc800078e0223 */
[----:B------:R-:W-:Y:S01]  /*1270*/  IMAD R0, R38, R24, RZ ;  /* 0x0000001826007224 */ /* 0x000fe200078e02ff */
[----:B--2---:R-:W-:-:S12]  /*1280*/  ISETP.GE.AND P1, PT, R50, 0x1, PT ;  /* 0x000000013200780c */ /* 0x004fd80003f26270 */
[----:B------:R-:W-:Y:S05]  /*1290*/  @!P1 BRA `(.L_x_81) ;  /* 0x0000053000009947 */ /* 0x000fea0003800000 */
[----:B---3--:R-:W-:Y:S01]  /*12a0*/  LOP3.LUT R11, R50, 0x3, RZ, 0xc0, !PT ;  /* 0x00000003320b7812 */ /* 0x008fe200078ec0ff */
[----:B------:R-:W-:Y:S01]  /*12b0*/  BSSY B1, `(.L_x_82) ;  /* 0x0000015000017945 */ /* 0x000fe20003800000 */
[----:B------:R-:W-:Y:S02]  /*12c0*/  MOV R9, RZ ;  /* 0x000000ff00097202 */ /* 0x000fe40000000f00 */
[----:B------:R-:W-:-:S12]  /*12d0*/  ISETP.NE.AND P0, PT, R11, RZ, PT ;  /* 0x000000ff0b00720c */ /* 0x000fd80003f05270 */
[----:B------:R-:W-:Y:S05]  /*12e0*/  @!P0 BRA `(.L_x_83) ;  /* 0x0000011000008947 */ /* 0x000fea0003800000 */
[----:B------:R-:W-:Y:S01]  /*12f0*/  ISETP.NE.AND P0, PT, R11, 0x1, PT ;  /* 0x000000010b00780c */ /* 0x000fe20003f05270 */
[----:B------:R-:W-:Y:S01]  /*1300*/  IMAD.MOV.U32 R9, RZ, RZ, 0xc ;  /* 0x0000000cff097424 */ /* 0x000fe200078e00ff */
[----:B------:R-:W-:Y:S01]  /*1310*/  BSSY B2, `(.L_x_84) ;  /* 0x000000b000027945 */ /* 0x000fe20003800000 */
[----:B------:R-:W-:Y:S02]  /*1320*/  MOV R10, RZ ;  /* 0x000000ff000a7202 */ /* 0x000fe40000000f00 */
[----:B------:R-:W-:-:S07]  /*1330*/  IMAD R9, R27, R9, 0x1 ;  /* 0x000000011b097424 */ /* 0x000fce00078e0209 */
[----:B------:R-:W-:Y:S05]  /*1340*/  @!P0 BRA `(.L_x_85) ;  /* 0x0000007000008947 */ /* 0x000fea0003800000 */
[----:B------:R-:W-:Y:S01]  /*1350*/  ISETP.NE.AND P0, PT, R11, 0x2, PT ;  /* 0x000000020b00780c */ /* 0x000fe20003f05270 */
[----:B------:R-:W-:-:S11]  /*1360*/  IMAD.MOV.U32 R10, RZ, RZ, RZ ;  /* 0x000000ffff0a7224 */ /* 0x000fd600078e00ff */
[----:B------:R-:W-:Y:S01]  /*1370*/  @P0 MOV R10, 0x1 ;  /* 0x00000001000a0802 */ /* 0x000fe20000000f00 */
[----:B------:R0:W-:Y:S04]  /*1380*/  @P0 STS [R26+0x4], RZ ;  /* 0x000004ff1a000388 */ /* 0x0001e80000000800 */
[----:B------:R-:W-:Y:S01]  /*1390*/  IMAD.IADD R11, R9, 0x1, R10 ;  /* 0x00000001090b7824 */ /* 0x000fe200078e020a */
[----:B------:R-:W-:-:S07]  /*13a0*/  IADD3 R10, R10, 0x1, RZ ;  /* 0x000000010a0a7810 */ /* 0x000fce0007ffe0ff */
[----:B------:R0:W-:Y:S02]  /*13b0*/  STS [R11.X4], RZ ;  /* 0x000000ff0b007388 */ /* 0x0001e40000004800 */
.L_x_85:
[----:B0-----:R-:W-:Y:S05]  /*13c0*/  BSYNC B2 ;  /* 0x0000000000027941 */ /* 0x001fea0003800000 */
.L_x_84:
[----:B------:R-:W-:Y:S02]  /*13d0*/  IADD3 R11, R9, R10, RZ ;  /* 0x0000000a090b7210 */ /* 0x000fe40007ffe0ff */
[----:B------:R-:W-:-:S06]  /*13e0*/  IADD3 R9, R10, 0x1, RZ ;  /* 0x000000010a097810 */ /* 0x000fcc0007ffe0ff */
[----:B------:R0:W-:Y:S02]  /*13f0*/  STS [R11.X4], RZ ;  /* 0x000000ff0b007388 */ /* 0x0001e40000004800 */
.L_x_83:
[----:B0-----:R-:W-:Y:S05]  /*1400*/  BSYNC B1 ;  /* 0x0000000000017941 */ /* 0x001fea0003800000 */
.L_x_82:
[----:B------:R-:W-:-:S12]  /*1410*/  ISETP.GE.U32.AND P0, PT, R50, 0x4, PT ;  /* 0x000000043200780c */ /* 0x000fd80003f06070 */
[----:B------:R-:W-:Y:S05]  /*1420*/  @!P0 BRA `(.L_x_81) ;  /* 0x000003a000008947 */ /* 0x000fea0003800000 */
[--C-:B------:R-:W-:Y:S01]  /*1430*/  IMAD.IADD R11, R50, 0x1, -R9.reuse ;  /* 0x00000001320b7824 */ /* 0x100fe200078e0a09 */
[----:B------:R-:W-:Y:S01]  /*1440*/  BSSY B1, `(.L_x_86) ;  /* 0x000001e000017945 */ /* 0x000fe20003800000 */
[----:B------:R-:W-:Y:S01]  /*1450*/  IMAD R10, R41, c[0x0][0x0], RZ ;  /* 0x00000000290a7a24 */ /* 0x000fe200078e02ff */
[----:B------:R-:W-:Y:S02]  /*1460*/  PLOP3.LUT P0, PT, PT, PT, PT, 0x80, 0x0 ;  /* 0x000000000000781c */ /* 0x000fe40003f0f070 */
[----:B------:R-:W-:Y:S01]  /*1470*/  ISETP.GT.AND P2, PT, R11, 0xc, PT ;  /* 0x0000000c0b00780c */ /* 0x000fe20003f44270 */
[----:B------:R-:W-:-:S04]  /*1480*/  IMAD R10, R10, 0xc, R9 ;  /* 0x0000000c0a0a7824 */ /* 0x000fc800078e0209 */
[----:B------:R-:W-:-:S05]  /*1490*/  IMAD R10, R28, 0xc, R10 ;  /* 0x0000000c1c0a7824 */ /* 0x000fca00078e020a */
[----:B------:R-:W-:Y:S02]  /*14a0*/  SHF.L.U32 R10, R10, 0x2, RZ ;  /* 0x000000020a0a7819 */ /* 0x000fe400000006ff */
[----:B------:R-:W-:Y:S06]  /*14b0*/  @!P2 BRA `(.L_x_87) ;  /* 0x000001600000a947 */ /* 0x000fec0003800000 */
[----:B------:R-:W-:Y:S02]  /*14c0*/  PLOP3.LUT P0, PT, PT, PT, PT, 0x8, 0x0 ;  /* 0x000000000000781c */ /* 0x000fe40003f0e170 */
[----:B------:R-:W-:-:S10]  /*14d0*/  IADD3 R11, R50, -0xc, RZ ;  /* 0xfffffff4320b7810 */ /* 0x000fd40007ffe0ff */
.L_x_88:
[----:B------:R-:W-:Y:S01]  /*14e0*/  IADD3 R9, R9, 0x10, RZ ;  /* 0x0000001009097810 */ /* 0x000fe20007ffe0ff */
[----:B------:R-:W-:Y:S03]  /*14f0*/  STS [R10+0x4], RZ ;  /* 0x000004ff0a007388 */ /* 0x000fe60000000800 */
[----:B------:R-:W-:Y:S01]  /*1500*/  ISETP.GE.AND P2, PT, R9, R11, PT ;  /* 0x0000000b0900720c */ /* 0x000fe20003f46270 */
[----:B------:R-:W-:Y:S04]  /*1510*/  STS [R10+0x10], RZ ;  /* 0x000010ff0a007388 */ /* 0x000fe80000000800 */
        /* <DEDUP_REMOVED lines=13> */
[----:B------:R0:W-:Y:S02]  /*15f0*/  STS [R10+0x38], RZ ;  /* 0x000038ff0a007388 */ /* 0x0001e40000000800 */
[----:B0-----:R-:W-:Y:S01]  /*1600*/  IADD3 R10, R10, 0x40, RZ ;  /* 0x000000400a0a7810 */ /* 0x001fe20007ffe0ff */
[----:B------:R-:W-:Y:S07]  /*1610*/  @!P2 BRA `(.L_x_88) ;  /* 0xfffffec00000a947 */ /* 0x000fee000383ffff */
.L_x_87:
[----:B------:R-:W-:Y:S05]  /*1620*/  BSYNC B1 ;  /* 0x0000000000017941 */ /* 0x000fea0003800000 */
.L_x_86:
[----:B------:R-:W-:Y:S01]  /*1630*/  IMAD.IADD R11, R50, 0x1, -R9 ;  /* 0x00000001320b7824 */ /* 0x000fe200078e0a09 */
[----:B------:R-:W-:Y:S04]  /*1640*/  BSSY B1, `(.L_x_89) ;  /* 0x000000e000017945 */ /* 0x000fe80003800000 */
[----:B------:R-:W-:-:S12]  /*1650*/  ISETP.GT.AND P2, PT, R11, 0x4, PT ;  /* 0x000000040b00780c */ /* 0x000fd80003f44270 */
[----:B------:R-:W-:Y:S05]  /*1660*/  @!P2 BRA `(.L_x_90) ;  /* 0x000000b00000a947 */ /* 0x000fea0003800000 */
[----:B------:R-:W-:Y:S01]  /*1670*/  STS [R10+0x4], RZ ;  /* 0x000004ff0a007388 */ /* 0x000fe20000000800 */
[----:B------:R-:W-:Y:S02]  /*1680*/  PLOP3.LUT P0, PT, PT, PT, PT, 0x8, 0x0 ;  /* 0x000000000000781c */ /* 0x000fe40003f0e170 */
[----:B------:R-:W-:Y:S01]  /*1690*/  IADD3 R9, R9, 0x8, RZ ;  /* 0x0000000809097810 */ /* 0x000fe20007ffe0ff */
[----:B------:R-:W-:Y:S04]  /*16a0*/  STS [R10+0x10], RZ ;  /* 0x000010ff0a007388 */ /* 0x000fe80000000800 */
[----:B------:R-:W-:Y:S04]  /*16b0*/  STS [R10+0xc], RZ ;  /* 0x00000cff0a007388 */ /* 0x000fe80000000800 */
[----:B------:R-:W-:Y:S04]  /*16c0*/  STS [R10+0x8], RZ ;  /* 0x000008ff0a007388 */ /* 0x000fe80000000800 */
[----:B------:R-:W-:Y:S04]  /*16d0*/  STS [R10+0x14], RZ ;  /* 0x000014ff0a007388 */ /* 0x000fe80000000800 */
[----:B------:R-:W-:Y:S04]  /*16e0*/  STS [R10+0x20], RZ ;  /* 0x000020ff0a007388 */ /* 0x000fe80000000800 */
[----:B------:R-:W-:Y:S04]  /*16f0*/  STS [R10+0x1c], RZ ;  /* 0x00001cff0a007388 */ /* 0x000fe80000000800 */
[----:B------:R0:W-:Y:S02]  /*1700*/  STS [R10+0x18], RZ ;  /* 0x000018ff0a007388 */ /* 0x0001e40000000800 */
[----:B0-----:R-:W-:-:S08]  /*1710*/  IADD3 R10, R10, 0x20, RZ ;  /* 0x000000200a0a7810 */ /* 0x001fd00007ffe0ff */
.L_x_90:
[----:B------:R-:W-:Y:S05]  /*1720*/  BSYNC B1 ;  /* 0x0000000000017941 */ /* 0x000fea0003800000 */
.L_x_89:
[----:B------:R-:W-:-:S12]  /*1730*/  ISETP.LT.OR P0, PT, R9, R50, P0 ;  /* 0x000000320900720c */ /* 0x000fd80000701670 */
[----:B------:R-:W-:Y:S05]  /*1740*/  @!P0 BRA `(.L_x_81) ;  /* 0x0000008000008947 */ /* 0x000fea0003800000 */
.L_x_91:
[----:B------:R-:W-:Y:S01]  /*1750*/  IADD3 R9, R9, 0x4, RZ ;  /* 0x0000000409097810 */ /* 0x000fe20007ffe0ff */
[----:B------:R-:W-:Y:S03]  /*1760*/  STS [R10+0x4], RZ ;  /* 0x000004ff0a007388 */ /* 0x000fe60000000800 */
[----:B------:R-:W-:Y:S01]  /*1770*/  ISETP.GE.AND P0, PT, R9, R50, PT ;  /* 0x000000320900720c */ /* 0x000fe20003f06270 */
[----:B------:R-:W-:Y:S04]  /*1780*/  STS [R10+0x10], RZ ;  /* 0x000010ff0a007388 */ /* 0x000fe80000000800 */
[----:B------:R-:W-:Y:S04]  /*1790*/  STS [R10+0xc], RZ ;  /* 0x00000cff0a007388 */ /* 0x000fe80000000800 */
[----:B------:R0:W-:Y:S02]  /*17a0*/  STS [R10+0x8], RZ ;  /* 0x000008ff0a007388 */ /* 0x0001e40000000800 */
[----:B0-----:R-:W-:Y:S01]  /*17b0*/  IADD3 R10, R10, 0x10, RZ ;  /* 0x000000100a0a7810 */ /* 0x001fe20007ffe0ff */
[----:B------:R-:W-:Y:S07]  /*17c0*/  @!P0 BRA `(.L_x_91) ;  /* 0xffffff8000008947 */ /* 0x000fee000383ffff */
.L_x_81:
[----:B---3--:R-:W-:Y:S05]  /*17d0*/  BSYNC B0 ;  /* 0x0000000000007941 */ /* 0x008fea0003800000 */
.L_x_80:
[----:B------:R-:W-:Y:S01]  /*17e0*/  BSSY B0, `(.L_x_92) ;  /* 0x0000107000007945 */ /* 0x000fe20003800000 */
[----:B------:R-:W-:Y:S05]  /*17f0*/  @!P1 BRA `(.L_x_93) ;  /* 0x0000105000009947 */ /* 0x000fea0003800000 */
[----:B------:R-:W-:Y:S01]  /*1800*/  LOP3.LUT R9, R50, 0x3, RZ, 0xc0, !PT ;  /* 0x0000000332097812 */ /* 0x000fe200078ec0ff */
[----:B------:R-:W0:Y:S01]  /*1810*/  I2F R42, R42 ;  /* 0x0000002a002a7306 */ /* 0x000e220000201400 */
[----:B------:R-:W-:Y:S01]  /*1820*/  BSSY B1, `(.L_x_94) ;  /* 0x0000023000017945 */ /* 0x000fe20003800000 */
[----:B------:R-:W-:-:S02]  /*1830*/  MOV R43, RZ ;  /* 0x000000ff002b7202 */ /* 0x000fc40000000f00 */
[----:B------:R-:W-:-:S12]  /*1840*/  ISETP.NE.AND P0, PT, R9, RZ, PT ;  /* 0x000000ff0900720c */ /* 0x000fd80003f05270 */
[----:B------:R-:W-:Y:S05]  /*1850*/  @!P0 BRA `(.L_x_95) ;  /* 0x000001f000008947 */ /* 0x000fea0003800000 */
[----:B0-----:R-:W-:Y:S01]  /*1860*/  ISETP.NE.AND P0, PT, R9, 0x1, PT ;  /* 0x000000010900780c */ /* 0x001fe20003f05270 */
[----:B------:R-:W-:Y:S01]  /*1870*/  BSSY B2, `(.L_x_96) ;  /* 0x0000015000027945 */ /* 0x000fe20003800000 */
[----:B------:R-:W-:-:S10]  /*1880*/  IMAD.MOV.U32 R14, RZ, RZ, RZ ;  /* 0x000000ffff0e7224 */ /* 0x000fd400078e00ff */
[----:B------:R-:W-:Y:S05]  /*1890*/  @!P0 BRA `(.L_x_97) ;  /* 0x0000012000008947 */ /* 0x000fea0003800000 */
[----:B------:R-:W-:-:S12]  /*18a0*/  ISETP.NE.AND P0, PT, R9, 0x2, PT ;  /* 0x000000020900780c */ /* 0x000fd80003f05270 */
[----:B------:R-:W-:-:S10]  /*18b0*/  @P0 IMAD.WIDE R10, R37, R35, c[0x0][0x178] ;  /* 0x00005e00250a0625 */ /* 0x000fd400078e0223 */
[----:B------:R-:W2:Y:S01]  /*18c0*/  @P0 LDG.E.CONSTANT.SYS R11, [R10] ;  /* 0x000000000a0b0381 */ /* 0x000ea200001e6900 */
[----:B------:R-:W-:-:S05]  /*18d0*/  MOV R14, RZ ;  /* 0x000000ff000e7202 */ /* 0x000fca0000000f00 */
[----:B------:R-:W-:-:S05]  /*18e0*/  @P0 IMAD.MOV.U32 R14, RZ, RZ, 0x1 ;  /* 0x00000001ff0e0424 */ /* 0x000fca00078e00ff */
[----:B------:R-:W-:-:S04]  /*18f0*/  IADD3 R9, -R14, RZ, RZ ;  /* 0x000000ff0e097210 */ /* 0x000fc80007ffe1ff */
[----:B------:R-:W-:-:S04]  /*1900*/  LOP3.LUT R12, R0, R9, RZ, 0xc0, !PT ;  /* 0x00000009000c7212 */ /* 0x000fc800078ec0ff */
[----:B------:R-:W2:Y:S01]  /*1910*/  @P0 LDS.U R9, [R26+0x4] ;  /* 0x000004001a090984 */ /* 0x000ea20000001800 */
[----:B------:R-:W-:-:S04]  /*1920*/  IMAD.IADD R12, R37, 0x1, R12 ;  /* 0x00000001250c7824 */ /* 0x000fc800078e020c */
[----:B------:R-:W-:-:S10]  /*1930*/  IMAD.WIDE R12, R12, R35, c[0x0][0x178] ;  /* 0x00005e000c0c7625 */ /* 0x000fd400078e0223 */
[----:B------:R-:W3:Y:S01]  /*1940*/  LDG.E.CONSTANT.SYS R12, [R12] ;  /* 0x000000000c0c7381 */ /* 0x000ee200001e6900 */
[----:B------:R-:W-:Y:S01]  /*1950*/  IMAD R15, R27, 0xc, R14 ;  /* 0x0000000c1b0f7824 */ /* 0x000fe200078e020e */
[----:B------:R-:W-:Y:S01]  /*1960*/  IADD3 R14, R14, 0x1, RZ ;  /* 0x000000010e0e7810 */ /* 0x000fe20007ffe0ff */
[----:B--2---:R-:W-:-:S08]  /*1970*/  @P0 FFMA.FTZ R9, R42, R11, R9 ;  /* 0x0000000b2a090223 */ /* 0x004fd00000010009 */
[----:B------:R-:W-:Y:S04]  /*1980*/  @P0 STS [R26+0x4], R9 ;  /* 0x000004091a000388 */ /* 0x000fe80000000800 */
[----:B------:R-:W3:Y:S02]  /*1990*/  LDS.U R11, [R15.X4+0x4] ;  /* 0x000004000f0b7984 */ /* 0x000ee40000005800 */
[----:B---3--:R-:W-:-:S08]  /*19a0*/  FFMA.FTZ R10, R42, R12, R11 ;  /* 0x0000000c2a0a7223 */ /* 0x008fd0000001000b */
[----:B------:R0:W-:Y:S02]  /*19b0*/  STS [R15.X4+0x4], R10 ;  /* 0x0000040a0f007388 */ /* 0x0001e40000004800 */
.L_x_97:
[----:B0-----:R-:W-:Y:S05]  /*19c0*/  BSYNC B2 ;  /* 0x0000000000027941 */ /* 0x001fea0003800000 */
.L_x_96:
[----:B------:R-:W-:-:S04]  /*19d0*/  IMAD R10, R0, R14, R37 ;  /* 0x0000000e000a7224 */ /* 0x000fc800078e0225 */
[----:B------:R-:W-:-:S10]  /*19e0*/  IMAD.WIDE R10, R10, R35, c[0x0][0x178] ;  /* 0x00005e000a0a7625 */ /* 0x000fd400078e0223 */
[----:B------:R-:W2:Y:S01]  /*19f0*/  LDG.E.CONSTANT.SYS R11, [R10] ;  /* 0x000000000a0b7381 */ /* 0x000ea200001e6900 */
[----:B------:R-:W-:Y:S01]  /*1a00*/  IMAD R9, R27, 0xc, R14 ;  /* 0x0000000c1b097824 */ /* 0x000fe200078e020e */
[----:B------:R-:W-:-:S07]  /*1a10*/  IADD3 R43, R14, 0x1, RZ ;  /* 0x000000010e2b7810 */ /* 0x000fce0007ffe0ff */
[----:B------:R-:W2:Y:S02]  /*1a20*/  LDS.U R12, [R9.X4+0x4] ;  /* 0x00000400090c7984 */ /* 0x000ea40000005800 */
[----:B--2---:R-:W-:-:S08]  /*1a30*/  FFMA.FTZ R12, R42, R11, R12 ;  /* 0x0000000b2a0c7223 */ /* 0x004fd0000001000c */
[----:B------:R0:W-:Y:S02]  /*1a40*/  STS [R9.X4+0x4], R12 ;  /* 0x0000040c09007388 */ /* 0x0001e40000004800 */
.L_x_95:
[----:B0-----:R-:W-:Y:S05]  /*1a50*/  BSYNC B1 ;  /* 0x0000000000017941 */ /* 0x001fea0003800000 */
.L_x_94:
[----:B------:R-:W-:-:S12]  /*1a60*/  ISETP.GE.U32.AND P0, PT, R50, 0x4, PT ;  /* 0x000000043200780c */ /* 0x000fd80003f06070 */
[----:B------:R-:W-:Y:S05]  /*1a70*/  @!P0 BRA `(.L_x_93) ;  /* 0x00000dd000008947 */ /* 0x000fea0003800000 */
[----:B------:R-:W-:Y:S01]  /*1a80*/  MOV R11, c[0x0][0x1a4] ;  /* 0x00006900000b7a02 */ /* 0x000fe20000000f00 */
[----:B------:R-:W-:Y:S01]  /*1a90*/  IMAD.MOV.U32 R10, RZ, RZ, c[0x0][0x1a8] ;  /* 0x00006a00ff0a7624 */ /* 0x000fe200078e00ff */
[----:B------:R-:W-:Y:S01]  /*1aa0*/  IADD3 R13, R50, -R43, RZ ;  /* 0x8000002b320d7210 */ /* 0x000fe20007ffe0ff */
[----:B------:R-:W-:Y:S01]  /*1ab0*/  IMAD R12, R41, c[0x0][0x0], RZ ;  /* 0x00000000290c7a24 */ /* 0x000fe200078e02ff */
[----:B------:R-:W-:Y:S01]  /*1ac0*/  BSSY B1, `(.L_x_98) ;  /* 0x000007b000017945 */ /* 0x000fe20003800000 */
[----:B------:R-:W-:Y:S01]  /*1ad0*/  IMAD R9, R11, c[0x0][0x1a0], RZ ;  /* 0x000068000b097a24 */ /* 0x000fe200078e02ff */
[----:B------:R-:W-:Y:S01]  /*1ae0*/  ISETP.GT.AND P2, PT, R13, 0xc, PT ;  /* 0x0000000c0d00780c */ /* 0x000fe20003f44270 */
[----:B------:R-:W-:Y:S01]  /*1af0*/  IMAD R11, R11, c[0x0][0x1a8], RZ ;  /* 0x00006a000b0b7a24 */ /* 0x000fe200078e02ff */
[----:B------:R-:W-:Y:S01]  /*1b00*/  PLOP3.LUT P0, PT, PT, PT, PT, 0x80, 0x0 ;  /* 0x000000000000781c */ /* 0x000fe20003f0f070 */
[----:B------:R-:W-:Y:S02]  /*1b10*/  IMAD R10, R10, c[0x0][0x1ac], R9 ;  /* 0x00006b000a0a7a24 */ /* 0x000fe400078e0209 */
[----:B------:R-:W-:-:S02]  /*1b20*/  IMAD R9, R12, 0xc, R43 ;  /* 0x0000000c0c097824 */ /* 0x000fc400078e022b */
[----:B------:R-:W-:Y:S02]  /*1b30*/  IMAD R8, R8, c[0x0][0x1ac], R11 ;  /* 0x00006b0008087a24 */ /* 0x000fe400078e020b */
[----:B------:R-:W-:Y:S02]  /*1b40*/  IMAD R9, R28, 0xc, R9 ;  /* 0x0000000c1c097824 */ /* 0x000fe400078e0209 */
[----:B------:R-:W-:Y:S02]  /*1b50*/  IMAD R54, R38, R43, RZ ;  /* 0x0000002b26367224 */ /* 0x000fe400078e02ff */
[----:B------:R-:W-:Y:S01]  /*1b60*/  IMAD.IADD R8, R10, 0x1, -R8 ;  /* 0x000000010a087824 */ /* 0x000fe200078e0a08 */
[----:B------:R-:W-:Y:S01]  /*1b70*/  SHF.L.U32 R44, R9, 0x2, RZ ;  /* 0x00000002092c7819 */ /* 0x000fe200000006ff */
[----:B------:R-:W-:Y:S02]  /*1b80*/  IMAD R54, R24, R54, RZ ;  /* 0x0000003618367224 */ /* 0x000fe400078e02ff */
[----:B------:R-:W-:Y:S01]  /*1b90*/  IMAD.SHL.U32 R45, R8, 0x4, RZ ;  /* 0x00000004082d7824 */ /* 0x000fe200078e00ff */
[----:B------:R-:W-:Y:S07]  /*1ba0*/  @!P2 BRA `(.L_x_99) ;  /* 0x000006c00000a947 */ /* 0x000fee0003800000 */
[----:B------:R-:W-:Y:S02]  /*1bb0*/  PLOP3.LUT P0, PT, PT, PT, PT, 0x8, 0x0 ;  /* 0x000000000000781c */ /* 0x000fe40003f0e170 */
[----:B------:R-:W-:-:S10]  /*1bc0*/  IADD3 R46, R50, -0xc, RZ ;  /* 0xfffffff4322e7810 */ /* 0x000fd40007ffe0ff */
.L_x_100:
[----:B------:R-:W-:Y:S01]  /*1bd0*/  IADD3 R20, R37, R54, RZ ;  /* 0x0000003625147210 */ /* 0x000fe20007ffe0ff */
[----:B------:R-:W-:Y:S01]  /*1be0*/  LDS.U R60, [R44+0x14] ;  /* 0x000014002c3c7984 */ /* 0x000fe20000001800 */
[----:B------:R-:W-:-:S03]  /*1bf0*/  SHF.R.S32.HI R47, RZ, 0x1f, R45 ;  /* 0x0000001fff2f7819 */ /* 0x000fc6000001142d */
[----:B------:R-:W-:Y:S01]  /*1c00*/  IMAD.WIDE R20, R20, R35, c[0x0][0x178] ;  /* 0x00005e0014147625 */ /* 0x000fe200078e0223 */
[----:B------:R-:W-:Y:S06]  /*1c10*/  LDS.U R61, [R44+0x28] ;  /* 0x000028002c3d7984 */ /* 0x000fec0000001800 */
[----:B------:R-:W-:Y:S02]  /*1c20*/  IADD3 R18, P2, R45, R20, RZ ;  /* 0x000000142d127210 */ /* 0x000fe40007f5e0ff */
[----:B------:R-:W-:Y:S01]  /*1c30*/  LEA R54, R0, R54, 0x2 ;  /* 0x0000003600367211 */ /* 0x000fe200078e10ff */
[----:B------:R0:W2:Y:S02]  /*1c40*/  LDG.E.CONSTANT.SYS R48, [R20] ;  /* 0x0000000014307381 */ /* 0x0000a400001e6900 */
[----:B------:R-:W-:-:S02]  /*1c50*/  IMAD.X R19, R21, 0x1, R47, P2 ;  /* 0x0000000115137824 */ /* 0x000fc400010e062f */
[----:B------:R-:W-:-:S06]  /*1c60*/  IMAD.IADD R12, R37, 0x1, R54 ;  /* 0x00000001250c7824 */ /* 0x000fcc00078e0236 */
[----:B------:R1:W3:Y:S01]  /*1c70*/  LDG.E.CONSTANT.SYS R49, [R18] ;  /* 0x0000000012317381 */ /* 0x0002e200001e6900 */
[----:B------:R-:W-:Y:S01]  /*1c80*/  IMAD.WIDE R12, R12, R35, c[0x0][0x178] ;  /* 0x00005e000c0c7625 */ /* 0x000fe200078e0223 */
[----:B------:R-:W-:-:S06]  /*1c90*/  IADD3 R8, P2, R45, R18, RZ ;  /* 0x000000122d087210 */ /* 0x000fcc0007f5e0ff */
[----:B------:R-:W-:Y:S02]  /*1ca0*/  IADD3 R10, P3, R45, R12, RZ ;  /* 0x0000000c2d0a7210 */ /* 0x000fe40007f7e0ff */
[----:B------:R-:W-:Y:S01]  /*1cb0*/  IADD3.X R9, R47, R19, RZ, P2, !PT ;  /* 0x000000132f097210 */ /* 0x000fe200017fe4ff */
[----:B------:R-:W-:Y:S01]  /*1cc0*/  IMAD R54, R0, 0x4, R54 ;  /* 0x0000000400367824 */ /* 0x000fe200078e0236 */
[----:B------:R4:W3:Y:S01]  /*1cd0*/  LDG.E.CONSTANT.SYS R51, [R12] ;  /* 0x000000000c337381 */ /* 0x0008e200001e6900 */
[----:B------:R-:W-:Y:S01]  /*1ce0*/  IMAD.X R11, R13, 0x1, R47, P3 ;  /* 0x000000010d0b7824 */ /* 0x000fe200018e062f */
[C---:B------:R-:W-:Y:S02]  /*1cf0*/  IADD3 R16, P3, R45.reuse, R10, RZ ;  /* 0x0000000a2d107210 */ /* 0x040fe40007f7e0ff */
[----:B------:R-:W-:Y:S02]  /*1d00*/  IADD3 R14, P2, R45, R8, RZ ;  /* 0x000000082d0e7210 */ /* 0x000fe40007f5e0ff */
[----:B------:R0:W3:Y:S01]  /*1d10*/  LDG.E.CONSTANT.SYS R52, [R8] ;  /* 0x0000000008347381 */ /* 0x0000e200001e6900 */
[C---:B------:R-:W-:Y:S01]  /*1d20*/  IMAD.X R17, R47.reuse, 0x1, R11, P3 ;  /* 0x000000012f117824 */ /* 0x040fe200018e060b */
[----:B------:R-:W-:-:S02]  /*1d30*/  IADD3.X R15, R47, R9, RZ, P2, !PT ;  /* 0x000000092f0f7210 */ /* 0x000fc400017fe4ff */
[----:B-1----:R-:W-:Y:S01]  /*1d40*/  IADD3 R18, P2, R45, R16, RZ ;  /* 0x000000102d127210 */ /* 0x002fe20007f5e0ff */
[----:B------:R1:W3:Y:S03]  /*1d50*/  LDG.E.CONSTANT.SYS R53, [R10] ;  /* 0x000000000a357381 */ /* 0x0002e600001e6900 */
[----:B------:R-:W-:Y:S01]  /*1d60*/  IADD3.X R19, R47, R17, RZ, P2, !PT ;  /* 0x000000112f137210 */ /* 0x000fe200017fe4ff */
[----:B------:R1:W3:Y:S01]  /*1d70*/  LDG.E.CONSTANT.SYS R56, [R16] ;  /* 0x0000000010387381 */ /* 0x0002e200001e6900 */
[C---:B0-----:R-:W-:Y:S01]  /*1d80*/  IADD3 R20, R37.reuse, R54, RZ ;  /* 0x0000003625147210 */ /* 0x041fe20007ffe0ff */
[----:B------:R-:W-:Y:S02]  /*1d90*/  IMAD R54, R0, 0x4, R54 ;  /* 0x0000000400367824 */ /* 0x000fe400078e0236 */
[----:B------:R0:W3:Y:S04]  /*1da0*/  LDG.E.CONSTANT.SYS R55, [R14] ;  /* 0x000000000e377381 */ /* 0x0000e800001e6900 */
[----:B------:R0:W3:Y:S01]  /*1db0*/  LDG.E.CONSTANT.SYS R57, [R18] ;  /* 0x0000000012397381 */ /* 0x0000e200001e6900 */
[----:B------:R-:W-:Y:S01]  /*1dc0*/  IMAD.WIDE R20, R20, R35, c[0x0][0x178] ;  /* 0x00005e0014147625 */ /* 0x000fe200078e0223 */
[----:B------:R-:W-:-:S05]  /*1dd0*/  IADD3 R22, R37, R54, RZ ;  /* 0x0000003625167210 */ /* 0x000fca0007ffe0ff */
[----:B------:R-:W-:Y:S01]  /*1de0*/  IMAD.WIDE R22, R22, R35, c[0x0][0x178] ;  /* 0x00005e0016167625 */ /* 0x000fe200078e0223 */
[----:B----4-:R-:W-:-:S03]  /*1df0*/  IADD3 R12, P2, R45, R20, RZ ;  /* 0x000000142d0c7210 */ /* 0x010fc60007f5e0ff */
[----:B------:R4:W3:Y:S02]  /*1e00*/  LDG.E.CONSTANT.SYS R20, [R20] ;  /* 0x0000000014147381 */ /* 0x0008e400001e6900 */
[----:B------:R-:W-:Y:S01]  /*1e10*/  IMAD.X R13, R21, 0x1, R47, P2 ;  /* 0x00000001150d7824 */ /* 0x000fe200010e062f */
[C---:B------:R-:W-:Y:S02]  /*1e20*/  IADD3 R8, P3, R45.reuse, R22, RZ ;  /* 0x000000162d087210 */ /* 0x040fe40007f7e0ff */
[----:B-1----:R-:W-:Y:S01]  /*1e30*/  IADD3 R10, P2, R45, R12, RZ ;  /* 0x0000000c2d0a7210 */ /* 0x002fe20007f5e0ff */
[----:B------:R1:W3:Y:S01]  /*1e40*/  LDG.E.CONSTANT.SYS R59, [R22] ;  /* 0x00000000163b7381 */ /* 0x0002e200001e6900 */
[----:B------:R-:W-:Y:S02]  /*1e50*/  IADD3.X R9, R23, R47, RZ, P3, !PT ;  /* 0x0000002f17097210 */ /* 0x000fe40001ffe4ff */
[----:B------:R-:W-:Y:S01]  /*1e60*/  IADD3 R16, P3, R45, R8, RZ ;  /* 0x000000082d107210 */ /* 0x000fe20007f7e0ff */
[----:B------:R-:W-:Y:S01]  /*1e70*/  IMAD.X R11, R47, 0x1, R13, P2 ;  /* 0x000000012f0b7824 */ /* 0x000fe200010e060d */
[----:B0-----:R-:W-:Y:S01]  /*1e80*/  IADD3 R14, P2, R45, R10, RZ ;  /* 0x0000000a2d0e7210 */ /* 0x001fe20007f5e0ff */
[----:B------:R2:W3:Y:S02]  /*1e90*/  LDG.E.CONSTANT.SYS R12, [R12] ;  /* 0x000000000c0c7381 */ /* 0x0004e400001e6900 */
[C---:B------:R-:W-:Y:S01]  /*1ea0*/  IMAD.X R17, R47.reuse, 0x1, R9, P3 ;  /* 0x000000012f117824 */ /* 0x040fe200018e0609 */
[----:B------:R-:W-:Y:S01]  /*1eb0*/  IADD3.X R15, R47, R11, RZ, P2, !PT ;  /* 0x0000000b2f0f7210 */ /* 0x000fe200017fe4ff */
[----:B------:R0:W3:Y:S04]  /*1ec0*/  LDG.E.CONSTANT.SYS R8, [R8] ;  /* 0x0000000008087381 */ /* 0x0000e800001e6900 */
[----:B------:R0:W3:Y:S04]  /*1ed0*/  LDG.E.CONSTANT.SYS R11, [R10] ;  /* 0x000000000a0b7381 */ /* 0x0000e800001e6900 */
[----:B------:R-:W3:Y:S04]  /*1ee0*/  LDG.E.CONSTANT.SYS R15, [R14] ;  /* 0x000000000e0f7381 */ /* 0x000ee800001e6900 */
[----:B----4-:R-:W2:Y:S04]  /*1ef0*/  LDS.U R21, [R44+0x4] ;  /* 0x000004002c157984 */ /* 0x010ea80000001800 */
[----:B-1----:R-:W3:Y:S01]  /*1f00*/  LDS.U R23, [R44+0x8] ;  /* 0x000008002c177984 */ /* 0x002ee20000001800 */
[----:B------:R-:W-:-:S03]  /*1f10*/  IADD3 R18, P2, R45, R16, RZ ;  /* 0x000000102d127210 */ /* 0x000fc60007f5e0ff */
[----:B------:R1:W4:Y:S01]  /*1f20*/  LDG.E.CONSTANT.SYS R16, [R16] ;  /* 0x0000000010107381 */ /* 0x00032200001e6900 */
[----:B------:R-:W-:Y:S01]  /*1f30*/  IADD3.X R19, R47, R17, RZ, P2, !PT ;  /* 0x000000112f137210 */ /* 0x000fe200017fe4ff */
[C---:B--2---:R-:W-:Y:S02]  /*1f40*/  FFMA.FTZ R13, R42.reuse, R48, R21 ;  /* 0x000000302a0d7223 */ /* 0x044fe40000010015 */
[----:B------:R-:W-:Y:S01]  /*1f50*/  LDS.U R47, [R44+0x1c] ;  /* 0x00001c002c2f7984 */ /* 0x000fe20000001800 */
[----:B---3--:R-:W-:-:S03]  /*1f60*/  FFMA.FTZ R49, R42, R49, R23 ;  /* 0x000000312a317223 */ /* 0x008fc60000010017 */
[----:B------:R-:W2:Y:S04]  /*1f70*/  LDS.U R21, [R44+0xc] ;  /* 0x00000c002c157984 */ /* 0x000ea80000001800 */
[----:B------:R-:W3:Y:S04]  /*1f80*/  LDG.E.CONSTANT.SYS R19, [R18] ;  /* 0x0000000012137381 */ /* 0x000ee800001e6900 */
[----:B------:R-:W2:Y:S04]  /*1f90*/  LDS.U R48, [R44+0x10] ;  /* 0x000010002c307984 */ /* 0x000ea80000001800 */
[----:B------:R-:W2:Y:S04]  /*1fa0*/  LDS.U R23, [R44+0x18] ;  /* 0x000018002c177984 */ /* 0x000ea80000001800 */
[----:B0-----:R-:W0:Y:S04]  /*1fb0*/  LDS.U R10, [R44+0x20] ;  /* 0x000020002c0a7984 */ /* 0x001e280000001800 */
[----:B-1----:R-:W-:Y:S01]  /*1fc0*/  LDS.U R17, [R44+0x40] ;  /* 0x000040002c117984 */ /* 0x002fe20000001800 */
[----:B------:R-:W-:-:S04]  /*1fd0*/  IADD3 R43, R43, 0x10, RZ ;  /* 0x000000102b2b7810 */ /* 0x000fc80007ffe0ff */
[----:B------:R-:W-:Y:S01]  /*1fe0*/  ISETP.GE.AND P2, PT, R43, R46, PT ;  /* 0x0000002e2b00720c */ /* 0x000fe20003f46270 */
[C---:B--2---:R-:W-:Y:S02]  /*1ff0*/  FFMA.FTZ R9, R42.reuse, R52, R21 ;  /* 0x000000342a097223 */ /* 0x044fe40000010015 */
[C---:B------:R-:W-:Y:S01]  /*2000*/  FFMA.FTZ R55, R42.reuse, R55, R48 ;  /* 0x000000372a377223 */ /* 0x040fe20000010030 */
[----:B------:R-:W1:Y:S01]  /*2010*/  LDS.U R52, [R44+0x30] ;  /* 0x000030002c347984 */ /* 0x000e620000001800 */
[C---:B------:R-:W-:Y:S02]  /*2020*/  FFMA.FTZ R53, R42.reuse, R53, R23 ;  /* 0x000000352a357223 */ /* 0x040fe40000010017 */
[C---:B------:R-:W-:Y:S01]  /*2030*/  FFMA.FTZ R47, R42.reuse, R56, R47 ;  /* 0x000000382a2f7223 */ /* 0x040fe2000001002f */
[----:B------:R-:W2:Y:S01]  /*2040*/  LDS.U R48, [R44+0x2c] ;  /* 0x00002c002c307984 */ /* 0x000ea20000001800 */
[----:B0-----:R-:W-:-:S03]  /*2050*/  FFMA.FTZ R10, R42, R57, R10 ;  /* 0x000000392a0a7223 */ /* 0x001fc6000001000a */
[----:B------:R-:W0:Y:S04]  /*2060*/  LDS.U R57, [R44+0x24] ;  /* 0x000024002c397984 */ /* 0x000e280000001800 */
[----:B------:R-:W0:Y:S04]  /*2070*/  LDS.U R56, [R44+0x34] ;  /* 0x000034002c387984 */ /* 0x000e280000001800 */
[----:B------:R-:W0:Y:S04]  /*2080*/  LDS.U R23, [R44+0x38] ;  /* 0x000038002c177984 */ /* 0x000e280000001800 */
[----:B------:R-:W4:Y:S01]  /*2090*/  LDS.U R21, [R44+0x3c] ;  /* 0x00003c002c157984 */ /* 0x000f220000001800 */
[----:B------:R-:W-:-:S02]  /*20a0*/  FFMA.FTZ R51, R42, R51, R60 ;  /* 0x000000332a337223 */ /* 0x000fc4000001003c */
[----:B------:R-:W-:Y:S01]  /*20b0*/  FFMA.FTZ R61, R42, R12, R61 ;  /* 0x0000000c2a3d7223 */ /* 0x000fe2000001003d */
[----:B------:R-:W-:Y:S01]  /*20c0*/  STS [R44+0x4], R13 ;  /* 0x0000040d2c007388 */ /* 0x000fe20000000800 */
[----:B------:R-:W-:-:S03]  /*20d0*/  IMAD R54, R0, 0x4, R54 ;  /* 0x0000000400367824 */ /* 0x000fc600078e0236 */
[----:B------:R-:W-:Y:S04]  /*20e0*/  STS [R44+0x8], R49 ;  /* 0x000008312c007388 */ /* 0x000fe80000000800 */
[----:B------:R-:W-:Y:S01]  /*20f0*/  STS [R44+0xc], R9 ;  /* 0x00000c092c007388 */ /* 0x000fe20000000800 */
[C---:B-1----:R-:W-:Y:S02]  /*2100*/  FFMA.FTZ R15, R42.reuse, R15, R52 ;  /* 0x0000000f2a0f7223 */ /* 0x042fe40000010034 */
[C---:B--2---:R-:W-:Y:S02]  /*2110*/  FFMA.FTZ R11, R42.reuse, R11, R48 ;  /* 0x0000000b2a0b7223 */ /* 0x044fe40000010030 */
[C---:B0-----:R-:W-:Y:S02]  /*2120*/  FFMA.FTZ R57, R42.reuse, R20, R57 ;  /* 0x000000142a397223 */ /* 0x041fe40000010039 */
[----:B------:R-:W-:-:S02]  /*2130*/  FFMA.FTZ R59, R42, R59, R56 ;  /* 0x0000003b2a3b7223 */ /* 0x000fc40000010038 */
[----:B------:R-:W-:Y:S01]  /*2140*/  FFMA.FTZ R23, R42, R8, R23 ;  /* 0x000000082a177223 */ /* 0x000fe20000010017 */
[----:B------:R-:W-:Y:S01]  /*2150*/  IADD3 R8, R44, 0x40, RZ ;  /* 0x000000402c087810 */ /* 0x000fe20007ffe0ff */
[----:B------:R-:W-:Y:S04]  /*2160*/  STS [R44+0x10], R55 ;  /* 0x000010372c007388 */ /* 0x000fe80000000800 */
        /* <DEDUP_REMOVED lines=9> */
[----:B------:R-:W-:Y:S01]  /*2200*/  STS [R44+0x38], R23 ;  /* 0x000038172c007388 */ /* 0x000fe20000000800 */
[----:B----4-:R-:W-:-:S02]  /*2210*/  FFMA.FTZ R21, R42, R16, R21 ;  /* 0x000000102a157223 */ /* 0x010fc40000010015 */
[----:B---3--:R-:W-:-:S06]  /*2220*/  FFMA.FTZ R17, R42, R19, R17 ;  /* 0x000000132a117223 */ /* 0x008fcc0000010011 */
[----:B------:R-:W-:Y:S04]  /*2230*/  STS [R44+0x3c], R21 ;  /* 0x00003c152c007388 */ /* 0x000fe80000000800 */
[----:B------:R0:W-:Y:S02]  /*2240*/  STS [R44+0x40], R17 ;  /* 0x000040112c007388 */ /* 0x0001e40000000800 */
[----:B0-----:R-:W-:Y:S01]  /*2250*/  MOV R44, R8 ;  /* 0x00000008002c7202 */ /* 0x001fe20000000f00 */
[----:B------:R-:W-:Y:S07]  /*2260*/  @!P2 BRA `(.L_x_100) ;  /* 0xfffff9600000a947 */ /* 0x000fee000383ffff */
.L_x_99:
[----:B------:R-:W-:Y:S05]  /*2270*/  BSYNC B1 ;  /* 0x0000000000017941 */ /* 0x000fea0003800000 */
.L_x_98:
[----:B------:R-:W-:Y:S01]  /*2280*/  IMAD.IADD R8, R50, 0x1, -R43 ;  /* 0x0000000132087824 */ /* 0x000fe200078e0a2b */
[----:B------:R-:W-:Y:S04]  /*2290*/  BSSY B1, `(.L_x_101) ;  /* 0x000003a000017945 */ /* 0x000fe80003800000 */
[----:B------:R-:W-:-:S12]  /*22a0*/  ISETP.GT.AND P2, PT, R8, 0x4, PT ;  /* 0x000000040800780c */ /* 0x000fd80003f44270 */
[----:B------:R-:W-:Y:S05]  /*22b0*/  @!P2 BRA `(.L_x_102) ;  /* 0x000003700000a947 */ /* 0x000fea0003800000 */
[C---:B------:R-:W-:Y:S01]  /*22c0*/  IADD3 R22, R37.reuse, R54, RZ ;  /* 0x0000003625167210 */ /* 0x040fe20007ffe0ff */
[----:B------:R-:W-:Y:S01]  /*22d0*/  IMAD R54, R0, 0x4, R54 ;  /* 0x0000000400367824 */ /* 0x000fe200078e0236 */
[----:B------:R-:W-:Y:S01]  /*22e0*/  SHF.R.S32.HI R11, RZ, 0x1f, R45 ;  /* 0x0000001fff0b7819 */ /* 0x000fe2000001142d */
[----:B------:R-:W-:Y:S02]  /*22f0*/  LDS.U R47, [R44+0xc] ;  /* 0x00000c002c2f7984 */ /* 0x000fe40000001800 */
[-C--:B------:R-:W-:Y:S01]  /*2300*/  IMAD.WIDE R22, R22, R35.reuse, c[0x0][0x178] ;  /* 0x00005e0016167625 */ /* 0x080fe200078e0223 */
[----:B------:R-:W-:Y:S01]  /*2310*/  IADD3 R20, R37, R54, RZ ;  /* 0x0000003625147210 */ /* 0x000fe20007ffe0ff */
[----:B------:R-:W-:Y:S04]  /*2320*/  LDS.U R48, [R44+0x10] ;  /* 0x000010002c307984 */ /* 0x000fe80000001800 */
[----:B------:R-:W-:Y:S01]  /*2330*/  IMAD.WIDE R20, R20, R35, c[0x0][0x178] ;  /* 0x00005e0014147625 */ /* 0x000fe200078e0223 */
[----:B------:R-:W-:Y:S01]  /*2340*/  IADD3 R18, P0, R45, R22, RZ ;  /* 0x000000162d127210 */ /* 0x000fe20007f1e0ff */
[----:B------:R-:W-:Y:S04]  /*2350*/  LDS.U R49, [R44+0x14] ;  /* 0x000014002c317984 */ /* 0x000fe80000001800 */
[----:B------:R-:W-:Y:S01]  /*2360*/  IMAD.X R19, R23, 0x1, R11, P0 ;  /* 0x0000000117137824 */ /* 0x000fe200000e060b */
[C---:B------:R-:W-:Y:S01]  /*2370*/  IADD3 R12, P2, R45.reuse, R20, RZ ;  /* 0x000000142d0c7210 */ /* 0x040fe20007f5e0ff */
[----:B------:R-:W2:Y:S01]  /*2380*/  LDG.E.CONSTANT.SYS R23, [R22] ;  /* 0x0000000016177381 */ /* 0x000ea200001e6900 */
[----:B------:R-:W-:-:S02]  /*2390*/  IADD3 R16, P0, R45, R18, RZ ;  /* 0x000000122d107210 */ /* 0x000fc40007f1e0ff */
[----:B------:R-:W-:Y:S01]  /*23a0*/  IADD3.X R13, R21, R11, RZ, P2, !PT ;  /* 0x0000000b150d7210 */ /* 0x000fe200017fe4ff */
[----:B------:R0:W3:Y:S01]  /*23b0*/  LDG.E.CONSTANT.SYS R20, [R20] ;  /* 0x0000000014147381 */ /* 0x0000e200001e6900 */
[----:B------:R-:W-:Y:S01]  /*23c0*/  IADD3 R8, P2, R45, R12, RZ ;  /* 0x0000000c2d087210 */ /* 0x000fe20007f5e0ff */
[----:B------:R-:W-:Y:S01]  /*23d0*/  IMAD.X R17, R11, 0x1, R19, P0 ;  /* 0x000000010b117824 */ /* 0x000fe200000e0613 */
[----:B------:R-:W-:Y:S01]  /*23e0*/  IADD3 R14, P0, R45, R16, RZ ;  /* 0x000000102d0e7210 */ /* 0x000fe20007f1e0ff */
[----:B------:R1:W4:Y:S02]  /*23f0*/  LDG.E.CONSTANT.SYS R52, [R18] ;  /* 0x0000000012347381 */ /* 0x00032400001e6900 */
[C---:B------:R-:W-:Y:S01]  /*2400*/  IMAD.X R9, R11.reuse, 0x1, R13, P2 ;  /* 0x000000010b097824 */ /* 0x040fe200010e060d */
[----:B------:R-:W-:Y:S01]  /*2410*/  IADD3.X R15, R11, R17, RZ, P0, !PT ;  /* 0x000000110b0f7210 */ /* 0x000fe200007fe4ff */
[----:B------:R0:W3:Y:S01]  /*2420*/  LDG.E.CONSTANT.SYS R51, [R12] ;  /* 0x000000000c337381 */ /* 0x0000e200001e6900 */
[----:B------:R-:W-:-:S03]  /*2430*/  IADD3 R10, P0, R45, R8, RZ ;  /* 0x000000082d0a7210 */ /* 0x000fc60007f1e0ff */
[----:B------:R0:W3:Y:S01]  /*2440*/  LDG.E.CONSTANT.SYS R17, [R16] ;  /* 0x0000000010117381 */ /* 0x0000e200001e6900 */
[----:B------:R-:W-:-:S03]  /*2450*/  IADD3.X R11, R11, R9, RZ, P0, !PT ;  /* 0x000000090b0b7210 */ /* 0x000fc600007fe4ff */
[----:B------:R-:W3:Y:S04]  /*2460*/  LDG.E.CONSTANT.SYS R15, [R14] ;  /* 0x000000000e0f7381 */ /* 0x000ee800001e6900 */
[----:B------:R1:W3:Y:S04]  /*2470*/  LDG.E.CONSTANT.SYS R53, [R8] ;  /* 0x0000000008357381 */ /* 0x0002e800001e6900 */
[----:B------:R2:W3:Y:S04]  /*2480*/  LDG.E.CONSTANT.SYS R55, [R10] ;  /* 0x000000000a377381 */ /* 0x0004e800001e6900 */
[----:B0-----:R-:W2:Y:S04]  /*2490*/  LDS.U R21, [R44+0x4] ;  /* 0x000004002c157984 */ /* 0x001ea80000001800 */
[----:B-1----:R-:W4:Y:S04]  /*24a0*/  LDS.U R19, [R44+0x8] ;  /* 0x000008002c137984 */ /* 0x002f280000001800 */
[----:B------:R-:W0:Y:S01]  /*24b0*/  LDS.U R16, [R44+0x18] ;  /* 0x000018002c107984 */ /* 0x000e220000001800 */
[----:B------:R-:W-:Y:S01]  /*24c0*/  IADD3 R8, R44, 0x20, RZ ;  /* 0x000000202c087810 */ /* 0x000fe20007ffe0ff */
[----:B------:R-:W-:Y:S01]  /*24d0*/  IMAD R54, R0, 0x4, R54 ;  /* 0x0000000400367824 */ /* 0x000fe200078e0236 */
[----:B------:R-:W-:-:S02]  /*24e0*/  PLOP3.LUT P0, PT, PT, PT, PT, 0x8, 0x0 ;  /* 0x000000000000781c */ /* 0x000fc40003f0e170 */
[----:B------:R-:W-:Y:S01]  /*24f0*/  IADD3 R43, R43, 0x8, RZ ;  /* 0x000000082b2b7810 */ /* 0x000fe20007ffe0ff */
[----:B------:R-:W1:Y:S04]  /*2500*/  LDS.U R12, [R44+0x1c] ;  /* 0x00001c002c0c7984 */ /* 0x000e680000001800 */
[----:B------:R-:W1:Y:S01]  /*2510*/  LDS.U R13, [R44+0x20] ;  /* 0x000020002c0d7984 */ /* 0x000e620000001800 */
[C---:B--2---:R-:W-:Y:S02]  /*2520*/  FFMA.FTZ R21, R42.reuse, R23, R21 ;  /* 0x000000172a157223 */ /* 0x044fe40000010015 */
[C---:B----4-:R-:W-:Y:S02]  /*2530*/  FFMA.FTZ R19, R42.reuse, R52, R19 ;  /* 0x000000342a137223 */ /* 0x050fe40000010013 */
[----:B---3--:R-:W-:-:S04]  /*2540*/  FFMA.FTZ R49, R42, R20, R49 ;  /* 0x000000142a317223 */ /* 0x008fc80000010031 */
[----:B------:R-:W-:Y:S04]  /*2550*/  STS [R44+0x4], R21 ;  /* 0x000004152c007388 */ /* 0x000fe80000000800 */
[----:B------:R-:W-:Y:S01]  /*2560*/  STS [R44+0x8], R19 ;  /* 0x000008132c007388 */ /* 0x000fe20000000800 */
[C---:B------:R-:W-:Y:S02]  /*2570*/  FFMA.FTZ R47, R42.reuse, R17, R47 ;  /* 0x000000112a2f7223 */ /* 0x040fe4000001002f */
[C---:B------:R-:W-:Y:S02]  /*2580*/  FFMA.FTZ R9, R42.reuse, R15, R48 ;  /* 0x0000000f2a097223 */ /* 0x040fe40000010030 */
[C---:B0-----:R-:W-:Y:S02]  /*2590*/  FFMA.FTZ R10, R42.reuse, R51, R16 ;  /* 0x000000332a0a7223 */ /* 0x041fe40000010010 */
[----:B-1----:R-:W-:-:S02]  /*25a0*/  FFMA.FTZ R11, R42, R53, R12 ;  /* 0x000000352a0b7223 */ /* 0x002fc4000001000c */
[----:B------:R-:W-:Y:S01]  /*25b0*/  FFMA.FTZ R13, R42, R55, R13 ;  /* 0x000000372a0d7223 */ /* 0x000fe2000001000d */
[----:B------:R-:W-:Y:S04]  /*25c0*/  STS [R44+0xc], R47 ;  /* 0x00000c2f2c007388 */ /* 0x000fe80000000800 */
[----:B------:R-:W-:Y:S04]  /*25d0*/  STS [R44+0x10], R9 ;  /* 0x000010092c007388 */ /* 0x000fe80000000800 */
[----:B------:R-:W-:Y:S04]  /*25e0*/  STS [R44+0x14], R49 ;  /* 0x000014312c007388 */ /* 0x000fe80000000800 */
[----:B------:R-:W-:Y:S04]  /*25f0*/  STS [R44+0x18], R10 ;  /* 0x0000180a2c007388 */ /* 0x000fe80000000800 */
[----:B------:R-:W-:Y:S04]  /*2600*/  STS [R44+0x1c], R11 ;  /* 0x00001c0b2c007388 */ /* 0x000fe80000000800 */
[----:B------:R0:W-:Y:S02]  /*2610*/  STS [R44+0x20], R13 ;  /* 0x0000200d2c007388 */ /* 0x0001e40000000800 */
[----:B0-----:R-:W-:-:S08]  /*2620*/  MOV R44, R8 ;  /* 0x00000008002c7202 */ /* 0x001fd00000000f00 */
.L_x_102:
[----:B------:R-:W-:Y:S05]  /*2630*/  BSYNC B1 ;  /* 0x0000000000017941 */ /* 0x000fea0003800000 */
.L_x_101:
[----:B------:R-:W-:-:S12]  /*2640*/  ISETP.LT.OR P0, PT, R43, R50, P0 ;  /* 0x000000322b00720c */ /* 0x000fd80000701670 */
[----:B------:R-:W-:Y:S05]  /*2650*/  @!P0 BRA `(.L_x_93) ;  /* 0x000001f000008947 */ /* 0x000fea0003800000 */
[----:B------:R-:W-:-:S08]  /*2660*/  SHF.R.S32.HI R23, RZ, 0x1f, R45 ;  /* 0x0000001fff177819 */ /* 0x000fd0000001142d */
.L_x_103:
[----:B------:R-:W-:Y:S01]  /*2670*/  IMAD.IADD R14, R37, 0x1, R54 ;  /* 0x00000001250e7824 */ /* 0x000fe200078e0236 */
[----:B------:R-:W0:Y:S03]  /*2680*/  LDS.U R16, [R44+0x4] ;  /* 0x000004002c107984 */ /* 0x000e260000001800 */
[----:B------:R-:W-:Y:S01]  /*2690*/  IMAD.WIDE R14, R14, R35, c[0x0][0x178] ;  /* 0x00005e000e0e7625 */ /* 0x000fe200078e0223 */
[----:B------:R-:W1:Y:S04]  /*26a0*/  LDS.U R19, [R44+0x8] ;  /* 0x000008002c137984 */ /* 0x000e680000001800 */
[----:B------:R-:W2:Y:S02]  /*26b0*/  LDS.U R20, [R44+0xc] ;  /* 0x00000c002c147984 */ /* 0x000ea40000001800 */
[----:B------:R-:W-:-:S02]  /*26c0*/  IADD3 R12, P0, R45, R14, RZ ;  /* 0x0000000e2d0c7210 */ /* 0x000fc40007f1e0ff */
[----:B------:R-:W3:Y:S02]  /*26d0*/  LDS.U R21, [R44+0x10] ;  /* 0x000010002c157984 */ /* 0x000ee40000001800 */
[----:B------:R-:W-:Y:S02]  /*26e0*/  IADD3.X R13, R15, R23, RZ, P0, !PT ;  /* 0x000000170f0d7210 */ /* 0x000fe400007fe4ff */
[----:B------:R-:W-:Y:S01]  /*26f0*/  IADD3 R8, P0, R45, R12, RZ ;  /* 0x0000000c2d087210 */ /* 0x000fe20007f1e0ff */
[----:B------:R-:W0:Y:S04]  /*2700*/  LDG.E.CONSTANT.SYS R15, [R14] ;  /* 0x000000000e0f7381 */ /* 0x000e2800001e6900 */
[----:B------:R-:W-:Y:S01]  /*2710*/  IMAD.X R9, R23, 0x1, R13, P0 ;  /* 0x0000000117097824 */ /* 0x000fe200000e060d */
[----:B------:R-:W-:Y:S01]  /*2720*/  IADD3 R10, P0, R45, R8, RZ ;  /* 0x000000082d0a7210 */ /* 0x000fe20007f1e0ff */
[----:B------:R-:W1:Y:S03]  /*2730*/  LDG.E.CONSTANT.SYS R12, [R12] ;  /* 0x000000000c0c7381 */ /* 0x000e6600001e6900 */
[----:B------:R-:W-:-:S03]  /*2740*/  IADD3.X R11, R23, R9, RZ, P0, !PT ;  /* 0x00000009170b7210 */ /* 0x000fc600007fe4ff */
[----:B------:R4:W2:Y:S05]  /*2750*/  LDG.E.CONSTANT.SYS R9, [R8] ;  /* 0x0000000008097381 */ /* 0x0008aa00001e6900 */
[----:B------:R-:W3:Y:S01]  /*2760*/  LDG.E.CONSTANT.SYS R11, [R10] ;  /* 0x000000000a0b7381 */ /* 0x000ee200001e6900 */
[----:B------:R-:W-:-:S04]  /*2770*/  IADD3 R43, R43, 0x4, RZ ;  /* 0x000000042b2b7810 */ /* 0x000fc80007ffe0ff */
[----:B------:R-:W-:Y:S02]  /*2780*/  ISETP.GE.AND P0, PT, R43, R50, PT ;  /* 0x000000322b00720c */ /* 0x000fe40003f06270 */
[----:B----4-:R-:W-:Y:S01]  /*2790*/  IADD3 R8, R44, 0x10, RZ ;  /* 0x000000102c087810 */ /* 0x010fe20007ffe0ff */
[----:B------:R-:W-:Y:S02]  /*27a0*/  IMAD R54, R0, 0x4, R54 ;  /* 0x0000000400367824 */ /* 0x000fe400078e0236 */
[C---:B0-----:R-:W-:Y:S02]  /*27b0*/  FFMA.FTZ R17, R42.reuse, R15, R16 ;  /* 0x0000000f2a117223 */ /* 0x041fe40000010010 */
[C---:B-1----:R-:W-:Y:S02]  /*27c0*/  FFMA.FTZ R19, R42.reuse, R12, R19 ;  /* 0x0000000c2a137223 */ /* 0x042fe40000010013 */
[C---:B--2---:R-:W-:Y:S02]  /*27d0*/  FFMA.FTZ R14, R42.reuse, R9, R20 ;  /* 0x000000092a0e7223 */ /* 0x044fe40000010014 */
[----:B---3--:R-:W-:-:S02]  /*27e0*/  FFMA.FTZ R21, R42, R11, R21 ;  /* 0x0000000b2a157223 */ /* 0x008fc40000010015 */
[----:B------:R-:W-:Y:S04]  /*27f0*/  STS [R44+0x4], R17 ;  /* 0x000004112c007388 */ /* 0x000fe80000000800 */
[----:B------:R-:W-:Y:S04]  /*2800*/  STS [R44+0x8], R19 ;  /* 0x000008132c007388 */ /* 0x000fe80000000800 */
[----:B------:R-:W-:Y:S04]  /*2810*/  STS [R44+0xc], R14 ;  /* 0x00000c0e2c007388 */ /* 0x000fe80000000800 */
[----:B------:R0:W-:Y:S02]  /*2820*/  STS [R44+0x10], R21 ;  /* 0x000010152c007388 */ /* 0x0001e40000000800 */
[----:B0-----:R-:W-:Y:S01]  /*2830*/  MOV R44, R8 ;  /* 0x00000008002c7202 */ /* 0x001fe20000000f00 */
[----:B------:R-:W-:Y:S07]  /*2840*/  @!P0 BRA `(.L_x_103) ;  /* 0xfffffe2000008947 */ /* 0x000fee000383ffff */
.L_x_93:
[----:B------:R-:W-:Y:S05]  /*2850*/  BSYNC B0 ;  /* 0x0000000000007941 */ /* 0x000fea0003800000 */
.L_x_92:
[----:B------:R-:W-:Y:S01]  /*2860*/  BSSY B0, `(.L_x_104) ;  /* 0x000011d000007945 */ /* 0x000fe20003800000 */
[----:B------:R-:W-:Y:S05]  /*2870*/  @!P1 BRA `(.L_x_105) ;  /* 0x000011b000009947 */ /* 0x000fea0003800000 */
[----:B------:R-:W-:Y:S01]  /*2880*/  LOP3.LUT R8, R50, 0x3, RZ, 0xc0, !PT ;  /* 0x0000000332087812 */ /* 0x000fe200078ec0ff */
[----:B------:R-:W0:Y:S01]  /*2890*/  I2F R39, R39 ;  /* 0x0000002700277306 */ /* 0x000e220000201400 */
[----:B------:R-:W-:Y:S01]  /*28a0*/  BSSY B1, `(.L_x_106) ;  /* 0x0000033000017945 */ /* 0x000fe20003800000 */
[----:B------:R-:W-:Y:S01]  /*28b0*/  IMAD.MOV.U32 R44, RZ, RZ, RZ ;  /* 0x000000ffff2c7224 */ /* 0x000fe200078e00ff */
[----:B------:R-:W-:-:S12]  /*28c0*/  ISETP.NE.AND P0, PT, R8, RZ, PT ;  /* 0x000000ff0800720c */ /* 0x000fd80003f05270 */
[----:B------:R-:W-:Y:S05]  /*28d0*/  @!P0 BRA `(.L_x_107) ;  /* 0x000002f000008947 */ /* 0x000fea0003800000 */
[----:B0-----:R-:W-:Y:S01]  /*28e0*/  ISETP.NE.AND P0, PT, R8, 0x1, PT ;  /* 0x000000010800780c */ /* 0x001fe20003f05270 */
[----:B------:R-:W-:Y:S01]  /*28f0*/  BSSY B2, `(.L_x_108) ;  /* 0x000001f000027945 */ /* 0x000fe20003800000 */
[----:B------:R-:W-:-:S10]  /*2900*/  MOV R44, RZ ;  /* 0x000000ff002c7202 */ /* 0x000fd40000000f00 */
[----:B------:R-:W-:Y:S05]  /*2910*/  @!P0 BRA `(.L_x_109) ;  /* 0x000001c000008947 */ /* 0x000fea0003800000 */
[----:B------:R-:W-:-:S12]  /*2920*/  ISETP.NE.AND P0, PT, R8, 0x2, PT ;  /* 0x000000020800780c */ /* 0x000fd80003f05270 */
[----:B------:R-:W-:Y:S01]  /*2930*/  @P0 LOP3.LUT R8, R40, 0xff, RZ, 0xc0, !PT ;  /* 0x000000ff28080812 */ /* 0x000fe200078ec0ff */
[----:B------:R-:W-:-:S03]  /*2940*/  @P0 IMAD.MOV.U32 R10, RZ, RZ, 0xa ;  /* 0x0000000aff0a0424 */ /* 0x000fc600078e00ff */
[----:B------:R-:W-:-:S04]  /*2950*/  @P0 PRMT R8, R8, 0x9910, RZ ;  /* 0x0000991008080816 */ /* 0x000fc800000000ff */
[----:B------:R-:W-:-:S04]  /*2960*/  @P0 ISETP.NE.AND P2, PT, R8, RZ, PT ;  /* 0x000000ff0800020c */ /* 0x000fc80003f45270 */
[----:B------:R-:W-:-:S05]  /*2970*/  @P0 SEL R10, R10, 0xb, !P2 ;  /* 0x0000000b0a0a0807 */ /* 0x000fca0005000000 */
[----:B------:R-:W-:-:S04]  /*2980*/  @P0 IMAD R8, R0, R10, R37 ;  /* 0x0000000a00080224 */ /* 0x000fc800078e0225 */
[----:B------:R-:W-:-:S10]  /*2990*/  @P0 IMAD.WIDE R8, R8, R35, c[0x0][0x178] ;  /* 0x00005e0008080625 */ /* 0x000fd400078e0223 */
[----:B------:R0:W2:Y:S01]  /*29a0*/  @P0 LDG.E.CONSTANT.SYS R10, [R8] ;  /* 0x00000000080a0381 */ /* 0x0000a200001e6900 */
[----:B------:R-:W-:Y:S02]  /*29b0*/  LOP3.LUT R11, R40, 0xff, RZ, 0xc0, !PT ;  /* 0x000000ff280b7812 */ /* 0x000fe400078ec0ff */
[----:B------:R-:W-:Y:S02]  /*29c0*/  MOV R44, RZ ;  /* 0x000000ff002c7202 */ /* 0x000fe40000000f00 */
[----:B------:R-:W-:Y:S02]  /*29d0*/  PRMT R11, R11, 0x9910, RZ ;  /* 0x000099100b0b7816 */ /* 0x000fe400000000ff */
[----:B------:R-:W-:Y:S02]  /*29e0*/  @P0 MOV R44, 0x1 ;  /* 0x00000001002c0802 */ /* 0x000fe40000000f00 */
[----:B------:R-:W-:Y:S01]  /*29f0*/  ISETP.EQ.AND P2, PT, R11, RZ, PT ;  /* 0x000000ff0b00720c */ /* 0x000fe20003f42270 */
[----:B------:R-:W-:-:S05]  /*2a00*/  IMAD.MOV.U32 R11, RZ, RZ, 0xa ;  /* 0x0000000aff0b7424 */ /* 0x000fca00078e00ff */
[----:B------:R-:W-:-:S05]  /*2a10*/  SEL R11, R11, 0xb, P2 ;  /* 0x0000000b0b0b7807 */ /* 0x000fca0001000000 */
[----:B------:R-:W-:-:S04]  /*2a20*/  IMAD.IADD R11, R44, 0x1, R11 ;  /* 0x000000012c0b7824 */ /* 0x000fc800078e020b */
[----:B------:R-:W-:-:S04]  /*2a30*/  IMAD R12, R0, R11, R37 ;  /* 0x0000000b000c7224 */ /* 0x000fc800078e0225 */
[----:B0-----:R-:W-:-:S04]  /*2a40*/  IMAD.WIDE R8, R12, R35, c[0x0][0x178] ;  /* 0x00005e000c087625 */ /* 0x001fc800078e0223 */
[----:B------:R-:W2:Y:S06]  /*2a50*/  @P0 LDS.U R12, [R26+0x4] ;  /* 0x000004001a0c0984 */ /* 0x000eac0000001800 */
[----:B------:R-:W3:Y:S01]  /*2a60*/  LDG.E.CONSTANT.SYS R8, [R8] ;  /* 0x0000000008087381 */ /* 0x000ee200001e6900 */
[----:B--2---:R-:W-:Y:S02]  /*2a70*/  @P0 FFMA.FTZ R12, R39, R10, R12 ;  /* 0x0000000a270c0223 */ /* 0x004fe4000001000c */
[----:B------:R-:W-:Y:S01]  /*2a80*/  IMAD R10, R27, 0xc, R44 ;  /* 0x0000000c1b0a7824 */ /* 0x000fe200078e022c */
[----:B------:R-:W-:-:S05]  /*2a90*/  IADD3 R44, R44, 0x1, RZ ;  /* 0x000000012c2c7810 */ /* 0x000fca0007ffe0ff */
[----:B------:R-:W-:Y:S04]  /*2aa0*/  @P0 STS [R26+0x4], R12 ;  /* 0x0000040c1a000388 */ /* 0x000fe80000000800 */
[----:B------:R-:W3:Y:S02]  /*2ab0*/  LDS.U R13, [R10.X4+0x4] ;  /* 0x000004000a0d7984 */ /* 0x000ee40000005800 */
[----:B---3--:R-:W-:-:S08]  /*2ac0*/  FFMA.FTZ R13, R39, R8, R13 ;  /* 0x00000008270d7223 */ /* 0x008fd0000001000d */
[----:B------:R0:W-:Y:S02]  /*2ad0*/  STS [R10.X4+0x4], R13 ;  /* 0x0000040d0a007388 */ /* 0x0001e40000004800 */
.L_x_109:
[----:B0-----:R-:W-:Y:S05]  /*2ae0*/  BSYNC B2 ;  /* 0x0000000000027941 */ /* 0x001fea0003800000 */
.L_x_108:
[----:B------:R-:W-:Y:S02]  /*2af0*/  LOP3.LUT R8, R40, 0xff, RZ, 0xc0, !PT ;  /* 0x000000ff28087812 */ /* 0x000fe400078ec0ff */
[----:B------:R-:W-:Y:S02]  /*2b00*/  MOV R9, 0xa ;  /* 0x0000000a00097802 */ /* 0x000fe40000000f00 */
[----:B------:R-:W-:-:S04]  /*2b10*/  PRMT R8, R8, 0x9910, RZ ;  /* 0x0000991008087816 */ /* 0x000fc800000000ff */
[----:B------:R-:W-:-:S04]  /*2b20*/  ISETP.EQ.AND P0, PT, R8, RZ, PT ;  /* 0x000000ff0800720c */ /* 0x000fc80003f02270 */
[----:B------:R-:W-:-:S05]  /*2b30*/  SEL R9, R9, 0xb, P0 ;  /* 0x0000000b09097807 */ /* 0x000fca0000000000 */
[----:B------:R-:W-:-:S04]  /*2b40*/  IMAD.IADD R10, R44, 0x1, R9 ;  /* 0x000000012c0a7824 */ /* 0x000fc800078e0209 */
        /* <DEDUP_REMOVED lines=8> */
.L_x_107:
[----:B0-----:R-:W-:Y:S05]  /*2bd0*/  BSYNC B1 ;  /* 0x0000000000017941 */ /* 0x001fea0003800000 */
.L_x_106:
[----:B------:R-:W-:-:S12]  /*2be0*/  ISETP.GE.U32.AND P0, PT, R50, 0x4, PT ;  /* 0x000000043200780c */ /* 0x000fd80003f06070 */
[----:B------:R-:W-:Y:S05]  /*2bf0*/  @!P0 BRA `(.L_x_105) ;  /* 0x00000e3000008947 */ /* 0x000fea0003800000 */
[----:B------:R-:W-:Y:S01]  /*2c00*/  LOP3.LUT R8, R40, 0xff, RZ, 0xc0, !PT ;  /* 0x000000ff28087812 */ /* 0x000fe200078ec0ff */
[----:B------:R-:W-:Y:S01]  /*2c10*/  IMAD.IADD R13, R50, 0x1, -R44 ;  /* 0x00000001320d7824 */ /* 0x000fe200078e0a2c */
[----:B------:R-:W-:Y:S01]  /*2c20*/  MOV R11, c[0x0][0x1a4] ;  /* 0x00006900000b7a02 */ /* 0x000fe20000000f00 */
[----:B------:R-:W-:Y:S01]  /*2c30*/  IMAD.MOV.U32 R12, RZ, RZ, c[0x0][0x1a8] ;  /* 0x00006a00ff0c7624 */ /* 0x000fe200078e00ff */
[----:B------:R-:W-:Y:S01]  /*2c40*/  PRMT R8, R8, 0x9910, RZ ;  /* 0x0000991008087816 */ /* 0x000fe200000000ff */
[----:B------:R-:W-:Y:S01]  /*2c50*/  BSSY B1, `(.L_x_110) ;  /* 0x0000080000017945 */ /* 0x000fe20003800000 */
[----:B------:R-:W-:Y:S01]  /*2c60*/  MOV R10, 0xa ;  /* 0x0000000a000a7802 */ /* 0x000fe20000000f00 */
[C---:B------:R-:W-:Y:S01]  /*2c70*/  IMAD R9, R11.reuse, c[0x0][0x1a0], RZ ;  /* 0x000068000b097a24 */ /* 0x040fe200078e02ff */
[----:B------:R-:W-:Y:S01]  /*2c80*/  ISETP.EQ.AND P0, PT, R8, RZ, PT ;  /* 0x000000ff0800720c */ /* 0x000fe20003f02270 */
[----:B------:R-:W-:Y:S01]  /*2c90*/  IMAD R8, R11, c[0x0][0x1a8], RZ ;  /* 0x00006a000b087a24 */ /* 0x000fe200078e02ff */
[----:B------:R-:W-:Y:S01]  /*2ca0*/  ISETP.GT.AND P2, PT, R13, 0xc, PT ;  /* 0x0000000c0d00780c */ /* 0x000fe20003f44270 */
[----:B------:R-:W-:Y:S01]  /*2cb0*/  IMAD R12, R12, c[0x0][0x1ac], R9 ;  /* 0x00006b000c0c7a24 */ /* 0x000fe200078e0209 */
[----:B------:R-:W-:Y:S01]  /*2cc0*/  SEL R11, R10, 0xb, P0 ;  /* 0x0000000b0a0b7807 */ /* 0x000fe20000000000 */
[----:B------:R-:W-:Y:S01]  /*2cd0*/  IMAD R9, R41, c[0x0][0x0], RZ ;  /* 0x0000000029097a24 */ /* 0x000fe200078e02ff */
[----:B------:R-:W-:Y:S01]  /*2ce0*/  PLOP3.LUT P0, PT, PT, PT, PT, 0x80, 0x0 ;  /* 0x000000000000781c */ /* 0x000fe20003f0f070 */
[----:B------:R-:W-:Y:S01]  /*2cf0*/  IMAD R10, R25, c[0x0][0x1a0], R8 ;  /* 0x00006800190a7a24 */ /* 0x000fe200078e0208 */
[----:B------:R-:W-:Y:S01]  /*2d00*/  IADD3 R8, R44, R11, RZ ;  /* 0x0000000b2c087210 */ /* 0x000fe20007ffe0ff */
[----:B------:R-:W-:-:S02]  /*2d10*/  IMAD R9, R9, 0xc, R44 ;  /* 0x0000000c09097824 */ /* 0x000fc400078e022c */
[----:B------:R-:W-:Y:S02]  /*2d20*/  IMAD.IADD R45, R12, 0x1, -R10 ;  /* 0x000000010c2d7824 */ /* 0x000fe400078e0a0a */
[----:B------:R-:W-:Y:S02]  /*2d30*/  IMAD R9, R28, 0xc, R9 ;  /* 0x0000000c1c097824 */ /* 0x000fe400078e0209 */
[----:B------:R-:W-:Y:S02]  /*2d40*/  IMAD R10, R38, R8, RZ ;  /* 0x00000008260a7224 */ /* 0x000fe400078e02ff */
[----:B------:R-:W-:Y:S01]  /*2d50*/  IMAD.SHL.U32 R45, R45, 0x4, RZ ;  /* 0x000000042d2d7824 */ /* 0x000fe200078e00ff */
[----:B------:R-:W-:Y:S01]  /*2d60*/  SHF.L.U32 R42, R9, 0x2, RZ ;  /* 0x00000002092a7819 */ /* 0x000fe200000006ff */
[----:B------:R-:W-:Y:S01]  /*2d70*/  IMAD R47, R24, R10, RZ ;  /* 0x0000000a182f7224 */ /* 0x000fe200078e02ff */
[----:B------:R-:W-:Y:S07]  /*2d80*/  @!P2 BRA `(.L_x_111) ;  /* 0x000006c00000a947 */ /* 0x000fee0003800000 */
[----:B------:R-:W-:Y:S02]  /*2d90*/  PLOP3.LUT P0, PT, PT, PT, PT, 0x8, 0x0 ;  /* 0x000000000000781c */ /* 0x000fe40003f0e170 */
[----:B------:R-:W-:-:S10]  /*2da0*/  IADD3 R43, R50, -0xc, RZ ;  /* 0xfffffff4322b7810 */ /* 0x000fd40007ffe0ff */
.L_x_112:
[C---:B------:R-:W-:Y:S01]  /*2db0*/  IADD3 R48, R37.reuse, R47, RZ ;  /* 0x0000002f25307210 */ /* 0x040fe20007ffe0ff */
[----:B------:R-:W-:Y:S01]  /*2dc0*/  IMAD R47, R0, 0x4, R47 ;  /* 0x00000004002f7824 */ /* 0x000fe200078e022f */
[----:B------:R-:W-:Y:S01]  /*2dd0*/  SHF.R.S32.HI R23, RZ, 0x1f, R45 ;  /* 0x0000001fff177819 */ /* 0x000fe2000001142d */
[----:B------:R-:W-:Y:S02]  /*2de0*/  LDS.U R61, [R42+0x14] ;  /* 0x000014002a3d7984 */ /* 0x000fe40000001800 */
[----:B------:R-:W-:Y:S01]  /*2df0*/  IMAD.WIDE R48, R48, R35, c[0x0][0x178] ;  /* 0x00005e0030307625 */ /* 0x000fe200078e0223 */
[----:B------:R-:W-:Y:S01]  /*2e00*/  IADD3 R14, R37, R47, RZ ;  /* 0x0000002f250e7210 */ /* 0x000fe20007ffe0ff */
[----:B------:R-:W-:Y:S04]  /*2e10*/  LDS.U R51, [R42+0x18] ;  /* 0x000018002a337984 */ /* 0x000fe80000001800 */
[----:B------:R-:W-:Y:S01]  /*2e20*/  IMAD.WIDE R14, R14, R35, c[0x0][0x178] ;  /* 0x00005e000e0e7625 */ /* 0x000fe200078e0223 */
[----:B------:R-:W-:Y:S01]  /*2e30*/  IADD3 R8, P2, R45, R48, RZ ;  /* 0x000000302d087210 */ /* 0x000fe20007f5e0ff */
[----:B------:R-:W-:Y:S04]  /*2e40*/  LDS.U R60, [R42+0x1c] ;  /* 0x00001c002a3c7984 */ /* 0x000fe80000001800 */
[----:B------:R-:W-:Y:S01]  /*2e50*/  IMAD.X R9, R49, 0x1, R23, P2 ;  /* 0x0000000131097824 */ /* 0x000fe200010e0617 */
[C---:B------:R-:W-:Y:S01]  /*2e60*/  IADD3 R16, P3, R45.reuse, R14, RZ ;  /* 0x0000000e2d107210 */ /* 0x040fe20007f7e0ff */
[----:B------:R0:W2:Y:S01]  /*2e70*/  LDG.E.CONSTANT.SYS R48, [R48] ;  /* 0x0000000030307381 */ /* 0x0000a200001e6900 */
[----:B------:R-:W-:-:S03]  /*2e80*/  IADD3 R12, P2, R45, R8, RZ ;  /* 0x000000082d0c7210 */ /* 0x000fc60007f5e0ff */
[----:B------:R-:W-:Y:S01]  /*2e90*/  IMAD.X R17, R15, 0x1, R23, P3 ;  /* 0x000000010f117824 */ /* 0x000fe200018e0617 */
[----:B------:R-:W-:Y:S01]  /*2ea0*/  IADD3 R10, P3, R45, R16, RZ ;  /* 0x000000102d0a7210 */ /* 0x000fe20007f7e0ff */
[----:B------:R1:W3:Y:S01]  /*2eb0*/  LDG.E.CONSTANT.SYS R54, [R8] ;  /* 0x0000000008367381 */ /* 0x0002e200001e6900 */
[----:B------:R-:W-:-:S03]  /*2ec0*/  IADD3.X R13, R23, R9, RZ, P2, !PT ;  /* 0x00000009170d7210 */ /* 0x000fc600017fe4ff */
[----:B------:R-:W-:Y:S01]  /*2ed0*/  IMAD.X R11, R23, 0x1, R17, P3 ;  /* 0x00000001170b7824 */ /* 0x000fe200018e0611 */
[----:B------:R-:W-:Y:S01]  /*2ee0*/  LEA R47, R0, R47, 0x2 ;  /* 0x0000002f002f7211 */ /* 0x000fe200078e10ff */
[----:B------:R4:W3:Y:S04]  /*2ef0*/  LDG.E.CONSTANT.SYS R46, [R14] ;  /* 0x000000000e2e7381 */ /* 0x0008e800001e6900 */
[----:B------:R0:W3:Y:S01]  /*2f00*/  LDG.E.CONSTANT.SYS R56, [R12] ;  /* 0x000000000c387381 */ /* 0x0000e200001e6900 */
[----:B------:R-:W-:-:S03]  /*2f10*/  IMAD.IADD R52, R37, 0x1, R47 ;  /* 0x0000000125347824 */ /* 0x000fc600078e022f */
[----:B------:R0:W3:Y:S01]  /*2f20*/  LDG.E.CONSTANT.SYS R58, [R16] ;  /* 0x00000000103a7381 */ /* 0x0000e200001e6900 */
[----:B------:R-:W-:-:S03]  /*2f30*/  LEA R47, R0, R47, 0x2 ;  /* 0x0000002f002f7211 */ /* 0x000fc600078e10ff */
[----:B------:R1:W3:Y:S01]  /*2f40*/  LDG.E.CONSTANT.SYS R57, [R10] ;  /* 0x000000000a397381 */ /* 0x0002e200001e6900 */
[-C--:B------:R-:W-:Y:S02]  /*2f50*/  IMAD.WIDE R52, R52, R35.reuse, c[0x0][0x178] ;  /* 0x00005e0034347625 */ /* 0x080fe400078e0223 */
[----:B----4-:R-:W-:Y:S01]  /*2f60*/  IMAD.IADD R14, R37, 0x1, R47 ;  /* 0x00000001250e7824 */ /* 0x010fe200078e022f */
[C---:B------:R-:W-:Y:S02]  /*2f70*/  IADD3 R18, P2, R45.reuse, R12, RZ ;  /* 0x0000000c2d127210 */ /* 0x040fe40007f5e0ff */
[C---:B------:R-:W-:Y:S01]  /*2f80*/  IADD3 R20, P3, R45.reuse, R10, RZ ;  /* 0x0000000a2d147210 */ /* 0x040fe20007f7e0ff */
[----:B------:R-:W-:Y:S01]  /*2f90*/  IMAD.WIDE R14, R14, R35, c[0x0][0x178] ;  /* 0x00005e000e0e7625 */ /* 0x000fe200078e0223 */
[----:B0-----:R-:W-:Y:S02]  /*2fa0*/  IADD3 R12, P4, R45, R52, RZ ;  /* 0x000000342d0c7210 */ /* 0x001fe40007f9e0ff */
[C---:B------:R-:W-:Y:S01]  /*2fb0*/  IADD3.X R19, R23.reuse, R13, RZ, P2, !PT ;  /* 0x0000000d17137210 */ /* 0x040fe200017fe4ff */
[----:B------:R0:W4:Y:S01]  /*2fc0*/  LDG.E.CONSTANT.SYS R52, [R52] ;  /* 0x0000000034347381 */ /* 0x00012200001e6900 */
[----:B------:R-:W-:Y:S01]  /*2fd0*/  IADD3.X R21, R23, R11, RZ, P3, !PT ;  /* 0x0000000b17157210 */ /* 0x000fe20001ffe4ff */
[----:B------:R-:W-:Y:S01]  /*2fe0*/  IMAD.X R13, R53, 0x1, R23, P4 ;  /* 0x00000001350d7824 */ /* 0x000fe200020e0617 */
[----:B-1----:R-:W-:-:S02]  /*2ff0*/  IADD3 R10, P3, R45, R12, RZ ;  /* 0x0000000c2d0a7210 */ /* 0x002fc40007f7e0ff */
[----:B------:R-:W-:Y:S02]  /*3000*/  IADD3 R8, P2, R45, R14, RZ ;  /* 0x0000000e2d087210 */ /* 0x000fe40007f5e0ff */
[----:B------:R1:W4:Y:S01]  /*3010*/  LDG.E.CONSTANT.SYS R49, [R18] ;  /* 0x0000000012317381 */ /* 0x00032200001e6900 */
[----:B------:R-:W-:Y:S01]  /*3020*/  IMAD.X R11, R23, 0x1, R13, P3 ;  /* 0x00000001170b7824 */ /* 0x000fe200018e060d */
[----:B------:R-:W-:Y:S02]  /*3030*/  IADD3.X R9, R15, R23, RZ, P2, !PT ;  /* 0x000000170f097210 */ /* 0x000fe400017fe4ff */
[C---:B------:R-:W-:Y:S01]  /*3040*/  IADD3 R16, P2, R45.reuse, R10, RZ ;  /* 0x0000000a2d107210 */ /* 0x040fe20007f5e0ff */
[----:B------:R0:W4:Y:S01]  /*3050*/  LDG.E.CONSTANT.SYS R20, [R20] ;  /* 0x0000000014147381 */ /* 0x00012200001e6900 */
[----:B-1----:R-:W-:-:S03]  /*3060*/  IADD3 R18, P3, R45, R8, RZ ;  /* 0x000000082d127210 */ /* 0x002fc60007f7e0ff */
[----:B------:R1:W4:Y:S01]  /*3070*/  LDG.E.CONSTANT.SYS R14, [R14] ;  /* 0x000000000e0e7381 */ /* 0x00032200001e6900 */
[----:B------:R-:W-:Y:S02]  /*3080*/  IADD3.X R17, R23, R11, RZ, P2, !PT ;  /* 0x0000000b17117210 */ /* 0x000fe400017fe4ff */
[----:B------:R-:W-:Y:S01]  /*3090*/  IADD3 R22, P2, R45, R18, RZ ;  /* 0x000000122d167210 */ /* 0x000fe20007f5e0ff */
[C---:B------:R-:W-:Y:S01]  /*30a0*/  IMAD.X R19, R23.reuse, 0x1, R9, P3 ;  /* 0x0000000117137824 */ /* 0x040fe200018e0609 */
[----:B------:R0:W4:Y:S04]  /*30b0*/  LDG.E.CONSTANT.SYS R12, [R12] ;  /* 0x000000000c0c7381 */ /* 0x00012800001e6900 */
[----:B------:R-:W-:Y:S01]  /*30c0*/  IADD3.X R23, R23, R19, RZ, P2, !PT ;  /* 0x0000001317177210 */ /* 0x000fe200017fe4ff */
[----:B------:R3:W4:Y:S04]  /*30d0*/  LDG.E.CONSTANT.SYS R10, [R10] ;  /* 0x000000000a0a7381 */ /* 0x00072800001e6900 */
[----:B------:R0:W4:Y:S04]  /*30e0*/  LDG.E.CONSTANT.SYS R8, [R8] ;  /* 0x0000000008087381 */ /* 0x00012800001e6900 */
[----:B------:R0:W4:Y:S04]  /*30f0*/  LDG.E.CONSTANT.SYS R16, [R16] ;  /* 0x0000000010107381 */ /* 0x00012800001e6900 */
[----:B------:R-:W4:Y:S04]  /*3100*/  LDG.E.CONSTANT.SYS R18, [R18] ;  /* 0x0000000012127381 */ /* 0x000f2800001e6900 */
[----:B------:R-:W4:Y:S04]  /*3110*/  LDG.E.CONSTANT.SYS R22, [R22] ;  /* 0x0000000016167381 */ /* 0x000f2800001e6900 */
[----:B0-----:R-:W-:Y:S04]  /*3120*/  LDS.U R13, [R42+0x8] ;  /* 0x000008002a0d7984 */ /* 0x001fe80000001800 */
[----:B------:R-:W2:Y:S04]  /*3130*/  LDS.U R21, [R42+0x4] ;  /* 0x000004002a157984 */ /* 0x000ea80000001800 */
[----:B------:R-:W0:Y:S04]  /*3140*/  LDS.U R53, [R42+0xc] ;  /* 0x00000c002a357984 */ /* 0x000e280000001800 */
[----:B-1----:R-:W-:Y:S01]  /*3150*/  LDS.U R15, [R42+0x10] ;  /* 0x000010002a0f7984 */ /* 0x002fe20000001800 */
[----:B------:R-:W-:-:S04]  /*3160*/  IADD3 R44, R44, 0x10, RZ ;  /* 0x000000102c2c7810 */ /* 0x000fc80007ffe0ff */
[----:B------:R-:W-:Y:S01]  /*3170*/  ISETP.GE.AND P2, PT, R44, R43, PT ;  /* 0x0000002b2c00720c */ /* 0x000fe20003f46270 */
[----:B------:R-:W-:Y:S01]  /*3180*/  IMAD R47, R0, 0x4, R47 ;  /* 0x00000004002f7824 */ /* 0x000fe200078e022f */
[----:B------:R-:W4:Y:S01]  /*3190*/  LDS.U R9, [R42+0x20] ;  /* 0x000020002a097984 */ /* 0x000f220000001800 */
[----:B--2---:R-:W-:-:S03]  /*31a0*/  FFMA.FTZ R48, R39, R48, R21 ;  /* 0x0000003027307223 */ /* 0x004fc60000010015 */
[----:B------:R-:W-:Y:S01]  /*31b0*/  LDS.U R21, [R42+0x3c] ;  /* 0x00003c002a157984 */ /* 0x000fe20000001800 */
[----:B---3--:R-:W-:-:S03]  /*31c0*/  FFMA.FTZ R11, R39, R54, R13 ;  /* 0x00000036270b7223 */ /* 0x008fc6000001000d */
[----:B------:R-:W1:Y:S04]  /*31d0*/  LDS.U R54, [R42+0x24] ;  /* 0x000024002a367984 */ /* 0x000e680000001800 */
[----:B------:R-:W-:Y:S04]  /*31e0*/  STS [R42+0x4], R48 ;  /* 0x000004302a007388 */ /* 0x000fe80000000800 */
[----:B------:R-:W-:Y:S01]  /*31f0*/  STS [R42+0x8], R11 ;  /* 0x0000080b2a007388 */ /* 0x000fe20000000800 */
[----:B0-----:R-:W-:-:S03]  /*3200*/  FFMA.FTZ R56, R39, R56, R53 ;  /* 0x0000003827387223 */ /* 0x001fc60000010035 */
[----:B------:R-:W-:Y:S01]  /*3210*/  LDS.U R17, [R42+0x40] ;  /* 0x000040002a117984 */ /* 0x000fe20000001800 */
[C---:B------:R-:W-:Y:S02]  /*3220*/  FFMA.FTZ R13, R39.reuse, R46, R61 ;  /* 0x0000002e270d7223 */ /* 0x040fe4000001003d */
[C---:B------:R-:W-:Y:S01]  /*3230*/  FFMA.FTZ R51, R39.reuse, R58, R51 ;  /* 0x0000003a27337223 */ /* 0x040fe20000010033 */
[----:B------:R-:W-:Y:S01]  /*3240*/  LDS.U R61, [R42+0x30] ;  /* 0x000030002a3d7984 */ /* 0x000fe20000001800 */
[----:B------:R-:W-:-:S03]  /*3250*/  FFMA.FTZ R57, R39, R57, R60 ;  /* 0x0000003927397223 */ /* 0x000fc6000001003c */
[----:B------:R-:W0:Y:S04]  /*3260*/  LDS.U R58, [R42+0x28] ;  /* 0x000028002a3a7984 */ /* 0x000e280000001800 */
[----:B------:R-:W2:Y:S04]  /*3270*/  LDS.U R60, [R42+0x2c] ;  /* 0x00002c002a3c7984 */ /* 0x000ea80000001800 */
[----:B------:R-:W3:Y:S04]  /*3280*/  LDS.U R53, [R42+0x34] ;  /* 0x000034002a357984 */ /* 0x000ee80000001800 */
[----:B------:R-:W3:Y:S01]  /*3290*/  LDS.U R46, [R42+0x38] ;  /* 0x000038002a2e7984 */ /* 0x000ee20000001800 */
[----:B----4-:R-:W-:-:S02]  /*32a0*/  FFMA.FTZ R9, R39, R20, R9 ;  /* 0x0000001427097223 */ /* 0x010fc40000010009 */
[C---:B------:R-:W-:Y:S02]  /*32b0*/  FFMA.FTZ R49, R39.reuse, R49, R15 ;  /* 0x0000003127317223 */ /* 0x040fe4000001000f */
[----:B-1----:R-:W-:-:S04]  /*32c0*/  FFMA.FTZ R52, R39, R52, R54 ;  /* 0x0000003427347223 */ /* 0x002fc80000010036 */
[----:B------:R1:W-:Y:S04]  /*32d0*/  STS [R42+0x20], R9 ;  /* 0x000020092a007388 */ /* 0x0003e80000000800 */
[----:B------:R-:W-:Y:S01]  /*32e0*/  STS [R42+0xc], R56 ;  /* 0x00000c382a007388 */ /* 0x000fe20000000800 */
[----:B-1----:R-:W-:-:S03]  /*32f0*/  IADD3 R9, R42, 0x40, RZ ;  /* 0x000000402a097810 */ /* 0x002fc60007ffe0ff */
[----:B------:R-:W-:Y:S01]  /*3300*/  STS [R42+0x10], R49 ;  /* 0x000010312a007388 */ /* 0x000fe20000000800 */
[C---:B0-----:R-:W-:Y:S02]  /*3310*/  FFMA.FTZ R12, R39.reuse, R12, R58 ;  /* 0x0000000c270c7223 */ /* 0x041fe4000001003a */
[C---:B--2---:R-:W-:Y:S02]  /*3320*/  FFMA.FTZ R60, R39.reuse, R10, R60 ;  /* 0x0000000a273c7223 */ /* 0x044fe4000001003c */
[C---:B------:R-:W-:Y:S02]  /*3330*/  FFMA.FTZ R16, R39.reuse, R16, R61 ;  /* 0x0000001027107223 */ /* 0x040fe4000001003d */
[C---:B---3--:R-:W-:Y:S02]  /*3340*/  FFMA.FTZ R53, R39.reuse, R14, R53 ;  /* 0x0000000e27357223 */ /* 0x048fe40000010035 */
[C---:B------:R-:W-:Y:S02]  /*3350*/  FFMA.FTZ R21, R39.reuse, R18, R21 ;  /* 0x0000001227157223 */ /* 0x040fe40000010015 */
[----:B------:R-:W-:-:S02]  /*3360*/  FFMA.FTZ R8, R39, R8, R46 ;  /* 0x0000000827087223 */ /* 0x000fc4000001002e */
[----:B------:R-:W-:Y:S01]  /*3370*/  FFMA.FTZ R17, R39, R22, R17 ;  /* 0x0000001627117223 */ /* 0x000fe20000010011 */
        /* <DEDUP_REMOVED lines=10> */
[----:B------:R0:W-:Y:S02]  /*3420*/  STS [R42+0x40], R17 ;  /* 0x000040112a007388 */ /* 0x0001e40000000800 */
[----:B0-----:R-:W-:Y:S01]  /*3430*/  MOV R42, R9 ;  /* 0x00000009002a7202 */ /* 0x001fe20000000f00 */
[----:B------:R-:W-:Y:S07]  /*3440*/  @!P2 BRA `(.L_x_112) ;  /* 0xfffff9600000a947 */ /* 0x000fee000383ffff */
.L_x_111:
[----:B------:R-:W-:Y:S05]  /*3450*/  BSYNC B1 ;  /* 0x0000000000017941 */ /* 0x000fea0003800000 */
.L_x_110:
        /* <DEDUP_REMOVED lines=31> */
[----:B------:R-:W3:Y:S04]  /*3650*/  LDG.E.CONSTANT.SYS R10, [R10] ;  /* 0x000000000a0a7381 */ /* 0x000ee800001e6900 */
[----:B------:R-:W3:Y:S04]  /*3660*/  LDG.E.CONSTANT.SYS R13, [R12] ;  /* 0x000000000c0d7381 */ /* 0x000ee800001e6900 */
[----:B0-----:R-:W2:Y:S04]  /*3670*/  LDS.U R21, [R42+0x4] ;  /* 0x000004002a157984 */ /* 0x001ea80000001800 */
[----:B-1----:R-:W4:Y:S04]  /*3680*/  LDS.U R18, [R42+0x8] ;  /* 0x000008002a127984 */ /* 0x002f280000001800 */
[----:B------:R-:W0:Y:S04]  /*3690*/  LDS.U R16, [R42+0x18] ;  /* 0x000018002a107984 */ /* 0x000e280000001800 */
[----:B------:R-:W1:Y:S04]  /*36a0*/  LDS.U R17, [R42+0x1c] ;  /* 0x00001c002a117984 */ /* 0x000e680000001800 */
[----:B------:R-:W0:Y:S01]  /*36b0*/  LDS.U R52, [R42+0x20] ;  /* 0x000020002a347984 */ /* 0x000e220000001800 */
[----:B------:R-:W-:Y:S01]  /*36c0*/  PLOP3.LUT P0, PT, PT, PT, PT, 0x8, 0x0 ;  /* 0x000000000000781c */ /* 0x000fe20003f0e170 */
[----:B------:R-:W-:Y:S01]  /*36d0*/  IMAD R47, R0, 0x4, R43 ;  /* 0x00000004002f7824 */ /* 0x000fe200078e022b */
[----:B------:R-:W-:Y:S01]  /*36e0*/  IADD3 R44, R44, 0x8, RZ ;  /* 0x000000082c2c7810 */ /* 0x000fe20007ffe0ff */
[----:B--2---:R-:W-:-:S02]  /*36f0*/  FFMA.FTZ R21, R39, R22, R21 ;  /* 0x0000001627157223 */ /* 0x004fc40000010015 */
[C---:B----4-:R-:W-:Y:S02]  /*3700*/  FFMA.FTZ R8, R39.reuse, R53, R18 ;  /* 0x0000003527087223 */ /* 0x050fe40000010012 */
[C---:B---3--:R-:W-:Y:S02]  /*3710*/  FFMA.FTZ R20, R39.reuse, R20, R49 ;  /* 0x0000001427147223 */ /* 0x048fe40000010031 */
[C---:B0-----:R-:W-:Y:S02]  /*3720*/  FFMA.FTZ R16, R39.reuse, R54, R16 ;  /* 0x0000003627107223 */ /* 0x041fe40000010010 */
[----:B------:R-:W-:Y:S01]  /*3730*/  STS [R42+0x4], R21 ;  /* 0x000004152a007388 */ /* 0x000fe20000000800 */
[C---:B------:R-:W-:Y:S02]  /*3740*/  FFMA.FTZ R9, R39.reuse, R56, R46 ;  /* 0x0000003827097223 */ /* 0x040fe4000001002e */
[C---:B------:R-:W-:Y:S02]  /*3750*/  FFMA.FTZ R48, R39.reuse, R14, R48 ;  /* 0x0000000e27307223 */ /* 0x040fe40000010030 */
[----:B-1----:R-:W-:-:S02]  /*3760*/  FFMA.FTZ R17, R39, R10, R17 ;  /* 0x0000000a27117223 */ /* 0x002fc40000010011 */
        /* <DEDUP_REMOVED lines=8> */
[----:B------:R0:W-:Y:S02]  /*37f0*/  STS [R42+0x20], R52 ;  /* 0x000020342a007388 */ /* 0x0001e40000000800 */
[----:B0-----:R-:W-:-:S08]  /*3800*/  MOV R42, R10 ;  /* 0x0000000a002a7202 */ /* 0x001fd00000000f00 */
.L_x_114:
[----:B------:R-:W-:Y:S05]  /*3810*/  BSYNC B1 ;  /* 0x0000000000017941 */ /* 0x000fea0003800000 */
.L_x_113:
[----:B------:R-:W-:-:S12]  /*3820*/  ISETP.LT.OR P0, PT, R44, R50, P0 ;  /* 0x000000322c00720c */ /* 0x000fd80000701670 */
[----:B------:R-:W-:Y:S05]  /*3830*/  @!P0 BRA `(.L_x_105) ;  /* 0x000001f000008947 */ /* 0x000fea0003800000 */
[----:B------:R-:W-:-:S08]  /*3840*/  SHF.R.S32.HI R19, RZ, 0x1f, R45 ;  /* 0x0000001fff137819 */ /* 0x000fd0000001142d */
.L_x_115:
        /* <DEDUP_REMOVED lines=14> */
[----:B------:R-:W2:Y:S05]  /*3930*/  LDG.E.CONSTANT.SYS R21, [R10] ;  /* 0x000000000a157381 */ /* 0x000eaa00001e6900 */
[----:B------:R-:W3:Y:S01]  /*3940*/  LDG.E.CONSTANT.SYS R13, [R12] ;  /* 0x000000000c0d7381 */ /* 0x000ee200001e6900 */
[----:B------:R-:W-:-:S04]  /*3950*/  IADD3 R44, R44, 0x4, RZ ;  /* 0x000000042c2c7810 */ /* 0x000fc80007ffe0ff */
[----:B------:R-:W-:Y:S01]  /*3960*/  ISETP.GE.AND P0, PT, R44, R50, PT ;  /* 0x000000322c00720c */ /* 0x000fe20003f06270 */
[----:B------:R-:W-:Y:S02]  /*3970*/  IMAD R47, R0, 0x4, R47 ;  /* 0x00000004002f7824 */ /* 0x000fe400078e022f */
[C---:B0-----:R-:W-:Y:S02]  /*3980*/  FFMA.FTZ R16, R39.reuse, R14, R16 ;  /* 0x0000000e27107223 */ /* 0x041fe40000010010 */
[C---:B-1----:R-:W-:Y:S01]  /*3990*/  FFMA.FTZ R17, R39.reuse, R8, R17 ;  /* 0x0000000827117223 */ /* 0x042fe20000010011 */
[----:B------:R-:W-:Y:S01]  /*39a0*/  IADD3 R8, R42, 0x10, RZ ;  /* 0x000000102a087810 */ /* 0x000fe20007ffe0ff */
[C---:B--2---:R-:W-:Y:S02]  /*39b0*/  FFMA.FTZ R15, R39.reuse, R21, R18 ;  /* 0x00000015270f7223 */ /* 0x044fe40000010012 */
[----:B---3--:R-:W-:Y:S02]  /*39c0*/  FFMA.FTZ R20, R39, R13, R20 ;  /* 0x0000000d27147223 */ /* 0x008fe40000010014 */
[----:B------:R-:W-:Y:S04]  /*39d0*/  STS [R42+0x4], R16 ;  /* 0x000004102a007388 */ /* 0x000fe80000000800 */
[----:B------:R-:W-:Y:S04]  /*39e0*/  STS [R42+0x8], R17 ;  /* 0x000008112a007388 */ /* 0x000fe80000000800 */
[----:B------:R-:W-:Y:S04]  /*39f0*/  STS [R42+0xc], R15 ;  /* 0x00000c0f2a007388 */ /* 0x000fe80000000800 */
[----:B------:R0:W-:Y:S02]  /*3a00*/  STS [R42+0x10], R20 ;  /* 0x000010142a007388 */ /* 0x0001e40000000800 */
[----:B0-----:R-:W-:Y:S01]  /*3a10*/  MOV R42, R8 ;  /* 0x00000008002a7202 */ /* 0x001fe20000000f00 */
[----:B------:R-:W-:Y:S07]  /*3a20*/  @!P0 BRA `(.L_x_115) ;  /* 0xfffffe2000008947 */ /* 0x000fee000383ffff */
.L_x_105:
[----:B------:R-:W-:Y:S05]  /*3a30*/  BSYNC B0 ;  /* 0x0000000000007941 */ /* 0x000fea0003800000 */
.L_x_104:
[----:B------:R-:W2:Y:S01]  /*3a40*/  LDG.E.CONSTANT.SYS R8, [R6] ;  /* 0x0000000006087381 */ /* 0x000ea200001e6900 */
[----:B------:R-:W-:Y:S01]  /*3a50*/  BSSY B0, `(.L_x_116) ;  /* 0x0000111000007945 */ /* 0x000fe20003800000 */
[----:B--2---:R-:W-:-:S04]  /*3a60*/  FADD.FTZ R8, |R8|, -RZ ;  /* 0x800000ff08087221 */ /* 0x004fc80000010200 */
[----:B------:R-:W-:Y:S01]  /*3a70*/  FADD.FTZ R34, |R34|, -R8 ;  /* 0x8000000822227221 */ /* 0x000fe20000010200 */
[----:B------:R-:W-:Y:S07]  /*3a80*/  @!P1 BRA `(.L_x_117) ;  /* 0x000010d000009947 */ /* 0x000fee0003800000 */
[----:B------:R-:W-:Y:S01]  /*3a90*/  LOP3.LUT R10, R50, 0x3, RZ, 0xc0, !PT ;  /* 0x00000003320a7812 */ /* 0x000fe200078ec0ff */
[----:B------:R-:W-:Y:S01]  /*3aa0*/  IMAD.MOV.U32 R9, RZ, RZ, 0xa ;  /* 0x0000000aff097424 */ /* 0x000fe200078e00ff */
[----:B------:R-:W-:Y:S01]  /*3ab0*/  LOP3.LUT R8, R40, 0xff, RZ, 0xc0, !PT ;  /* 0x000000ff28087812 */ /* 0x000fe200078ec0ff */
[----:B------:R-:W-:Y:S01]  /*3ac0*/  BSSY B1, `(.L_x_118) ;  /* 0x000002a000017945 */ /* 0x000fe20003800000 */
[----:B------:R-:W-:Y:S01]  /*3ad0*/  ISETP.NE.AND P0, PT, R10, RZ, PT ;  /* 0x000000ff0a00720c */ /* 0x000fe20003f05270 */
[----:B------:R-:W-:Y:S01]  /*3ae0*/  IMAD.MOV.U32 R44, RZ, RZ, RZ ;  /* 0x000000ffff2c7224 */ /* 0x000fe200078e00ff */
[----:B------:R-:W-:Y:S02]  /*3af0*/  PRMT R8, R8, 0x9910, RZ ;  /* 0x0000991008087816 */ /* 0x000fe400000000ff */
[----:B------:R-:W-:Y:S02]  /*3b00*/  MOV R14, 0x14 ;  /* 0x00000014000e7802 */ /* 0x000fe40000000f00 */
[----:B------:R-:W-:-:S02]  /*3b10*/  ISETP.EQ.AND P2, PT, R8, RZ, PT ;  /* 0x000000ff0800720c */ /* 0x000fc40003f42270 */
[----:B------:R-:W-:Y:S02]  /*3b20*/  ISETP.EQ.AND P3, PT, R8, RZ, PT ;  /* 0x000000ff0800720c */ /* 0x000fe40003f62270 */
[----:B------:R-:W-:Y:S02]  /*3b30*/  SEL R9, R9, 0xb, P2 ;  /* 0x0000000b09097807 */ /* 0x000fe40001000000 */
[----:B------:R-:W-:Y:S01]  /*3b40*/  SEL R14, R14, 0x16, P3 ;  /* 0x000000160e0e7807 */ /* 0x000fe20001800000 */
[----:B------:R-:W-:Y:S07]  /*3b50*/  @!P0 BRA `(.L_x_119) ;  /* 0x0000020000008947 */ /* 0x000fee0003800000 */
[----:B------:R-:W-:Y:S01]  /*3b60*/  ISETP.NE.AND P0, PT, R10, 0x1, PT ;  /* 0x000000010a00780c */ /* 0x000fe20003f05270 */
[----:B------:R-:W-:Y:S01]  /*3b70*/  BSSY B2, `(.L_x_120) ;  /* 0x0000015000027945 */ /* 0x000fe20003800000 */
[----:B------:R-:W-:-:S10]  /*3b80*/  MOV R44, RZ ;  /* 0x000000ff002c7202 */ /* 0x000fd40000000f00 */
[----:B------:R-:W-:Y:S05]  /*3b90*/  @!P0 BRA `(.L_x_121) ;  /* 0x0000012000008947 */ /* 0x000fea0003800000 */
[----:B------:R-:W-:-:S12]  /*3ba0*/  ISETP.NE.AND P0, PT, R10, 0x2, PT ;  /* 0x000000020a00780c */ /* 0x000fd80003f05270 */
[----:B------:R-:W-:Y:S01]  /*3bb0*/  @P0 IMAD R10, R0, R14, R37 ;  /* 0x0000000e000a0224 */ /* 0x000fe200078e0225 */
[----:B------:R-:W0:Y:S03]  /*3bc0*/  @P0 LDS.U R8, [R26+0x4] ;  /* 0x000004001a080984 */ /* 0x000e260000001800 */
[----:B------:R-:W-:-:S10]  /*3bd0*/  @P0 IMAD.WIDE R10, R10, R35, c[0x0][0x178] ;  /* 0x00005e000a0a0625 */ /* 0x000fd400078e0223 */
[----:B------:R-:W0:Y:S01]  /*3be0*/  @P0 LDG.E.CONSTANT.SYS R11, [R10] ;  /* 0x000000000a0b0381 */ /* 0x000e2200001e6900 */
[----:B------:R-:W-:-:S05]  /*3bf0*/  IMAD.MOV.U32 R44, RZ, RZ, RZ ;  /* 0x000000ffff2c7224 */ /* 0x000fca00078e00ff */
[----:B------:R-:W-:-:S05]  /*3c00*/  @P0 MOV R44, 0x1 ;  /* 0x00000001002c0802 */ /* 0x000fca0000000f00 */
[----:B------:R-:W-:-:S04]  /*3c10*/  IMAD.IADD R15, R14, 0x1, R44 ;  /* 0x000000010e0f7824 */ /* 0x000fc800078e022c */
[----:B------:R-:W-:-:S04]  /*3c20*/  IMAD R12, R0, R15, R37 ;  /* 0x0000000f000c7224 */ /* 0x000fc800078e0225 */
[----:B------:R-:W-:-:S10]  /*3c30*/  IMAD.WIDE R12, R12, R35, c[0x0][0x178] ;  /* 0x00005e000c0c7625 */ /* 0x000fd400078e0223 */
[----:B------:R-:W2:Y:S01]  /*3c40*/  LDG.E.CONSTANT.SYS R12, [R12] ;  /* 0x000000000c0c7381 */ /* 0x000ea200001e6900 */
[----:B------:R-:W-:Y:S01]  /*3c50*/  IMAD R15, R27, 0xc, R44 ;  /* 0x0000000c1b0f7824 */ /* 0x000fe200078e022c */
[----:B------:R-:W-:Y:S01]  /*3c60*/  IADD3 R44, R44, 0x1, RZ ;  /* 0x000000012c2c7810 */ /* 0x000fe20007ffe0ff */
[----:B0-----:R-:W-:-:S08]  /*3c70*/  @P0 FFMA.FTZ R8, R34, R11, R8 ;  /* 0x0000000b22080223 */ /* 0x001fd00000010008 */
[----:B------:R-:W-:Y:S04]  /*3c80*/  @P0 STS [R26+0x4], R8 ;  /* 0x000004081a000388 */ /* 0x000fe80000000800 */
[----:B------:R-:W2:Y:S02]  /*3c90*/  LDS.U R11, [R15.X4+0x4] ;  /* 0x000004000f0b7984 */ /* 0x000ea40000005800 */
[----:B--2---:R-:W-:-:S08]  /*3ca0*/  FFMA.FTZ R10, R34, R12, R11 ;  /* 0x0000000c220a7223 */ /* 0x004fd0000001000b */
[----:B------:R0:W-:Y:S02]  /*3cb0*/  STS [R15.X4+0x4], R10 ;  /* 0x0000040a0f007388 */ /* 0x0001e40000004800 */
.L_x_121:
[----:B0-----:R-:W-:Y:S05]  /*3cc0*/  BSYNC B2 ;  /* 0x0000000000027941 */ /* 0x001fea0003800000 */
.L_x_120:
[----:B------:R-:W-:-:S05]  /*3cd0*/  IADD3 R14, R14, R44, RZ ;  /* 0x0000002c0e0e7210 */ /* 0x000fca0007ffe0ff */
        /* <DEDUP_REMOVED lines=8> */
.L_x_119:
[----:B0-----:R-:W-:Y:S05]  /*3d60*/  BSYNC B1 ;  /* 0x0000000000017941 */ /* 0x001fea0003800000 */
.L_x_118:
[----:B------:R-:W-:-:S12]  /*3d70*/  ISETP.GE.U32.AND P0, PT, R50, 0x4, PT ;  /* 0x000000043200780c */ /* 0x000fd80003f06070 */
[----:B------:R-:W-:Y:S05]  /*3d80*/  @!P0 BRA `(.L_x_117) ;  /* 0x00000dd000008947 */ /* 0x000fea0003800000 */
[----:B------:R-:W-:Y:S01]  /*3d90*/  IMAD.MOV.U32 R8, RZ, RZ, c[0x0][0x1a4] ;  /* 0x00006900ff087624 */ /* 0x000fe200078e00ff */
[----:B------:R-:W-:Y:S01]  /*3da0*/  MOV R12, c[0x0][0x1a8] ;  /* 0x00006a00000c7a02 */ /* 0x000fe20000000f00 */
[----:B------:R-:W-:Y:S01]  /*3db0*/  IMAD R10, R41, c[0x0][0x0], RZ ;  /* 0x00000000290a7a24 */ /* 0x000fe200078e02ff */
[----:B------:R-:W-:Y:S01]  /*3dc0*/  LEA R9, R9, R44, 0x1 ;  /* 0x0000002c09097211 */ /* 0x000fe200078e08ff */
[C---:B------:R-:W-:Y:S01]  /*3dd0*/  IMAD R11, R8.reuse, c[0x0][0x1a0], RZ ;  /* 0x00006800080b7a24 */ /* 0x040fe200078e02ff */
[----:B------:R-:W-:Y:S01]  /*3de0*/  BSSY B1, `(.L_x_122) ;  /* 0x000007a000017945 */ /* 0x000fe20003800000 */
[----:B------:R-:W-:Y:S01]  /*3df0*/  IMAD R8, R8, c[0x0][0x1a8], RZ ;  /* 0x00006a0008087a24 */ /* 0x000fe200078e02ff */
[----:B------:R-:W-:Y:S01]  /*3e00*/  PLOP3.LUT P0, PT, PT, PT, PT, 0x80, 0x0 ;  /* 0x000000000000781c */ /* 0x000fe20003f0f070 */
[----:B------:R-:W-:Y:S02]  /*3e10*/  IMAD R11, R12, c[0x0][0x1ac], R11 ;  /* 0x00006b000c0b7a24 */ /* 0x000fe400078e020b */
[----:B------:R-:W-:-:S02]  /*3e20*/  IMAD.IADD R12, R50, 0x1, -R44 ;  /* 0x00000001320c7824 */ /* 0x000fc400078e0a2c */
[----:B------:R-:W-:Y:S02]  /*3e30*/  IMAD R10, R10, 0xc, R44 ;  /* 0x0000000c0a0a7824 */ /* 0x000fe400078e022c */
[----:B------:R-:W-:Y:S01]  /*3e40*/  IMAD R8, R25, c[0x0][0x1a0], R8 ;  /* 0x0000680019087a24 */ /* 0x000fe200078e0208 */
[----:B------:R-:W-:Y:S01]  /*3e50*/  ISETP.GT.AND P2, PT, R12, 0xc, PT ;  /* 0x0000000c0c00780c */ /* 0x000fe20003f44270 */
[----:B------:R-:W-:Y:S02]  /*3e60*/  IMAD R10, R28, 0xc, R10 ;  /* 0x0000000c1c0a7824 */ /* 0x000fe400078e020a */
[----:B------:R-:W-:Y:S02]  /*3e70*/  IMAD.IADD R8, R11, 0x1, -R8 ;  /* 0x000000010b087824 */ /* 0x000fe400078e0a08 */
[----:B------:R-:W-:Y:S01]  /*3e80*/  IMAD R46, R0, R9, RZ ;  /* 0x00000009002e7224 */ /* 0x000fe200078e02ff */
[----:B------:R-:W-:Y:S01]  /*3e90*/  SHF.L.U32 R39, R10, 0x2, RZ ;  /* 0x000000020a277819 */ /* 0x000fe200000006ff */
[----:B------:R-:W-:-:S05]  /*3ea0*/  IMAD.SHL.U32 R43, R8, 0x4, RZ ;  /* 0x00000004082b7824 */ /* 0x000fca00078e00ff */
[----:B------:R-:W-:Y:S05]  /*3eb0*/  @!P2 BRA `(.L_x_123) ;  /* 0x000006c00000a947 */ /* 0x000fea0003800000 */
[----:B------:R-:W-:Y:S02]  /*3ec0*/  PLOP3.LUT P0, PT, PT, PT, PT, 0x8, 0x0 ;  /* 0x000000000000781c */ /* 0x000fe40003f0e170 */
[----:B------:R-:W-:-:S10]  /*3ed0*/  IADD3 R42, R50, -0xc, RZ ;  /* 0xfffffff4322a7810 */ /* 0x000fd40007ffe0ff */
.L_x_124:
[C---:B------:R-:W-:Y:S01]  /*3ee0*/  IADD3 R14, R37.reuse, R46, RZ ;  /* 0x0000002e250e7210 */ /* 0x040fe20007ffe0ff */
[----:B------:R-:W-:Y:S01]  /*3ef0*/  IMAD R46, R0, 0x4, R46 ;  /* 0x00000004002e7824 */ /* 0x000fe200078e022e */
[----:B------:R-:W-:Y:S01]  /*3f00*/  SHF.R.S32.HI R49, RZ, 0x1f, R43 ;  /* 0x0000001fff317819 */ /* 0x000fe2000001142b */
[----:B------:R-:W0:Y:S02]  /*3f10*/  LDS.U R59, [R39+0x4] ;  /* 0x00000400273b7984 */ /* 0x000e240000001800 */
        /* <DEDUP_REMOVED lines=8> */
[----:B------:R1:W0:Y:S01]  /*3fa0*/  LDG.E.CONSTANT.SYS R45, [R14] ;  /* 0x000000000e2d7381 */ /* 0x00022200001e6900 */
[----:B------:R-:W-:-:S02]  /*3fb0*/  IADD3 R8, P3, R43, R12, RZ ;  /* 0x0000000c2b087210 */ /* 0x000fc40007f7e0ff */
[----:B------:R-:W-:Y:S01]  /*3fc0*/  IADD3.X R19, R49, R11, RZ, P2, !PT ;  /* 0x0000000b31137210 */ /* 0x000fe200017fe4ff */
[C---:B------:R-:W-:Y:S01]  /*3fd0*/  IMAD R46, R0.reuse, 0x4, R46 ;  /* 0x00000004002e7824 */ /* 0x040fe200078e022e */
[----:B------:R-:W-:Y:S01]  /*3fe0*/  IADD3 R20, P2, R43, R18, RZ ;  /* 0x000000122b147210 */ /* 0x000fe20007f5e0ff */
[----:B------:R-:W-:Y:S01]  /*3ff0*/  IMAD.X R9, R13, 0x1, R49, P3 ;  /* 0x000000010d097824 */ /* 0x000fe200018e0631 */
[----:B------:R2:W3:Y:S02]  /*4000*/  LDG.E.CONSTANT.SYS R47, [R12] ;  /* 0x000000000c2f7381 */ /* 0x0004e400001e6900 */
[----:B------:R-:W-:Y:S02]  /*4010*/  IADD3.X R21, R49, R19, RZ, P2, !PT ;  /* 0x0000001331157210 */ /* 0x000fe400017fe4ff */
[----:B------:R4:W3:Y:S01]  /*4020*/  LDG.E.CONSTANT.SYS R48, [R10] ;  /* 0x000000000a307381 */ /* 0x0008e200001e6900 */
[----:B------:R-:W-:Y:S01]  /*4030*/  IADD3 R22, R37, R46, RZ ;  /* 0x0000002e25167210 */ /* 0x000fe20007ffe0ff */
[----:B------:R-:W-:-:S02]  /*4040*/  IMAD R46, R0, 0x4, R46 ;  /* 0x00000004002e7824 */ /* 0x000fc400078e022e */
[----:B------:R1:W3:Y:S04]  /*4050*/  LDG.E.CONSTANT.SYS R51, [R18] ;  /* 0x0000000012337381 */ /* 0x0002e800001e6900 */
[----:B------:R2:W3:Y:S04]  /*4060*/  LDG.E.CONSTANT.SYS R53, [R20] ;  /* 0x0000000014357381 */ /* 0x0004e800001e6900 */
[----:B------:R2:W3:Y:S01]  /*4070*/  LDG.E.CONSTANT.SYS R55, [R8] ;  /* 0x0000000008377381 */ /* 0x0004e200001e6900 */
[----:B------:R-:W-:Y:S01]  /*4080*/  IMAD.WIDE R22, R22, R35, c[0x0][0x178] ;  /* 0x00005e0016167625 */ /* 0x000fe200078e0223 */
[----:B-1----:R-:W-:-:S02]  /*4090*/  IADD3 R14, R37, R46, RZ ;  /* 0x0000002e250e7210 */ /* 0x002fc40007ffe0ff */
[C---:B------:R-:W-:Y:S01]  /*40a0*/  IADD3 R16, P3, R43.reuse, R8, RZ ;  /* 0x000000082b107210 */ /* 0x040fe20007f7e0ff */
[----:B------:R-:W-:Y:S02]  /*40b0*/  LDS.U R61, [R39+0x18] ;  /* 0x00001800273d7984 */ /* 0x000fe40000001800 */
[----:B------:R-:W-:Y:S01]  /*40c0*/  IMAD.WIDE R14, R14, R35, c[0x0][0x178] ;  /* 0x00005e000e0e7625 */ /* 0x000fe200078e0223 */
[----:B----4-:R-:W-:Y:S01]  /*40d0*/  IADD3 R10, P2, R43, R22, RZ ;  /* 0x000000162b0a7210 */ /* 0x010fe20007f5e0ff */
[----:B------:R-:W-:Y:S01]  /*40e0*/  IMAD.X R17, R49, 0x1, R9, P3 ;  /* 0x0000000131117824 */ /* 0x000fe200018e0609 */
[----:B------:R-:W-:Y:S01]  /*40f0*/  IADD3 R18, P3, R43, R16, RZ ;  /* 0x000000102b127210 */ /* 0x000fe20007f7e0ff */
[----:B------:R1:W4:Y:S01]  /*4100*/  LDG.E.CONSTANT.SYS R52, [R22] ;  /* 0x0000000016347381 */ /* 0x00032200001e6900 */
[----:B------:R-:W-:Y:S02]  /*4110*/  IADD3.X R11, R23, R49, RZ, P2, !PT ;  /* 0x00000031170b7210 */ /* 0x000fe400017fe4ff */
[----:B--2---:R-:W-:-:S02]  /*4120*/  IADD3 R12, P2, R43, R10, RZ ;  /* 0x0000000a2b0c7210 */ /* 0x004fc40007f5e0ff */
[----:B------:R-:W-:Y:S01]  /*4130*/  IADD3 R8, P4, R43, R14, RZ ;  /* 0x0000000e2b087210 */ /* 0x000fe20007f9e0ff */
[C---:B------:R-:W-:Y:S01]  /*4140*/  IMAD.X R19, R49.reuse, 0x1, R17, P3 ;  /* 0x0000000131137824 */ /* 0x040fe200018e0611 */
[----:B------:R2:W4:Y:S01]  /*4150*/  LDG.E.CONSTANT.SYS R56, [R14] ;  /* 0x000000000e387381 */ /* 0x00052200001e6900 */
[----:B------:R-:W-:Y:S01]  /*4160*/  IMAD.X R13, R49, 0x1, R11, P2 ;  /* 0x00000001310d7824 */ /* 0x000fe200010e060b */
[----:B------:R-:W-:Y:S02]  /*4170*/  IADD3.X R9, R15, R49, RZ, P4, !PT ;  /* 0x000000310f097210 */ /* 0x000fe400027fe4ff */
[C---:B-1----:R-:W-:Y:S01]  /*4180*/  IADD3 R22, P3, R43.reuse, R8, RZ ;  /* 0x000000082b167210 */ /* 0x042fe20007f7e0ff */
[----:B------:R1:W4:Y:S01]  /*4190*/  LDG.E.CONSTANT.SYS R16, [R16] ;  /* 0x0000000010107381 */ /* 0x00032200001e6900 */
[----:B------:R-:W-:-:S03]  /*41a0*/  IADD3 R20, P2, R43, R12, RZ ;  /* 0x0000000c2b147210 */ /* 0x000fc60007f5e0ff */
[C---:B------:R-:W-:Y:S01]  /*41b0*/  IMAD.X R23, R49.reuse, 0x1, R9, P3 ;  /* 0x0000000131177824 */ /* 0x040fe200018e0609 */
[----:B------:R-:W-:Y:S01]  /*41c0*/  IADD3.X R21, R49, R13, RZ, P2, !PT ;  /* 0x0000000d31157210 */ /* 0x000fe200017fe4ff */
[----:B------:R-:W4:Y:S01]  /*41d0*/  LDG.E.CONSTANT.SYS R19, [R18] ;  /* 0x0000000012137381 */ /* 0x000f2200001e6900 */
[----:B--2---:R-:W-:-:S03]  /*41e0*/  IADD3 R14, P2, R43, R22, RZ ;  /* 0x000000162b0e7210 */ /* 0x004fc60007f5e0ff */
[----:B------:R2:W2:Y:S01]  /*41f0*/  LDG.E.CONSTANT.SYS R11, [R10] ;  /* 0x000000000a0b7381 */ /* 0x0004a200001e6900 */
[----:B------:R-:W-:-:S03]  /*4200*/  IADD3.X R15, R49, R23, RZ, P2, !PT ;  /* 0x00000017310f7210 */ /* 0x000fc600017fe4ff */
[----:B------:R1:W2:Y:S04]  /*4210*/  LDG.E.CONSTANT.SYS R12, [R12] ;  /* 0x000000000c0c7381 */ /* 0x0002a800001e6900 */
[----:B------:R1:W2:Y:S04]  /*4220*/  LDG.E.CONSTANT.SYS R8, [R8] ;  /* 0x0000000008087381 */ /* 0x0002a800001e6900 */
[----:B------:R0:W2:Y:S04]  /*4230*/  LDG.E.CONSTANT.SYS R20, [R20] ;  /* 0x0000000014147381 */ /* 0x0000a800001e6900 */
[----:B------:R-:W2:Y:S04]  /*4240*/  LDG.E.CONSTANT.SYS R23, [R22] ;  /* 0x0000000016177381 */ /* 0x000ea800001e6900 */
[----:B------:R-:W2:Y:S01]  /*4250*/  LDG.E.CONSTANT.SYS R15, [R14] ;  /* 0x000000000e0f7381 */ /* 0x000ea200001e6900 */
[----:B------:R-:W-:Y:S01]  /*4260*/  IADD3 R44, R44, 0x10, RZ ;  /* 0x000000102c2c7810 */ /* 0x000fe20007ffe0ff */
[----:B------:R-:W-:-:S02]  /*4270*/  IMAD R46, R0, 0x4, R46 ;  /* 0x00000004002e7824 */ /* 0x000fc400078e022e */
[----:B-1----:R-:W3:Y:S01]  /*4280*/  LDS.U R17, [R39+0x8] ;  /* 0x0000080027117984 */ /* 0x002ee20000001800 */
[----:B------:R-:W-:-:S03]  /*4290*/  ISETP.GE.AND P2, PT, R44, R42, PT ;  /* 0x0000002a2c00720c */ /* 0x000fc60003f46270 */
[----:B------:R-:W2:Y:S04]  /*42a0*/  LDS.U R49, [R39+0xc] ;  /* 0x00000c0027317984 */ /* 0x000ea80000001800 */
[----:B------:R-:W4:Y:S04]  /*42b0*/  LDS.U R9, [R39+0x1c] ;  /* 0x00001c0027097984 */ /* 0x000f280000001800 */
[----:B------:R-:W1:Y:S01]  /*42c0*/  LDS.U R13, [R39+0x20] ;  /* 0x00002000270d7984 */ /* 0x000e620000001800 */
[----:B0-----:R-:W-:-:S03]  /*42d0*/  FFMA.FTZ R45, R34, R45, R59 ;  /* 0x0000002d222d7223 */ /* 0x001fc6000001003b */
[----:B------:R-:W-:Y:S05]  /*42e0*/  LDS.U R59, [R39+0x2c] ;  /* 0x00002c00273b7984 */ /* 0x000fea0000001800 */
[----:B------:R-:W-:Y:S01]  /*42f0*/  STS [R39+0x4], R45 ;  /* 0x0000042d27007388 */ /* 0x000fe20000000800 */
[C---:B---3--:R-:W-:Y:S02]  /*4300*/  FFMA.FTZ R48, R34.reuse, R48, R17 ;  /* 0x0000003022307223 */ /* 0x048fe40000010011 */
[C---:B------:R-:W-:Y:S01]  /*4310*/  FFMA.FTZ R57, R34.reuse, R47, R57 ;  /* 0x0000002f22397223 */ /* 0x040fe20000010039 */
[----:B------:R-:W-:Y:S04]  /*4320*/  LDS.U R17, [R39+0x40] ;  /* 0x0000400027117984 */ /* 0x000fe80000001800 */
[----:B------:R-:W0:Y:S04]  /*4330*/  LDS.U R47, [R39+0x38] ;  /* 0x00003800272f7984 */ /* 0x000e280000001800 */
[----:B------:R-:W-:Y:S04]  /*4340*/  STS [R39+0x8], R48 ;  /* 0x0000083027007388 */ /* 0x000fe80000000800 */
[----:B------:R-:W-:Y:S01]  /*4350*/  STS [R39+0x14], R57 ;  /* 0x0000143927007388 */ /* 0x000fe20000000800 */
[----:B--2---:R-:W-:-:S03]  /*4360*/  FFMA.FTZ R10, R34, R51, R49 ;  /* 0x00000033220a7223 */ /* 0x004fc60000010031 */
[----:B------:R-:W2:Y:S01]  /*4370*/  LDS.U R21, [R39+0x3c] ;  /* 0x00003c0027157984 */ /* 0x000ea20000001800 */
[C---:B------:R-:W-:Y:S02]  /*4380*/  FFMA.FTZ R53, R34.reuse, R53, R60 ;  /* 0x0000003522357223 */ /* 0x040fe4000001003c */
[C---:B------:R-:W-:Y:S01]  /*4390*/  FFMA.FTZ R61, R34.reuse, R55, R61 ;  /* 0x00000037223d7223 */ /* 0x040fe2000001003d */
[----:B------:R-:W3:Y:S01]  /*43a0*/  LDS.U R60, [R39+0x28] ;  /* 0x00002800273c7984 */ /* 0x000ee20000001800 */
[C---:B----4-:R-:W-:Y:S02]  /*43b0*/  FFMA.FTZ R9, R34.reuse, R16, R9 ;  /* 0x0000001022097223 */ /* 0x050fe40000010009 */
[C---:B-1----:R-:W-:Y:S01]  /*43c0*/  FFMA.FTZ R13, R34.reuse, R19, R13 ;  /* 0x00000013220d7223 */ /* 0x042fe2000001000d */
[----:B------:R-:W1:Y:S01]  /*43d0*/  LDS.U R55, [R39+0x24] ;  /* 0x0000240027377984 */ /* 0x000e620000001800 */
[C---:B0-----:R-:W-:Y:S02]  /*43e0*/  FFMA.FTZ R8, R34.reuse, R8, R47 ;  /* 0x0000000822087223 */ /* 0x041fe4000001002f */
[----:B------:R-:W-:Y:S01]  /*43f0*/  FFMA.FTZ R17, R34, R15, R17 ;  /* 0x0000000f22117223 */ /* 0x000fe20000010011 */
[----:B------:R-:W0:Y:S04]  /*4400*/  LDS.U R51, [R39+0x30] ;  /* 0x0000300027337984 */ /* 0x000e280000001800 */
[----:B------:R-:W4:Y:S04]  /*4410*/  LDS.U R49, [R39+0x34] ;  /* 0x0000340027317984 */ /* 0x000f280000001800 */
[----:B------:R2:W-:Y:S04]  /*4420*/  STS [R39+0x1c], R9 ;  /* 0x00001c0927007388 */ /* 0x0005e80000000800 */
[----:B------:R-:W-:Y:S04]  /*4430*/  STS [R39+0xc], R10 ;  /* 0x00000c0a27007388 */ /* 0x000fe80000000800 */
[----:B------:R-:W-:Y:S01]  /*4440*/  STS [R39+0x10], R53 ;  /* 0x0000103527007388 */ /* 0x000fe20000000800 */
[----:B--2---:R-:W-:-:S03]  /*4450*/  IADD3 R9, R39, 0x40, RZ ;  /* 0x0000004027097810 */ /* 0x004fc60007ffe0ff */
[----:B------:R-:W-:Y:S04]  /*4460*/  STS [R39+0x18], R61 ;  /* 0x0000183d27007388 */ /* 0x000fe80000000800 */
[----:B------:R-:W-:Y:S01]  /*4470*/  STS [R39+0x20], R13 ;  /* 0x0000200d27007388 */ /* 0x000fe20000000800 */
[----:B------:R-:W-:-:S03]  /*4480*/  FFMA.FTZ R21, R34, R23, R21 ;  /* 0x0000001722157223 */ /* 0x000fc60000010015 */
[----:B------:R-:W-:Y:S01]  /*4490*/  STS [R39+0x38], R8 ;  /* 0x0000380827007388 */ /* 0x000fe20000000800 */
[----:B---3--:R-:W-:-:S03]  /*44a0*/  FFMA.FTZ R60, R34, R11, R60 ;  /* 0x0000000b223c7223 */ /* 0x008fc6000001003c */
[----:B------:R-:W-:Y:S01]  /*44b0*/  STS [R39+0x40], R17 ;  /* 0x0000401127007388 */ /* 0x000fe20000000800 */
[C---:B------:R-:W-:Y:S02]  /*44c0*/  FFMA.FTZ R12, R34.reuse, R12, R59 ;  /* 0x0000000c220c7223 */ /* 0x040fe4000001003b */
[C---:B-1----:R-:W-:Y:S01]  /*44d0*/  FFMA.FTZ R52, R34.reuse, R52, R55 ;  /* 0x0000003422347223 */ /* 0x042fe20000010037 */
[----:B------:R-:W-:Y:S01]  /*44e0*/  STS [R39+0x3c], R21 ;  /* 0x00003c1527007388 */ /* 0x000fe20000000800 */
[----:B0-----:R-:W-:-:S03]  /*44f0*/  FFMA.FTZ R20, R34, R20, R51 ;  /* 0x0000001422147223 */ /* 0x001fc60000010033 */
[----:B------:R-:W-:Y:S01]  /*4500*/  STS [R39+0x28], R60 ;  /* 0x0000283c27007388 */ /* 0x000fe20000000800 */
[----:B----4-:R-:W-:-:S03]  /*4510*/  FFMA.FTZ R49, R34, R56, R49 ;  /* 0x0000003822317223 */ /* 0x010fc60000010031 */
[----:B------:R-:W-:Y:S04]  /*4520*/  STS [R39+0x24], R52 ;  /* 0x0000243427007388 */ /* 0x000fe80000000800 */
[----:B------:R-:W-:Y:S04]  /*4530*/  STS [R39+0x2c], R12 ;  /* 0x00002c0c27007388 */ /* 0x000fe80000000800 */
[----:B------:R-:W-:Y:S04]  /*4540*/  STS [R39+0x30], R20 ;  /* 0x0000301427007388 */ /* 0x000fe80000000800 */
[----:B------:R0:W-:Y:S02]  /*4550*/  STS [R39+0x34], R49 ;  /* 0x0000343127007388 */ /* 0x0001e40000000800 */
[----:B0-----:R-:W-:Y:S01]  /*4560*/  MOV R39, R9 ;  /* 0x0000000900277202 */ /* 0x001fe20000000f00 */
[----:B------:R-:W-:Y:S07]  /*4570*/  @!P2 BRA `(.L_x_124) ;  /* 0xfffff9600000a947 */ /* 0x000fee000383ffff */
.L_x_123:
[----:B------:R-:W-:Y:S05]  /*4580*/  BSYNC B1 ;  /* 0x0000000000017941 */ /* 0x000fea0003800000 */
.L_x_122:
        /* <DEDUP_REMOVED lines=17> */
[----:B------:R-:W-:-:S02]  /*46a0*/  IADD3 R16, P0, R43, R18, RZ ;  /* 0x000000122b107210 */ /* 0x000fc40007f1e0ff */
[----:B------:R-:W-:Y:S01]  /*46b0*/  IADD3.X R9, R21, R15, RZ, P2, !PT ;  /* 0x0000000f15097210 */ /* 0x000fe200017fe4ff */
[----:B------:R1:W3:Y:S01]  /*46c0*/  LDG.E.CONSTANT.SYS R20, [R20] ;  /* 0x0000000014147381 */ /* 0x0002e200001e6900 */
[----:B------:R-:W-:Y:S01]  /*46d0*/  IADD3 R12, P2, R43, R8, RZ ;  /* 0x000000082b0c7210 */ /* 0x000fe20007f5e0ff */
[----:B------:R-:W-:Y:S01]  /*46e0*/  IMAD.X R17, R15, 0x1, R19, P0 ;  /* 0x000000010f117824 */ /* 0x000fe200000e0613 */
[----:B------:R-:W-:Y:S01]  /*46f0*/  IADD3 R10, P0, R43, R16, RZ ;  /* 0x000000102b0a7210 */ /* 0x000fe20007f1e0ff */
[----:B------:R4:W3:Y:S02]  /*4700*/  LDG.E.CONSTANT.SYS R49, [R18] ;  /* 0x0000000012317381 */ /* 0x0008e400001e6900 */
        /* <DEDUP_REMOVED lines=9> */
[----:B-1----:R-:W2:Y:S04]  /*47a0*/  LDS.U R21, [R39+0x4] ;  /* 0x0000040027157984 */ /* 0x002ea80000001800 */
[----:B----4-:R-:W3:Y:S04]  /*47b0*/  LDS.U R19, [R39+0x8] ;  /* 0x0000080027137984 */ /* 0x010ee80000001800 */
[----:B0-----:R-:W-:Y:S04]  /*47c0*/  LDS.U R23, [R39+0xc] ;  /* 0x00000c0027177984 */ /* 0x001fe80000001800 */
[----:B------:R-:W0:Y:S04]  /*47d0*/  LDS.U R16, [R39+0x18] ;  /* 0x0000180027107984 */ /* 0x000e280000001800 */
[----:B------:R-:W1:Y:S01]  /*47e0*/  LDS.U R17, [R39+0x1c] ;  /* 0x00001c0027117984 */ /* 0x000e620000001800 */
[----:B------:R-:W-:Y:S01]  /*47f0*/  PLOP3.LUT P0, PT, PT, PT, PT, 0x8, 0x0 ;  /* 0x000000000000781c */ /* 0x000fe20003f0e170 */
[----:B------:R-:W-:Y:S01]  /*4800*/  IMAD R46, R0, 0x4, R42 ;  /* 0x00000004002e7824 */ /* 0x000fe200078e022a */
[----:B------:R-:W-:Y:S01]  /*4810*/  IADD3 R44, R44, 0x8, RZ ;  /* 0x000000082c2c7810 */ /* 0x000fe20007ffe0ff */
[----:B--2---:R-:W-:-:S02]  /*4820*/  FFMA.FTZ R21, R34, R51, R21 ;  /* 0x0000003322157223 */ /* 0x004fc40000010015 */
[C---:B---3--:R-:W-:Y:S02]  /*4830*/  FFMA.FTZ R8, R34.reuse, R49, R19 ;  /* 0x0000003122087223 */ /* 0x048fe40000010013 */
[C---:B------:R-:W-:Y:S02]  /*4840*/  FFMA.FTZ R20, R34.reuse, R20, R47 ;  /* 0x0000001422147223 */ /* 0x040fe4000001002f */
        /* <DEDUP_REMOVED lines=15> */
.L_x_126:
[----:B------:R-:W-:Y:S05]  /*4940*/  BSYNC B1 ;  /* 0x0000000000017941 */ /* 0x000fea0003800000 */
.L_x_125:
[----:B------:R-:W-:-:S12]  /*4950*/  ISETP.LT.OR P0, PT, R44, R50, P0 ;  /* 0x000000322c00720c */ /* 0x000fd80000701670 */
[----:B------:R-:W-:Y:S05]  /*4960*/  @!P0 BRA `(.L_x_117) ;  /* 0x000001f000008947 */ /* 0x000fea0003800000 */
[----:B------:R-:W-:-:S08]  /*4970*/  SHF.R.S32.HI R21, RZ, 0x1f, R43 ;  /* 0x0000001fff157819 */ /* 0x000fd0000001142b */
.L_x_127:
        /* <DEDUP_REMOVED lines=19> */
[C---:B0-----:R-:W-:Y:S01]  /*4ab0*/  FFMA.FTZ R16, R34.reuse, R9, R16 ;  /* 0x0000000922107223 */ /* 0x041fe20000010010 */
[----:B------:R-:W-:Y:S01]  /*4ac0*/  IADD3 R9, R39, 0x10, RZ ;  /* 0x0000001027097810 */ /* 0x000fe20007ffe0ff */
[C---:B-1----:R-:W-:Y:S02]  /*4ad0*/  FFMA.FTZ R17, R34.reuse, R11, R17 ;  /* 0x0000000b22117223 */ /* 0x042fe40000010011 */
        /* <DEDUP_REMOVED lines=8> */
.L_x_117:
[----:B------:R-:W-:Y:S05]  /*4b60*/  BSYNC B0 ;  /* 0x0000000000007941 */ /* 0x000fea0003800000 */
.L_x_116:
[C---:B------:R-:W-:Y:S01]  /*4b70*/  IADD3 R22, P0, R33.reuse, R2, RZ ;  /* 0x0000000221167210 */ /* 0x040fe20007f1e0ff */
[----:B------:R-:W-:Y:S01]  /*4b80*/  BSSY B0, `(.L_x_128) ;  /* 0x0000113000007945 */ /* 0x000fe20003800000 */
[----:B------:R-:W-:-:S03]  /*4b90*/  IADD3 R20, P2, R33, R6, RZ ;  /* 0x0000000621147210 */ /* 0x000fc60007f5e0ff */
[----:B------:R-:W-:Y:S01]  /*4ba0*/  IMAD.X R23, R3, 0x1, R32, P0 ;  /* 0x0000000103177824 */ /* 0x000fe200000e0620 */
[----:B------:R-:W-:Y:S01]  /*4bb0*/  IADD3.X R21, R7, R32, RZ, P2, !PT ;  /* 0x0000002007157210 */ /* 0x000fe200017fe4ff */
[----:B------:R-:W-:Y:S07]  /*4bc0*/  @!P1 BRA `(.L_x_129) ;  /* 0x000010e000009947 */ /* 0x000fee0003800000 */
[----:B------:R-:W2:Y:S04]  /*4bd0*/  LDG.E.CONSTANT.SYS R34, [R20] ;  /* 0x0000000014227381 */ /* 0x000ea800001e6900 */
[----:B------:R-:W2:Y:S01]  /*4be0*/  LDG.E.CONSTANT.SYS R3, [R22] ;  /* 0x0000000016037381 */ /* 0x000ea200001e6900 */
[----:B------:R-:W-:Y:S01]  /*4bf0*/  LOP3.LUT R6, R50, 0x3, RZ, 0xc0, !PT ;  /* 0x0000000332067812 */ /* 0x000fe200078ec0ff */
[----:B------:R-:W-:Y:S01]  /*4c00*/  BSSY B1, `(.L_x_130) ;  /* 0x000002b000017945 */ /* 0x000fe20003800000 */
[----:B------:R-:W-:Y:S02]  /*4c10*/  LOP3.LUT R2, R40, 0xff, RZ, 0xc0, !PT ;  /* 0x000000ff28027812 */ /* 0x000fe400078ec0ff */
[----:B------:R-:W-:-:S02]  /*4c20*/  ISETP.NE.AND P0, PT, R6, RZ, PT ;  /* 0x000000ff0600720c */ /* 0x000fc40003f05270 */
[----:B------:R-:W-:Y:S02]  /*4c30*/  PRMT R2, R2, 0x9910, RZ ;  /* 0x0000991002027816 */ /* 0x000fe400000000ff */
[----:B------:R-:W-:Y:S02]  /*4c40*/  MOV R44, RZ ;  /* 0x000000ff002c7202 */ /* 0x000fe40000000f00 */
[----:B------:R-:W-:Y:S01]  /*4c50*/  ISETP.EQ.AND P2, PT, R2, RZ, PT ;  /* 0x000000ff0200720c */ /* 0x000fe20003f42270 */
[----:B------:R-:W-:-:S05]  /*4c60*/  IMAD.MOV.U32 R2, RZ, RZ, 0xa ;  /* 0x0000000aff027424 */ /* 0x000fca00078e00ff */
[----:B------:R-:W-:Y:S01]  /*4c70*/  SEL R2, R2, 0xb, P2 ;  /* 0x0000000b02027807 */ /* 0x000fe20001000000 */
[----:B--2---:R-:W-:Y:S01]  /*4c80*/  FADD.FTZ R34, -R34, R3 ;  /* 0x0000000322227221 */ /* 0x004fe20000010100 */
[----:B------:R-:W-:Y:S07]  /*4c90*/  @!P0 BRA `(.L_x_131) ;  /* 0x0000021000008947 */ /* 0x000fee0003800000 */
[----:B------:R-:W-:Y:S01]  /*4ca0*/  ISETP.NE.AND P0, PT, R6, 0x1, PT ;  /* 0x000000010600780c */ /* 0x000fe20003f05270 */
[----:B------:R-:W-:Y:S01]  /*4cb0*/  BSSY B2, `(.L_x_132) ;  /* 0x0000016000027945 */ /* 0x000fe20003800000 */
[----:B------:R-:W-:Y:S02]  /*4cc0*/  IMAD R3, R2, 0x3, RZ ;  /* 0x0000000302037824 */ /* 0x000fe400078e02ff */
[----:B------:R-:W-:-:S08]  /*4cd0*/  IMAD.MOV.U32 R44, RZ, RZ, RZ ;  /* 0x000000ffff2c7224 */ /* 0x000fd000078e00ff */
[----:B------:R-:W-:Y:S05]  /*4ce0*/  @!P0 BRA `(.L_x_133) ;  /* 0x0000012000008947 */ /* 0x000fea0003800000 */
[----:B------:R-:W-:-:S12]  /*4cf0*/  ISETP.NE.AND P0, PT, R6, 0x2, PT ;  /* 0x000000020600780c */ /* 0x000fd80003f05270 */
[----:B------:R-:W-:Y:S01]  /*4d00*/  @P0 IMAD R6, R0, R3, R37 ;  /* 0x0000000300060224 */ /* 0x000fe200078e0225 */
[----:B------:R-:W-:Y:S01]  /*4d10*/  MOV R44, RZ ;  /* 0x000000ff002c7202 */ /* 0x000fe20000000f00 */
[----:B------:R-:W0:Y:S02]  /*4d20*/  @P0 LDS.U R12, [R26+0x4] ;  /* 0x000004001a0c0984 */ /* 0x000e240000001800 */
[----:B------:R-:W-:-:S10]  /*4d30*/  @P0 IMAD.WIDE R6, R6, R35, c[0x0][0x178] ;  /* 0x00005e0006060625 */ /* 0x000fd400078e0223 */
[----:B------:R-:W0:Y:S01]  /*4d40*/  @P0 LDG.E.CONSTANT.SYS R7, [R6] ;  /* 0x0000000006070381 */ /* 0x000e2200001e6900 */
[----:B------:R-:W-:-:S05]  /*4d50*/  @P0 IMAD.MOV.U32 R44, RZ, RZ, 0x1 ;  /* 0x00000001ff2c0424 */ /* 0x000fca00078e00ff */
[----:B------:R-:W-:-:S05]  /*4d60*/  IADD3 R10, R3, R44, RZ ;  /* 0x0000002c030a7210 */ /* 0x000fca0007ffe0ff */
        /* <DEDUP_REMOVED lines=10> */
.L_x_133:
[----:B0-----:R-:W-:Y:S05]  /*4e10*/  BSYNC B2 ;  /* 0x0000000000027941 */ /* 0x001fea0003800000 */
.L_x_132:
        /* <DEDUP_REMOVED lines=9> */
.L_x_131:
[----:B0-----:R-:W-:Y:S05]  /*4eb0*/  BSYNC B1 ;  /* 0x0000000000017941 */ /* 0x001fea0003800000 */
.L_x_130:
[----:B------:R-:W-:-:S12]  /*4ec0*/  ISETP.GE.U32.AND P0, PT, R50, 0x4, PT ;  /* 0x000000043200780c */ /* 0x000fd80003f06070 */
[----:B------:R-:W-:Y:S05]  /*4ed0*/  @!P0 BRA `(.L_x_129) ;  /* 0x00000dd000008947 */ /* 0x000fea0003800000 */
[----:B------:R-:W-:Y:S01]  /*4ee0*/  MOV R6, c[0x0][0x1a4] ;  /* 0x0000690000067a02 */ /* 0x000fe20000000f00 */
[----:B------:R-:W-:Y:S01]  /*4ef0*/  IMAD.MOV.U32 R8, RZ, RZ, c[0x0][0x1a8] ;  /* 0x00006a00ff087624 */ /* 0x000fe200078e00ff */
[----:B------:R-:W-:Y:S01]  /*4f00*/  BSSY B1, `(.L_x_134) ;  /* 0x000007d000017945 */ /* 0x000fe20003800000 */
[----:B------:R-:W-:Y:S01]  /*4f10*/  IMAD R3, R41, c[0x0][0x0], RZ ;  /* 0x0000000029037a24 */ /* 0x000fe200078e02ff */
[----:B------:R-:W-:Y:S01]  /*4f20*/  PLOP3.LUT P0, PT, PT, PT, PT, 0x80, 0x0 ;  /* 0x000000000000781c */ /* 0x000fe20003f0f070 */
[C---:B------:R-:W-:Y:S02]  /*4f30*/  IMAD R7, R6.reuse, c[0x0][0x1a0], RZ ;  /* 0x0000680006077a24 */ /* 0x040fe400078e02ff */
[----:B------:R-:W-:Y:S02]  /*4f40*/  IMAD R6, R6, c[0x0][0x1a8], RZ ;  /* 0x00006a0006067a24 */ /* 0x000fe400078e02ff */
[----:B------:R-:W-:Y:S01]  /*4f50*/  IMAD R7, R8, c[0x0][0x1ac], R7 ;  /* 0x00006b0008077a24 */ /* 0x000fe200078e0207 */
[----:B------:R-:W-:Y:S01]  /*4f60*/  IADD3 R8, R50, -R44, RZ ;  /* 0x8000002c32087210 */ /* 0x000fe20007ffe0ff */
[----:B------:R-:W-:-:S02]  /*4f70*/  IMAD R3, R3, 0xc, R44 ;  /* 0x0000000c03037824 */ /* 0x000fc400078e022c */
[----:B------:R-:W-:Y:S01]  /*4f80*/  IMAD R6, R25, c[0x0][0x1a0], R6 ;  /* 0x0000680019067a24 */ /* 0x000fe200078e0206 */
[----:B------:R-:W-:Y:S01]  /*4f90*/  ISETP.GT.AND P2, PT, R8, 0xc, PT ;  /* 0x0000000c0800780c */ /* 0x000fe20003f44270 */
[----:B------:R-:W-:Y:S02]  /*4fa0*/  IMAD R3, R28, 0xc, R3 ;  /* 0x0000000c1c037824 */ /* 0x000fe400078e0203 */
[----:B------:R-:W-:Y:S02]  /*4fb0*/  IMAD R2, R2, 0x3, R44 ;  /* 0x0000000302027824 */ /* 0x000fe400078e022c */
[----:B------:R-:W-:Y:S01]  /*4fc0*/  IMAD.IADD R6, R7, 0x1, -R6 ;  /* 0x0000000107067824 */ /* 0x000fe200078e0a06 */
[----:B------:R-:W-:Y:S01]  /*4fd0*/  SHF.L.U32 R39, R3, 0x2, RZ ;  /* 0x0000000203277819 */ /* 0x000fe200000006ff */
[----:B------:R-:W-:Y:S02]  /*4fe0*/  IMAD R46, R0, R2, RZ ;  /* 0x00000002002e7224 */ /* 0x000fe400078e02ff */
[----:B------:R-:W-:-:S03]  /*4ff0*/  IMAD.SHL.U32 R43, R6, 0x4, RZ ;  /* 0x00000004062b7824 */ /* 0x000fc600078e00ff */
[----:B------:R-:W-:Y:S05]  /*5000*/  @!P2 BRA `(.L_x_135) ;  /* 0x000006c00000a947 */ /* 0x000fea0003800000 */
[----:B------:R-:W-:Y:S02]  /*5010*/  PLOP3.LUT P0, PT, PT, PT, PT, 0x8, 0x0 ;  /* 0x000000000000781c */ /* 0x000fe40003f0e170 */
[----:B------:R-:W-:-:S10]  /*5020*/  IADD3 R42, R50, -0xc, RZ ;  /* 0xfffffff4322a7810 */ /* 0x000fd40007ffe0ff */
.L_x_136:
        /* <DEDUP_REMOVED lines=20> */
[----:B------:R-:W-:Y:S01]  /*5170*/  IADD3 R18, R37, R46, RZ ;  /* 0x0000002e25127210 */ /* 0x000fe20007ffe0ff */
[----:B------:R4:W3:Y:S01]  /*5180*/  LDG.E.CONSTANT.SYS R48, [R6] ;  /* 0x0000000006307381 */ /* 0x0008e200001e6900 */
[----:B------:R-:W-:-:S03]  /*5190*/  IMAD R46, R0, 0x4, R46 ;  /* 0x00000004002e7824 */ /* 0x000fc600078e022e */
        /* <DEDUP_REMOVED lines=26> */
[----:B------:R2:W4:Y:S01]  /*5340*/  LDG.E.CONSTANT.SYS R7, [R6] ;  /* 0x0000000006077381 */ /* 0x00052200001e6900 */
[----:B------:R-:W-:-:S03]  /*5350*/  IADD3.X R11, R49, R19, RZ, P2, !PT ;  /* 0x00000013310b7210 */ /* 0x000fc600017fe4ff */
[----:B------:R1:W4:Y:S04]  /*5360*/  LDG.E.CONSTANT.SYS R8, [R8] ;  /* 0x0000000008087381 */ /* 0x00032800001e6900 */
[----:B------:R0:W4:Y:S04]  /*5370*/  LDG.E.CONSTANT.SYS R3, [R2] ;  /* 0x0000000002037381 */ /* 0x00012800001e6900 */
[----:B------:R0:W4:Y:S04]  /*5380*/  LDG.E.CONSTANT.SYS R16, [R16] ;  /* 0x0000000010107381 */ /* 0x00012800001e6900 */
[----:B------:R-:W4:Y:S04]  /*5390*/  LDG.E.CONSTANT.SYS R19, [R18] ;  /* 0x0000000012137381 */ /* 0x000f2800001e6900 */
[----:B------:R-:W4:Y:S01]  /*53a0*/  LDG.E.CONSTANT.SYS R11, [R10] ;  /* 0x000000000a0b7381 */ /* 0x000f2200001e6900 */
[----:B------:R-:W-:Y:S01]  /*53b0*/  IADD3 R44, R44, 0x10, RZ ;  /* 0x000000102c2c7810 */ /* 0x000fe20007ffe0ff */
[----:B------:R-:W-:-:S02]  /*53c0*/  IMAD R46, R0, 0x4, R46 ;  /* 0x00000004002e7824 */ /* 0x000fc400078e022e */
[----:B------:R-:W3:Y:S01]  /*53d0*/  LDS.U R49, [R39+0x8] ;  /* 0x0000080027317984 */ /* 0x000ee20000001800 */
[----:B------:R-:W-:-:S03]  /*53e0*/  ISETP.GE.AND P2, PT, R44, R42, PT ;  /* 0x0000002a2c00720c */ /* 0x000fc60003f46270 */
[----:B--2---:R-:W2:Y:S04]  /*53f0*/  LDS.U R6, [R39+0x18] ;  /* 0x0000180027067984 */ /* 0x004ea80000001800 */
[----:B-1----:R-:W4:Y:S04]  /*5400*/  LDS.U R9, [R39+0x1c] ;  /* 0x00001c0027097984 */ /* 0x002f280000001800 */
[----:B------:R-:W1:Y:S01]  /*5410*/  LDS.U R13, [R39+0x20] ;  /* 0x00002000270d7984 */ /* 0x000e620000001800 */
[----:B0-----:R-:W-:-:S03]  /*5420*/  FFMA.FTZ R45, R34, R45, R59 ;  /* 0x0000002d222d7223 */ /* 0x001fc6000001003b */
[----:B------:R-:W-:Y:S05]  /*5430*/  LDS.U R59, [R39+0x2c] ;  /* 0x00002c00273b7984 */ /* 0x000fea0000001800 */
[----:B------:R-:W-:Y:S01]  /*5440*/  STS [R39+0x4], R45 ;  /* 0x0000042d27007388 */ /* 0x000fe20000000800 */
[----:B---3--:R-:W-:-:S03]  /*5450*/  FFMA.FTZ R48, R34, R48, R49 ;  /* 0x0000003022307223 */ /* 0x008fc60000010031 */
[----:B------:R-:W0:Y:S05]  /*5460*/  LDS.U R49, [R39+0x3c] ;  /* 0x00003c0027317984 */ /* 0x000e2a0000001800 */
[----:B------:R-:W-:Y:S01]  /*5470*/  STS [R39+0x8], R48 ;  /* 0x0000083027007388 */ /* 0x000fe20000000800 */
[----:B------:R-:W-:-:S03]  /*5480*/  FFMA.FTZ R2, R34, R51, R57 ;  /* 0x0000003322027223 */ /* 0x000fc60000010039 */
[----:B------:R-:W-:Y:S01]  /*5490*/  LDS.U R17, [R39+0x40] ;  /* 0x0000400027117984 */ /* 0x000fe20000001800 */
[C---:B------:R-:W-:Y:S02]  /*54a0*/  FFMA.FTZ R53, R34.reuse, R53, R60 ;  /* 0x0000003522357223 */ /* 0x040fe4000001003c */
[C---:B------:R-:W-:Y:S01]  /*54b0*/  FFMA.FTZ R61, R34.reuse, R47, R61 ;  /* 0x0000002f223d7223 */ /* 0x040fe2000001003d */
[----:B------:R-:W3:Y:S01]  /*54c0*/  LDS.U R60, [R39+0x28] ;  /* 0x00002800273c7984 */ /* 0x000ee20000001800 */
[C---:B--2---:R-:W-:Y:S02]  /*54d0*/  FFMA.FTZ R6, R34.reuse, R55, R6 ;  /* 0x0000003722067223 */ /* 0x044fe40000010006 */
[C---:B----4-:R-:W-:Y:S01]  /*54e0*/  FFMA.FTZ R9, R34.reuse, R12, R9 ;  /* 0x0000000c22097223 */ /* 0x050fe20000010009 */
[----:B------:R-:W2:Y:S01]  /*54f0*/  LDS.U R55, [R39+0x24] ;  /* 0x0000240027377984 */ /* 0x000ea20000001800 */
[C---:B-1----:R-:W-:Y:S02]  /*5500*/  FFMA.FTZ R13, R34.reuse, R15, R13 ;  /* 0x0000000f220d7223 */ /* 0x042fe4000001000d */
[----:B0-----:R-:W-:Y:S01]  /*5510*/  FFMA.FTZ R49, R34, R19, R49 ;  /* 0x0000001322317223 */ /* 0x001fe20000010031 */
[----:B------:R-:W0:Y:S04]  /*5520*/  LDS.U R51, [R39+0x30] ;  /* 0x0000300027337984 */ /* 0x000e280000001800 */
[----:B------:R-:W1:Y:S04]  /*5530*/  LDS.U R47, [R39+0x34] ;  /* 0x00003400272f7984 */ /* 0x000e680000001800 */
[----:B------:R-:W4:Y:S04]  /*5540*/  LDS.U R57, [R39+0x38] ;  /* 0x0000380027397984 */ /* 0x000f280000001800 */
[----:B------:R3:W-:Y:S04]  /*5550*/  STS [R39+0xc], R2 ;  /* 0x00000c0227007388 */ /* 0x0007e80000000800 */
[----:B------:R-:W-:Y:S04]  /*5560*/  STS [R39+0x10], R53 ;  /* 0x0000103527007388 */ /* 0x000fe80000000800 */
[----:B------:R-:W-:Y:S01]  /*5570*/  STS [R39+0x14], R61 ;  /* 0x0000143d27007388 */ /* 0x000fe20000000800 */
[----:B---3--:R-:W-:-:S03]  /*5580*/  IADD3 R2, R39, 0x40, RZ ;  /* 0x0000004027027810 */ /* 0x008fc60007ffe0ff */
[----:B------:R-:W-:Y:S04]  /*5590*/  STS [R39+0x18], R6 ;  /* 0x0000180627007388 */ /* 0x000fe80000000800 */
[----:B------:R-:W-:Y:S01]  /*55a0*/  STS [R39+0x1c], R9 ;  /* 0x00001c0927007388 */ /* 0x000fe20000000800 */
[----:B------:R-:W-:-:S03]  /*55b0*/  FFMA.FTZ R60, R34, R7, R60 ;  /* 0x00000007223c7223 */ /* 0x000fc6000001003c */
[----:B------:R-:W-:Y:S01]  /*55c0*/  STS [R39+0x20], R13 ;  /* 0x0000200d27007388 */ /* 0x000fe20000000800 */
[C---:B------:R-:W-:Y:S02]  /*55d0*/  FFMA.FTZ R8, R34.reuse, R8, R59 ;  /* 0x0000000822087223 */ /* 0x040fe4000001003b */
[C---:B--2---:R-:W-:Y:S01]  /*55e0*/  FFMA.FTZ R52, R34.reuse, R52, R55 ;  /* 0x0000003422347223 */ /* 0x044fe20000010037 */
[----:B------:R-:W-:Y:S01]  /*55f0*/  STS [R39+0x3c], R49 ;  /* 0x00003c3127007388 */ /* 0x000fe20000000800 */
[----:B0-----:R-:W-:-:S03]  /*5600*/  FFMA.FTZ R16, R34, R16, R51 ;  /* 0x0000001022107223 */ /* 0x001fc60000010033 */
[----:B------:R-:W-:Y:S01]  /*5610*/  STS [R39+0x28], R60 ;  /* 0x0000283c27007388 */ /* 0x000fe20000000800 */
[----:B-1----:R-:W-:-:S03]  /*5620*/  FFMA.FTZ R56, R34, R56, R47 ;  /* 0x0000003822387223 */ /* 0x002fc6000001002f */
[----:B------:R-:W-:Y:S01]  /*5630*/  STS [R39+0x24], R52 ;  /* 0x0000243427007388 */ /* 0x000fe20000000800 */
[----:B----4-:R-:W-:-:S03]  /*5640*/  FFMA.FTZ R57, R34, R3, R57 ;  /* 0x0000000322397223 */ /* 0x010fc60000010039 */
[----:B------:R-:W-:Y:S01]  /*5650*/  STS [R39+0x2c], R8 ;  /* 0x00002c0827007388 */ /* 0x000fe20000000800 */
[----:B------:R-:W-:-:S03]  /*5660*/  FFMA.FTZ R17, R34, R11, R17 ;  /* 0x0000000b22117223 */ /* 0x000fc60000010011 */
[----:B------:R-:W-:Y:S04]  /*5670*/  STS [R39+0x30], R16 ;  /* 0x0000301027007388 */ /* 0x000fe80000000800 */
[----:B------:R-:W-:Y:S04]  /*5680*/  STS [R39+0x34], R56 ;  /* 0x0000343827007388 */ /* 0x000fe80000000800 */
[----:B------:R-:W-:Y:S04]  /*5690*/  STS [R39+0x38], R57 ;  /* 0x0000383927007388 */ /* 0x000fe80000000800 */
[----:B------:R0:W-:Y:S02]  /*56a0*/  STS [R39+0x40], R17 ;  /* 0x0000401127007388 */ /* 0x0001e40000000800 */
[----:B0-----:R-:W-:Y:S01]  /*56b0*/  MOV R39, R2 ;  /* 0x0000000200277202 */ /* 0x001fe20000000f00 */
[----:B------:R-:W-:Y:S07]  /*56c0*/  @!P2 BRA `(.L_x_136) ;  /* 0xfffff9600000a947 */ /* 0x000fee000383ffff */
.L_x_135:
[----:B------:R-:W-:Y:S05]  /*56d0*/  BSYNC B1 ;  /* 0x0000000000017941 */ /* 0x000fea0003800000 */
.L_x_134:
        /* <DEDUP_REMOVED lines=12> */
[----:B------:R-:W-:-:S03]  /*57a0*/  IADD3 R14, P0, R43, R18, RZ ;  /* 0x000000122b0e7210 */ /* 0x000fc60007f1e0ff */
[----:B------:R0:W2:Y:S02]  /*57b0*/  LDG.E.CONSTANT.SYS R48, [R18] ;  /* 0x0000000012307381 */ /* 0x0000a400001e6900 */
[----:B------:R-:W-:Y:S01]  /*57c0*/  IMAD.X R15, R19, 0x1, R7, P0 ;  /* 0x00000001130f7824 */ /* 0x000fe200000e0607 */
[C---:B------:R-:W-:Y:S02]  /*57d0*/  IADD3 R8, P2, R43.reuse, R16, RZ ;  /* 0x000000102b087210 */ /* 0x040fe40007f5e0ff */
[----:B------:R-:W-:Y:S01]  /*57e0*/  IADD3 R12, P0, R43, R14, RZ ;  /* 0x0000000e2b0c7210 */ /* 0x000fe20007f1e0ff */
[----:B------:R1:W3:Y:S01]  /*57f0*/  LDG.E.CONSTANT.SYS R16, [R16] ;  /* 0x0000000010107381 */ /* 0x0002e200001e6900 */
[----:B------:R-:W-:Y:S02]  /*5800*/  IADD3.X R9, R17, R7, RZ, P2, !PT ;  /* 0x0000000711097210 */ /* 0x000fe400017fe4ff */
[----:B------:R-:W-:Y:S01]  /*5810*/  IADD3 R2, P2, R43, R8, RZ ;  /* 0x000000082b027210 */ /* 0x000fe20007f5e0ff */
[----:B------:R-:W-:Y:S01]  /*5820*/  IMAD.X R13, R7, 0x1, R15, P0 ;  /* 0x00000001070d7824 */ /* 0x000fe200000e060f */
[----:B------:R-:W-:Y:S01]  /*5830*/  IADD3 R10, P0, R43, R12, RZ ;  /* 0x0000000c2b0a7210 */ /* 0x000fe20007f1e0ff */
[----:B------:R4:W2:Y:S02]  /*5840*/  LDG.E.CONSTANT.SYS R49, [R14] ;  /* 0x000000000e317381 */ /* 0x0008a400001e6900 */
        /* <DEDUP_REMOVED lines=9> */
[----:B-1----:R-:W2:Y:S04]  /*58e0*/  LDS.U R17, [R39+0x4] ;  /* 0x0000040027117984 */ /* 0x002ea80000001800 */
[----:B----4-:R-:W1:Y:S04]  /*58f0*/  LDS.U R15, [R39+0x8] ;  /* 0x00000800270f7984 */ /* 0x010e680000001800 */
[----:B0-----:R-:W0:Y:S04]  /*5900*/  LDS.U R19, [R39+0xc] ;  /* 0x00000c0027137984 */ /* 0x001e280000001800 */
[----:B------:R-:W4:Y:S04]  /*5910*/  LDS.U R12, [R39+0x18] ;  /* 0x00001800270c7984 */ /* 0x000f280000001800 */
[----:B------:R-:W0:Y:S04]  /*5920*/  LDS.U R8, [R39+0x1c] ;  /* 0x00001c0027087984 */ /* 0x000e280000001800 */
[----:B------:R-:W0:Y:S01]  /*5930*/  LDS.U R9, [R39+0x20] ;  /* 0x0000200027097984 */ /* 0x000e220000001800 */
[----:B------:R-:W-:Y:S01]  /*5940*/  PLOP3.LUT P0, PT, PT, PT, PT, 0x8, 0x0 ;  /* 0x000000000000781c */ /* 0x000fe20003f0e170 */
[----:B------:R-:W-:Y:S01]  /*5950*/  IMAD R46, R0, 0x4, R42 ;  /* 0x00000004002e7824 */ /* 0x000fe200078e022a */
[----:B------:R-:W-:Y:S01]  /*5960*/  IADD3 R44, R44, 0x8, RZ ;  /* 0x000000082c2c7810 */ /* 0x000fe20007ffe0ff */
[----:B--2---:R-:W-:-:S02]  /*5970*/  FFMA.FTZ R17, R34, R48, R17 ;  /* 0x0000003022117223 */ /* 0x004fc40000010011 */
[C---:B-1----:R-:W-:Y:S02]  /*5980*/  FFMA.FTZ R2, R34.reuse, R49, R15 ;  /* 0x0000003122027223 */ /* 0x042fe4000001000f */
[C---:B---3--:R-:W-:Y:S02]  /*5990*/  FFMA.FTZ R16, R34.reuse, R16, R47 ;  /* 0x0000001022107223 */ /* 0x048fe4000001002f */
[C---:B0-----:R-:W-:Y:S02]  /*59a0*/  FFMA.FTZ R6, R34.reuse, R13, R19 ;  /* 0x0000000d22067223 */ /* 0x041fe40000010013 */
[C---:B----4-:R-:W-:Y:S01]  /*59b0*/  FFMA.FTZ R12, R34.reuse, R51, R12 ;  /* 0x00000033220c7223 */ /* 0x050fe2000001000c */
[----:B------:R-:W-:Y:S01]  /*59c0*/  STS [R39+0x4], R17 ;  /* 0x0000041127007388 */ /* 0x000fe20000000800 */
[C---:B------:R-:W-:Y:S02]  /*59d0*/  FFMA.FTZ R45, R34.reuse, R11, R45 ;  /* 0x0000000b222d7223 */ /* 0x040fe4000001002d */
        /* <DEDUP_REMOVED lines=11> */
.L_x_138:
[----:B------:R-:W-:Y:S05]  /*5a90*/  BSYNC B1 ;  /* 0x0000000000017941 */ /* 0x000fea0003800000 */
.L_x_137:
[----:B------:R-:W-:-:S12]  /*5aa0*/  ISETP.LT.OR P0, PT, R44, R50, P0 ;  /* 0x000000322c00720c */ /* 0x000fd80000701670 */
[----:B------:R-:W-:Y:S05]  /*5ab0*/  @!P0 BRA `(.L_x_129) ;  /* 0x000001f000008947 */ /* 0x000fea0003800000 */
[----:B------:R-:W-:-:S08]  /*5ac0*/  SHF.R.S32.HI R17, RZ, 0x1f, R43 ;  /* 0x0000001fff117819 */ /* 0x000fd0000001142b */
.L_x_139:
        /* <DEDUP_REMOVED lines=30> */
.L_x_129:
[----:B------:R-:W-:Y:S05]  /*5cb0*/  BSYNC B0 ;  /* 0x0000000000007941 */ /* 0x000fea0003800000 */
.L_x_128:
[C---:B------:R-:W-:Y:S01]  /*5cc0*/  IADD3 R22, P0, R33.reuse, R22, RZ ;  /* 0x0000001621167210 */ /* 0x040fe20007f1e0ff */
[----:B------:R-:W-:Y:S01]  /*5cd0*/  BSSY B0, `(.L_x_140) ;  /* 0x0000115000007945 */ /* 0x000fe20003800000 */
[----:B------:R-:W-:-:S03]  /*5ce0*/  IADD3 R20, P2, R33, R20, RZ ;  /* 0x0000001421147210 */ /* 0x000fc60007f5e0ff */
[C---:B------:R-:W-:Y:S01]  /*5cf0*/  IMAD.X R23, R32.reuse, 0x1, R23, P0 ;  /* 0x0000000120177824 */ /* 0x040fe200000e0617 */
[----:B------:R-:W-:Y:S01]  /*5d00*/  IADD3.X R21, R32, R21, RZ, P2, !PT ;  /* 0x0000001520157210 */ /* 0x000fe200017fe4ff */
[----:B------:R-:W-:Y:S07]  /*5d10*/  @!P1 BRA `(.L_x_141) ;  /* 0x0000110000009947 */ /* 0x000fee0003800000 */
[----:B------:R-:W2:Y:S04]  /*5d20*/  LDG.E.CONSTANT.SYS R34, [R20] ;  /* 0x0000000014227381 */ /* 0x000ea800001e6900 */
[----:B------:R-:W2:Y:S01]  /*5d30*/  LDG.E.CONSTANT.SYS R3, [R22] ;  /* 0x0000000016037381 */ /* 0x000ea200001e6900 */
[----:B------:R-:W-:Y:S01]  /*5d40*/  LOP3.LUT R7, R50, 0x3, RZ, 0xc0, !PT ;  /* 0x0000000332077812 */ /* 0x000fe200078ec0ff */
[----:B------:R-:W-:Y:S01]  /*5d50*/  BSSY B1, `(.L_x_142) ;  /* 0x000002d000017945 */ /* 0x000fe20003800000 */
[----:B------:R-:W-:Y:S01]  /*5d60*/  LOP3.LUT R2, R40, 0xff, RZ, 0xc0, !PT ;  /* 0x000000ff28027812 */ /* 0x000fe200078ec0ff */
[----:B------:R-:W-:Y:S01]  /*5d70*/  IMAD.MOV.U32 R44, RZ, RZ, RZ ;  /* 0x000000ffff2c7224 */ /* 0x000fe200078e00ff */
[----:B------:R-:W-:-:S02]  /*5d80*/  ISETP.NE.AND P0, PT, R7, RZ, PT ;  /* 0x000000ff0700720c */ /* 0x000fc40003f05270 */
[----:B------:R-:W-:Y:S02]  /*5d90*/  PRMT R2, R2, 0x9910, RZ ;  /* 0x0000991002027816 */ /* 0x000fe400000000ff */
[----:B------:R-:W-:Y:S02]  /*5da0*/  MOV R6, 0x28 ;  /* 0x0000002800067802 */ /* 0x000fe40000000f00 */
[----:B------:R-:W-:Y:S02]  /*5db0*/  ISETP.EQ.AND P2, PT, R2, RZ, PT ;  /* 0x000000ff0200720c */ /* 0x000fe40003f42270 */
[----:B------:R-:W-:Y:S01]  /*5dc0*/  ISETP.EQ.AND P3, PT, R2, RZ, PT ;  /* 0x000000ff0200720c */ /* 0x000fe20003f62270 */
[----:B------:R-:W-:-:S05]  /*5dd0*/  IMAD.MOV.U32 R2, RZ, RZ, 0xa ;  /* 0x0000000aff027424 */ /* 0x000fca00078e00ff */
[----:B------:R-:W-:Y:S01]  /*5de0*/  SEL R2, R2, 0xb, P2 ;  /* 0x0000000b02027807 */ /* 0x000fe20001000000 */
[----:B--2---:R-:W-:Y:S01]  /*5df0*/  FADD.FTZ R34, -R34, R3 ;  /* 0x0000000322227221 */ /* 0x004fe20000010100 */
        /* <DEDUP_REMOVED lines=24> */
.L_x_145:
[----:B0-----:R-:W-:Y:S05]  /*5f80*/  BSYNC B2 ;  /* 0x0000000000027941 */ /* 0x001fea0003800000 */
.L_x_144:
        /* <DEDUP_REMOVED lines=9> */
.L_x_143:
[----:B0-----:R-:W-:Y:S05]  /*6020*/  BSYNC B1 ;  /* 0x0000000000017941 */ /* 0x001fea0003800000 */
.L_x_142:
        /* <DEDUP_REMOVED lines=23> */
.L_x_148:
        /* <DEDUP_REMOVED lines=106> */
.L_x_147:
[----:B------:R-:W-:Y:S05]  /*6840*/  BSYNC B1 ;  /* 0x0000000000017941 */ /* 0x000fea0003800000 */
.L_x_146:
        /* <DEDUP_REMOVED lines=59> */
.L_x_150:
[----:B------:R-:W-:Y:S05]  /*6c00*/  BSYNC B1 ;  /* 0x0000000000017941 */ /* 0x000fea0003800000 */
.L_x_149:
[----:B------:R-:W-:-:S12]  /*6c10*/  ISETP.LT.OR P0, PT, R44, R50, P0 ;  /* 0x000000322c00720c */ /* 0x000fd80000701670 */
[----:B------:R-:W-:Y:S05]  /*6c20*/  @!P0 BRA `(.L_x_141) ;  /* 0x000001f000008947 */ /* 0x000fea0003800000 */
[----:B------:R-:W-:-:S08]  /*6c30*/  SHF.R.S32.HI R17, RZ, 0x1f, R43 ;  /* 0x0000001fff117819 */ /* 0x000fd0000001142b */
.L_x_151:
        /* <DEDUP_REMOVED lines=30> */
.L_x_141:
[----:B------:R-:W-:Y:S05]  /*6e20*/  BSYNC B0 ;  /* 0x0000000000007941 */ /* 0x000fea0003800000 */
.L_x_140:
        /* <DEDUP_REMOVED lines=42> */
.L_x_157:
[----:B0-----:R-:W-:Y:S05]  /*70d0*/  BSYNC B2 ;  /* 0x0000000000027941 */ /* 0x001fea0003800000 */
.L_x_156:
        /* <DEDUP_REMOVED lines=9> */
.L_x_155:
[----:B0-----:R-:W-:Y:S05]  /*7170*/  BSYNC B1 ;  /* 0x0000000000017941 */ /* 0x001fea0003800000 */
.L_x_154:
        /* <DEDUP_REMOVED lines=23> */
.L_x_160:
        /* <DEDUP_REMOVED lines=106> */
.L_x_159:
[----:B------:R-:W-:Y:S05]  /*7990*/  BSYNC B1 ;  /* 0x0000000000017941 */ /* 0x000fea0003800000 */
.L_x_158:
        /* <DEDUP_REMOVED lines=59> */
.L_x_162:
[----:B------:R-:W-:Y:S05]  /*7d50*/  BSYNC B1 ;  /* 0x0000000000017941 */ /* 0x000fea0003800000 */
.L_x_161:
[----:B------:R-:W-:-:S12]  /*7d60*/  ISETP.LT.OR P0, PT, R44, R50, P0 ;  /* 0x000000322c00720c */ /* 0x000fd80000701670 */
[----:B------:R-:W-:Y:S05]  /*7d70*/  @!P0 BRA `(.L_x_153) ;  /* 0x000001f000008947 */ /* 0x000fea0003800000 */
[----:B------:R-:W-:-:S08]  /*7d80*/  SHF.R.S32.HI R17, RZ, 0x1f, R43 ;  /* 0x0000001fff117819 */ /* 0x000fd0000001142b */
.L_x_163:
        /* <DEDUP_REMOVED lines=30> */
.L_x_153:
[----:B------:R-:W-:Y:S05]  /*7f70*/  BSYNC B0 ;  /* 0x0000000000007941 */ /* 0x000fea0003800000 */
.L_x_152:
        /* <DEDUP_REMOVED lines=42> */
.L_x_169:
[----:B0-----:R-:W-:Y:S05]  /*8220*/  BSYNC B2 ;  /* 0x0000000000027941 */ /* 0x001fea0003800000 */
.L_x_168:
        /* <DEDUP_REMOVED lines=9> */
.L_x_167:
[----:B0-----:R-:W-:Y:S05]  /*82c0*/  BSYNC B1 ;  /* 0x0000000000017941 */ /* 0x001fea0003800000 */
.L_x_166:
        /* <DEDUP_REMOVED lines=23> */
.L_x_172:
        /* <DEDUP_REMOVED lines=106> */
.L_x_171:
[----:B------:R-:W-:Y:S05]  /*8ae0*/  BSYNC B1 ;  /* 0x0000000000017941 */ /* 0x000fea0003800000 */
.L_x_170:
        /* <DEDUP_REMOVED lines=59> */
.L_x_174:
[----:B------:R-:W-:Y:S05]  /*8ea0*/  BSYNC B1 ;  /* 0x0000000000017941 */ /* 0x000fea0003800000 */
.L_x_173:
[----:B------:R-:W-:-:S12]  /*8eb0*/  ISETP.LT.OR P0, PT, R44, R50, P0 ;  /* 0x000000322c00720c */ /* 0x000fd80000701670 */
[----:B------:R-:W-:Y:S05]  /*8ec0*/  @!P0 BRA `(.L_x_165) ;  /* 0x000001f000008947 */ /* 0x000fea0003800000 */
[----:B------:R-:W-:-:S08]  /*8ed0*/  SHF.R.S32.HI R17, RZ, 0x1f, R43 ;  /* 0x0000001fff117819 */ /* 0x000fd0000001142b */
.L_x_175:
        /* <DEDUP_REMOVED lines=30> */
.L_x_165:
[----:B------:R-:W-:Y:S05]  /*90c0*/  BSYNC B0 ;  /* 0x0000000000007941 */ /* 0x000fea0003800000 */
.L_x_164:
        /* <DEDUP_REMOVED lines=42> */
.L_x_181:
[----:B0-----:R-:W-:Y:S05]  /*9370*/  BSYNC B2 ;  /* 0x0000000000027941 */ /* 0x001fea0003800000 */
.L_x_180:
        /* <DEDUP_REMOVED lines=9> */
.L_x_179:
[----:B0-----:R-:W-:Y:S05]  /*9410*/  BSYNC B1 ;  /* 0x0000000000017941 */ /* 0x001fea0003800000 */
.L_x_178:
        /* <DEDUP_REMOVED lines=23> */
.L_x_184:
        /* <DEDUP_REMOVED lines=106> */
.L_x_183:
[----:B------:R-:W-:Y:S05]  /*9c30*/  BSYNC B1 ;  /* 0x0000000000017941 */ /* 0x000fea0003800000 */
.L_x_182:
        /* <DEDUP_REMOVED lines=59> */
.L_x_186:
[----:B------:R-:W-:Y:S05]  /*9ff0*/  BSYNC B1 ;  /* 0x0000000000017941 */ /* 0x000fea0003800000 */
.L_x_185:
[----:B------:R-:W-:-:S12]  /*a000*/  ISETP.LT.OR P0, PT, R44, R50, P0 ;  /* 0x000000322c00720c */ /* 0x000fd80000701670 */
[----:B------:R-:W-:Y:S05]  /*a010*/  @!P0 BRA `(.L_x_177) ;  /* 0x000001f000008947 */ /* 0x000fea0003800000 */
[----:B------:R-:W-:-:S08]  /*a020*/  SHF.R.S32.HI R17, RZ, 0x1f, R43 ;  /* 0x0000001fff117819 */ /* 0x000fd0000001142b */
.L_x_187:
        /* <DEDUP_REMOVED lines=30> */
.L_x_177:
[----:B------:R-:W-:Y:S05]  /*a210*/  BSYNC B0 ;  /* 0x0000000000007941 */ /* 0x000fea0003800000 */
.L_x_176:
        /* <DEDUP_REMOVED lines=44> */
.L_x_193:
[----:B0-----:R-:W-:Y:S05]  /*a4e0*/  BSYNC B2 ;  /* 0x0000000000027941 */ /* 0x001fea0003800000 */
.L_x_192:
        /* <DEDUP_REMOVED lines=9> */
.L_x_191:
[----:B0-----:R-:W-:Y:S05]  /*a580*/  BSYNC B1 ;  /* 0x0000000000017941 */ /* 0x001fea0003800000 */
.L_x_190:
        /* <DEDUP_REMOVED lines=23> */
.L_x_196:
        /* <DEDUP_REMOVED lines=106> */
.L_x_195:
[----:B------:R-:W-:Y:S05]  /*ada0*/  BSYNC B1 ;  /* 0x0000000000017941 */ /* 0x000fea0003800000 */
.L_x_194:
        /* <DEDUP_REMOVED lines=59> */
.L_x_198:
[----:B------:R-:W-:Y:S05]  /*b160*/  BSYNC B1 ;  /* 0x0000000000017941 */ /* 0x000fea0003800000 */
.L_x_197:
[----:B------:R-:W-:-:S12]  /*b170*/  ISETP.LT.OR P0, PT, R44, R50, P0 ;  /* 0x000000322c00720c */ /* 0x000fd80000701670 */
[----:B------:R-:W-:Y:S05]  /*b180*/  @!P0 BRA `(.L_x_189) ;  /* 0x000001f000008947 */ /* 0x000fea0003800000 */
[----:B------:R-:W-:-:S08]  /*b190*/  SHF.R.S32.HI R17, RZ, 0x1f, R43 ;  /* 0x0000001fff117819 */ /* 0x000fd0000001142b */
.L_x_199:
        /* <DEDUP_REMOVED lines=30> */
.L_x_189:
[----:B------:R-:W-:Y:S05]  /*b380*/  BSYNC B0 ;  /* 0x0000000000007941 */ /* 0x000fea0003800000 */
.L_x_188:
[----:B------:R-:W-:Y:S01]  /*b390*/  BSSY B0, `(.L_x_200) ;  /* 0x0000114000007945 */ /* 0x000fe20003800000 */
[----:B------:R-:W-:Y:S05]  /*b3a0*/  @!P1 BRA `(.L_x_201) ;  /* 0x0000112000009947 */ /* 0x000fea0003800000 */
[C---:B------:R-:W-:Y:S02]  /*b3b0*/  IADD3 R20, P1, R33.reuse, R20, RZ ;  /* 0x0000001421147210 */ /* 0x040fe40007f3e0ff */
[----:B------:R-:W-:-:S03]  /*b3c0*/  IADD3 R22, P0, R33, R22, RZ ;  /* 0x0000001621167210 */ /* 0x000fc60007f1e0ff */
[C---:B------:R-:W-:Y:S01]  /*b3d0*/  IMAD.X R21, R32.reuse, 0x1, R21, P1 ;  /* 0x0000000120157824 */ /* 0x040fe200008e0615 */
[----:B------:R-:W-:-:S07]  /*b3e0*/  IADD3.X R23, R32, R23, RZ, P0, !PT ;  /* 0x0000001720177210 */ /* 0x000fce00007fe4ff */
[----:B------:R-:W2:Y:S04]  /*b3f0*/  LDG.E.CONSTANT.SYS R20, [R20] ;  /* 0x0000000014147381 */ /* 0x000ea800001e6900 */
[----:B------:R-:W2:Y:S01]  /*b400*/  LDG.E.CONSTANT.SYS R22, [R22] ;  /* 0x0000000016167381 */ /* 0x000ea200001e6900 */
[----:B------:R-:W-:Y:S01]  /*b410*/  LOP3.LUT R3, R50, 0x3, RZ, 0xc0, !PT ;  /* 0x0000000332037812 */ /* 0x000fe200078ec0ff */
[----:B------:R-:W-:Y:S01]  /*b420*/  BSSY B1, `(.L_x_202) ;  /* 0x000002b000017945 */ /* 0x000fe20003800000 */
[----:B------:R-:W-:Y:S02]  /*b430*/  LOP3.LUT R2, R40, 0xff, RZ, 0xc0, !PT ;  /* 0x000000ff28027812 */ /* 0x000fe400078ec0ff */
[----:B------:R-:W-:Y:S02]  /*b440*/  ISETP.NE.AND P0, PT, R3, RZ, PT ;  /* 0x000000ff0300720c */ /* 0x000fe40003f05270 */
[----:B------:R-:W-:-:S02]  /*b450*/  PRMT R2, R2, 0x9910, RZ ;  /* 0x0000991002027816 */ /* 0x000fc400000000ff */
        /* <DEDUP_REMOVED lines=29> */
.L_x_205:
[----:B0-----:R-:W-:Y:S05]  /*b630*/  BSYNC B2 ;  /* 0x0000000000027941 */ /* 0x001fea0003800000 */
.L_x_204:
        /* <DEDUP_REMOVED lines=9> */
.L_x_203:
[----:B0-----:R-:W-:Y:S05]  /*b6d0*/  BSYNC B1 ;  /* 0x0000000000017941 */ /* 0x001fea0003800000 */
.L_x_202:
[----:B------:R-:W-:-:S12]  /*b6e0*/  ISETP.GE.U32.AND P0, PT, R50, 0x4, PT ;  /* 0x000000043200780c */ /* 0x000fd80003f06070 */
[----:B------:R-:W-:Y:S05]  /*b6f0*/  @!P0 BRA `(.L_x_201) ;  /* 0x00000dd000008947 */ /* 0x000fea0003800000 */
[----:B------:R-:W-:Y:S01]  /*b700*/  MOV R3, c[0x0][0x1a4] ;  /* 0x0000690000037a02 */ /* 0x000fe20000000f00 */
[----:B------:R-:W-:Y:S01]  /*b710*/  IMAD.MOV.U32 R7, RZ, RZ, c[0x0][0x1a8] ;  /* 0x00006a00ff077624 */ /* 0x000fe200078e00ff */
[----:B------:R-:W-:Y:S01]  /*b720*/  IADD3 R8, R50, -R44, RZ ;  /* 0x8000002c32087210 */ /* 0x000fe20007ffe0ff */
[----:B------:R-:W-:Y:S01]  /*b730*/  IMAD R2, R41, c[0x0][0x0], RZ ;  /* 0x0000000029027a24 */ /* 0x000fe200078e02ff */
[----:B------:R-:W-:Y:S01]  /*b740*/  BSSY B1, `(.L_x_206) ;  /* 0x000007b000017945 */ /* 0x000fe20003800000 */
[C---:B------:R-:W-:Y:S01]  /*b750*/  IMAD R6, R3.reuse, c[0x0][0x1a0], RZ ;  /* 0x0000680003067a24 */ /* 0x040fe200078e02ff */
[----:B------:R-:W-:Y:S01]  /*b760*/  ISETP.GT.AND P1, PT, R8, 0xc, PT ;  /* 0x0000000c0800780c */ /* 0x000fe20003f24270 */
[----:B------:R-:W-:Y:S01]  /*b770*/  IMAD R3, R3, c[0x0][0x1a8], RZ ;  /* 0x00006a0003037a24 */ /* 0x000fe200078e02ff */
[----:B------:R-:W-:Y:S01]  /*b780*/  PLOP3.LUT P0, PT, PT, PT, PT, 0x80, 0x0 ;  /* 0x000000000000781c */ /* 0x000fe20003f0f070 */
[----:B------:R-:W-:Y:S02]  /*b790*/  IMAD R6, R7, c[0x0][0x1ac], R6 ;  /* 0x00006b0007067a24 */ /* 0x000fe400078e0206 */
[----:B------:R-:W-:-:S02]  /*b7a0*/  IMAD R2, R2, 0xc, R44 ;  /* 0x0000000c02027824 */ /* 0x000fc400078e022c */
[----:B------:R-:W-:Y:S02]  /*b7b0*/  IMAD R7, R25, c[0x0][0x1a0], R3 ;  /* 0x0000680019077a24 */ /* 0x000fe400078e0203 */
[----:B------:R-:W-:Y:S02]  /*b7c0*/  IMAD R2, R28, 0xc, R2 ;  /* 0x0000000c1c027824 */ /* 0x000fe400078e0202 */
[----:B------:R-:W-:Y:S02]  /*b7d0*/  IMAD R3, R11, 0x9, R44 ;  /* 0x000000090b037824 */ /* 0x000fe400078e022c */
[----:B------:R-:W-:Y:S01]  /*b7e0*/  IMAD.IADD R6, R6, 0x1, -R7 ;  /* 0x0000000106067824 */ /* 0x000fe200078e0a07 */
[----:B------:R-:W-:Y:S01]  /*b7f0*/  SHF.L.U32 R33, R2, 0x2, RZ ;  /* 0x0000000202217819 */ /* 0x000fe200000006ff */
[----:B------:R-:W-:Y:S02]  /*b800*/  IMAD R18, R0, R3, RZ ;  /* 0x0000000300127224 */ /* 0x000fe400078e02ff */
[----:B------:R-:W-:Y:S01]  /*b810*/  IMAD.SHL.U32 R43, R6, 0x4, RZ ;  /* 0x00000004062b7824 */ /* 0x000fe200078e00ff */
[----:B------:R-:W-:Y:S07]  /*b820*/  @!P1 BRA `(.L_x_207) ;  /* 0x000006c000009947 */ /* 0x000fee0003800000 */
[----:B------:R-:W-:Y:S02]  /*b830*/  PLOP3.LUT P0, PT, PT, PT, PT, 0x8, 0x0 ;  /* 0x000000000000781c */ /* 0x000fe40003f0e170 */
[----:B------:R-:W-:-:S10]  /*b840*/  IADD3 R39, R50, -0xc, RZ ;  /* 0xfffffff432277810 */ /* 0x000fd40007ffe0ff */
.L_x_208:
[C---:B------:R-:W-:Y:S01]  /*b850*/  IADD3 R10, R37.reuse, R18, RZ ;  /* 0x00000012250a7210 */ /* 0x040fe20007ffe0ff */
[----:B------:R-:W-:Y:S01]  /*b860*/  IMAD R18, R0, 0x4, R18 ;  /* 0x0000000400127824 */ /* 0x000fe200078e0212 */
[----:B------:R-:W-:Y:S01]  /*b870*/  SHF.R.S32.HI R47, RZ, 0x1f, R43 ;  /* 0x0000001fff2f7819 */ /* 0x000fe2000001142b */
[----:B------:R-:W0:Y:S02]  /*b880*/  LDS.U R59, [R33+0x4] ;  /* 0x00000400213b7984 */ /* 0x000e240000001800 */
[-C--:B------:R-:W-:Y:S01]  /*b890*/  IMAD.WIDE R10, R10, R35.reuse, c[0x0][0x178] ;  /* 0x00005e000a0a7625 */ /* 0x080fe200078e0223 */
[----:B------:R-:W-:Y:S01]  /*b8a0*/  IADD3 R6, R37, R18, RZ ;  /* 0x0000001225067210 */ /* 0x000fe20007ffe0ff */
[----:B------:R-:W-:Y:S01]  /*b8b0*/  IMAD R18, R0, 0x4, R18 ;  /* 0x0000000400127824 */ /* 0x000fe200078e0212 */
[----:B------:R-:W1:Y:S03]  /*b8c0*/  LDS.U R61, [R33+0x8] ;  /* 0x00000800213d7984 */ /* 0x000e660000001800 */
[----:B------:R-:W-:Y:S01]  /*b8d0*/  IMAD.WIDE R6, R6, R35, c[0x0][0x178] ;  /* 0x00005e0006067625 */ /* 0x000fe200078e0223 */
[----:B------:R-:W-:Y:S01]  /*b8e0*/  IADD3 R14, P1, R43, R10, RZ ;  /* 0x0000000a2b0e7210 */ /* 0x000fe20007f3e0ff */
[----:B------:R-:W-:Y:S01]  /*b8f0*/  LDS.U R48, [R33+0x14] ;  /* 0x0000140021307984 */ /* 0x000fe20000001800 */
[----:B------:R-:W-:-:S03]  /*b900*/  IADD3 R20, R37, R18, RZ ;  /* 0x0000001225147210 */ /* 0x000fc60007ffe0ff */
[--C-:B------:R-:W-:Y:S01]  /*b910*/  IMAD.X R15, R11, 0x1, R47.reuse, P1 ;  /* 0x000000010b0f7824 */ /* 0x100fe200008e062f */
[----:B------:R-:W-:Y:S01]  /*b920*/  IADD3 R8, P1, R43, R6, RZ ;  /* 0x000000062b087210 */ /* 0x000fe20007f3e0ff */
[-C--:B------:R-:W-:Y:S01]  /*b930*/  IMAD.WIDE R20, R20, R35.reuse, c[0x0][0x178] ;  /* 0x00005e0014147625 */ /* 0x080fe200078e0223 */
[----:B------:R-:W-:Y:S01]  /*b940*/  LEA R34, R0, R18, 0x2 ;  /* 0x0000001200227211 */ /* 0x000fe200078e10ff */
[----:B------:R2:W0:Y:S02]  /*b950*/  LDG.E.CONSTANT.SYS R42, [R10] ;  /* 0x000000000a2a7381 */ /* 0x00042400001e6900 */
[----:B------:R-:W-:Y:S01]  /*b960*/  IMAD.X R9, R7, 0x1, R47, P1 ;  /* 0x0000000107097824 */ /* 0x000fe200008e062f */
[----:B------:R-:W-:Y:S01]  /*b970*/  IADD3 R22, P1, R43, R14, RZ ;  /* 0x0000000e2b167210 */ /* 0x000fe20007f3e0ff */
[----:B------:R3:W1:Y:S01]  /*b980*/  LDG.E.CONSTANT.SYS R46, [R14] ;  /* 0x000000000e2e7381 */ /* 0x00066200001e6900 */
[----:B------:R-:W-:Y:S02]  /*b990*/  IADD3 R12, R37, R34, RZ ;  /* 0x00000022250c7210 */ /* 0x000fe40007ffe0ff */
[----:B------:R-:W-:Y:S01]  /*b9a0*/  IADD3 R2, P2, R43, R20, RZ ;  /* 0x000000142b027210 */ /* 0x000fe20007f5e0ff */
[----:B------:R-:W-:Y:S01]  /*b9b0*/  IMAD.X R23, R47, 0x1, R15, P1 ;  /* 0x000000012f177824 */ /* 0x000fe200008e060f */
[----:B------:R-:W-:Y:S01]  /*b9c0*/  IADD3 R16, P1, R43, R22, RZ ;  /* 0x000000162b107210 */ /* 0x000fe20007f3e0ff */
[----:B--2---:R-:W-:Y:S01]  /*b9d0*/  IMAD.WIDE R10, R12, R35, c[0x0][0x178] ;  /* 0x00005e000c0a7625 */ /* 0x004fe200078e0223 */
[----:B------:R-:W-:Y:S01]  /*b9e0*/  IADD3.X R3, R21, R47, RZ, P2, !PT ;  /* 0x0000002f15037210 */ /* 0x000fe200017fe4ff */
[----:B------:R2:W4:Y:S01]  /*b9f0*/  LDG.E.CONSTANT.SYS R45, [R6] ;  /* 0x00000000062d7381 */ /* 0x00052200001e6900 */
[----:B------:R-:W-:Y:S01]  /*ba00*/  IADD3 R12, P2, R43, R8, RZ ;  /* 0x000000082b0c7210 */ /* 0x000fe20007f5e0ff */
[----:B------:R-:W-:-:S02]  /*ba10*/  IMAD.X R17, R47, 0x1, R23, P1 ;  /* 0x000000012f117824 */ /* 0x000fc400008e0617 */
[----:B------:R3:W4:Y:S01]  /*ba20*/  LDG.E.CONSTANT.SYS R49, [R20] ;  /* 0x0000000014317381 */ /* 0x00072200001e6900 */
[----:B------:R-:W-:Y:S02]  /*ba30*/  IADD3.X R13, R47, R9, RZ, P2, !PT ;  /* 0x000000092f0d7210 */ /* 0x000fe400017fe4ff */
[C---:B------:R-:W-:Y:S01]  /*ba40*/  IADD3 R18, P1, R43.reuse, R12, RZ ;  /* 0x0000000c2b127210 */ /* 0x040fe20007f3e0ff */
[----:B------:R3:W4:Y:S01]  /*ba50*/  LDG.E.CONSTANT.SYS R51, [R8] ;  /* 0x0000000008337381 */ /* 0x00072200001e6900 */
[----:B--2---:R-:W-:Y:S02]  /*ba60*/  IADD3 R6, P3, R43, R10, RZ ;  /* 0x0000000a2b067210 */ /* 0x004fe40007f7e0ff */
[----:B------:R-:W-:Y:S01]  /*ba70*/  IADD3.X R19, R47, R13, RZ, P1, !PT ;  /* 0x0000000d2f137210 */ /* 0x000fe20000ffe4ff */
[----:B------:R2:W4:Y:S01]  /*ba80*/  LDG.E.CONSTANT.SYS R54, [R10] ;  /* 0x000000000a367381 */ /* 0x00052200001e6900 */
[----:B---3--:R-:W-:Y:S01]  /*ba90*/  IADD3 R14, P1, R43, R2, RZ ;  /* 0x000000022b0e7210 */ /* 0x008fe20007f3e0ff */
[----:B------:R-:W-:-:S02]  /*baa0*/  IMAD.X R7, R11, 0x1, R47, P3 ;  /* 0x000000010b077824 */ /* 0x000fc400018e062f */
[----:B------:R3:W4:Y:S01]  /*bab0*/  LDG.E.CONSTANT.SYS R53, [R22] ;  /* 0x0000000016357381 */ /* 0x00072200001e6900 */
[----:B------:R-:W-:Y:S01]  /*bac0*/  IADD3 R20, P2, R43, R6, RZ ;  /* 0x000000062b147210 */ /* 0x000fe20007f5e0ff */
[----:B------:R-:W-:Y:S01]  /*bad0*/  IMAD.X R15, R47, 0x1, R3, P1 ;  /* 0x000000012f0f7824 */ /* 0x000fe200008e0603 */
[----:B------:R-:W-:Y:S01]  /*bae0*/  IADD3 R8, P1, R43, R14, RZ ;  /* 0x0000000e2b087210 */ /* 0x000fe20007f3e0ff */
[----:B------:R3:W4:Y:S02]  /*baf0*/  LDG.E.CONSTANT.SYS R17, [R16] ;  /* 0x0000000010117381 */ /* 0x00072400001e6900 */
[C---:B------:R-:W-:Y:S01]  /*bb00*/  IMAD.X R21, R47.reuse, 0x1, R7, P2 ;  /* 0x000000012f157824 */ /* 0x040fe200010e0607 */
[----:B------:R-:W-:Y:S01]  /*bb10*/  IADD3.X R9, R47, R15, RZ, P1, !PT ;  /* 0x0000000f2f097210 */ /* 0x000fe20000ffe4ff */
[----:B------:R3:W4:Y:S01]  /*bb20*/  LDG.E.CONSTANT.SYS R13, [R12] ;  /* 0x000000000c0d7381 */ /* 0x00072200001e6900 */
[----:B--2---:R-:W-:-:S03]  /*bb30*/  IADD3 R10, P1, R43, R20, RZ ;  /* 0x000000142b0a7210 */ /* 0x004fc60007f3e0ff */
[----:B------:R2:W4:Y:S01]  /*bb40*/  LDG.E.CONSTANT.SYS R18, [R18] ;  /* 0x0000000012127381 */ /* 0x00052200001e6900 */
[----:B------:R-:W-:-:S03]  /*bb50*/  IADD3.X R11, R47, R21, RZ, P1, !PT ;  /* 0x000000152f0b7210 */ /* 0x000fc60000ffe4ff */
[----:B------:R2:W4:Y:S04]  /*bb60*/  LDG.E.CONSTANT.SYS R2, [R2] ;  /* 0x0000000002027381 */ /* 0x00052800001e6900 */
[----:B------:R2:W4:Y:S04]  /*bb70*/  LDG.E.CONSTANT.SYS R14, [R14] ;  /* 0x000000000e0e7381 */ /* 0x00052800001e6900 */
[----:B------:R0:W4:Y:S04]  /*bb80*/  LDG.E.CONSTANT.SYS R6, [R6] ;  /* 0x0000000006067381 */ /* 0x00012800001e6900 */
[----:B------:R-:W4:Y:S04]  /*bb90*/  LDG.E.CONSTANT.SYS R9, [R8] ;  /* 0x0000000008097381 */ /* 0x000f2800001e6900 */
[----:B------:R-:W4:Y:S04]  /*bba0*/  LDG.E.CONSTANT.SYS R21, [R20] ;  /* 0x0000000014157381 */ /* 0x000f2800001e6900 */
[----:B---3--:R3:W4:Y:S04]  /*bbb0*/  LDG.E.CONSTANT.SYS R22, [R10] ;  /* 0x000000000a167381 */ /* 0x00872800001e6900 */
[----:B------:R-:W4:Y:S04]  /*bbc0*/  LDS.U R12, [R33+0xc] ;  /* 0x00000c00210c7984 */ /* 0x000f280000001800 */
[----:B------:R-:W0:Y:S04]  /*bbd0*/  LDS.U R16, [R33+0x10] ;  /* 0x0000100021107984 */ /* 0x000e280000001800 */
[----:B------:R-:W0:Y:S04]  /*bbe0*/  LDS.U R57, [R33+0x18] ;  /* 0x0000180021397984 */ /* 0x000e280000001800 */
[----:B------:R-:W0:Y:S04]  /*bbf0*/  LDS.U R58, [R33+0x1c] ;  /* 0x00001c00213a7984 */ /* 0x000e280000001800 */
[----:B------:R-:W0:Y:S04]  /*bc00*/  LDS.U R55, [R33+0x20] ;  /* 0x0000200021377984 */ /* 0x000e280000001800 */
[----:B------:R-:W0:Y:S04]  /*bc10*/  LDS.U R47, [R33+0x24] ;  /* 0x00002400212f7984 */ /* 0x000e280000001800 */
[----:B--2---:R-:W2:Y:S04]  /*bc20*/  LDS.U R3, [R33+0x28] ;  /* 0x0000280021037984 */ /* 0x004ea80000001800 */
[----:B------:R-:W0:Y:S04]  /*bc30*/  LDS.U R23, [R33+0x2c] ;  /* 0x00002c0021177984 */ /* 0x000e280000001800 */
[----:B------:R-:W0:Y:S04]  /*bc40*/  LDS.U R19, [R33+0x30] ;  /* 0x0000300021137984 */ /* 0x000e280000001800 */
[----:B------:R-:W0:Y:S04]  /*bc50*/  LDS.U R15, [R33+0x34] ;  /* 0x00003400210f7984 */ /* 0x000e280000001800 */
[----:B---3--:R-:W3:Y:S04]  /*bc60*/  LDS.U R11, [R33+0x38] ;  /* 0x00003800210b7984 */ /* 0x008ee80000001800 */
[----:B------:R-:W0:Y:S01]  /*bc70*/  LDS.U R10, [R33+0x3c] ;  /* 0x00003c00210a7984 */ /* 0x000e220000001800 */
[----:B------:R-:W-:-:S04]  /*bc80*/  IADD3 R44, R44, 0x10, RZ ;  /* 0x000000102c2c7810 */ /* 0x000fc80007ffe0ff */
[----:B------:R-:W-:Y:S01]  /*bc90*/  ISETP.GE.AND P1, PT, R44, R39, PT ;  /* 0x000000272c00720c */ /* 0x000fe20003f26270 */
[----:B0-----:R-:W0:Y:S01]  /*bca0*/  LDS.U R7, [R33+0x40] ;  /* 0x0000400021077984 */ /* 0x001e220000001800 */
[----:B------:R-:W-:-:S08]  /*bcb0*/  FFMA.FTZ R42, R32, R42, R59 ;  /* 0x0000002a202a7223 */ /* 0x000fd0000001003b */
[----:B------:R-:W-:Y:S01]  /*bcc0*/  STS [R33+0x4], R42 ;  /* 0x0000042a21007388 */ /* 0x000fe20000000800 */
[C---:B-1----:R-:W-:Y:S02]  /*bcd0*/  FFMA.FTZ R46, R32.reuse, R46, R61 ;  /* 0x0000002e202e7223 */ /* 0x042fe4000001003d */
[C---:B----4-:R-:W-:Y:S02]  /*bce0*/  FFMA.FTZ R12, R32.reuse, R53, R12 ;  /* 0x00000035200c7223 */ /* 0x050fe4000001000c */
[C---:B------:R-:W-:Y:S02]  /*bcf0*/  FFMA.FTZ R16, R32.reuse, R17, R16 ;  /* 0x0000001120107223 */ /* 0x040fe40000010010 */
[C---:B------:R-:W-:Y:S02]  /*bd00*/  FFMA.FTZ R48, R32.reuse, R45, R48 ;  /* 0x0000002d20307223 */ /* 0x040fe40000010030 */
[C---:B------:R-:W-:Y:S01]  /*bd10*/  FFMA.FTZ R51, R32.reuse, R51, R57 ;  /* 0x0000003320337223 */ /* 0x040fe20000010039 */
[----:B------:R-:W-:Y:S04]  /*bd20*/  STS [R33+0x8], R46 ;  /* 0x0000082e21007388 */ /* 0x000fe80000000800 */
[----:B------:R-:W-:Y:S04]  /*bd30*/  STS [R33+0xc], R12 ;  /* 0x00000c0c21007388 */ /* 0x000fe80000000800 */
[----:B------:R-:W-:Y:S04]  /*bd40*/  STS [R33+0x10], R16 ;  /* 0x0000101021007388 */ /* 0x000fe80000000800 */
[----:B------:R-:W-:Y:S01]  /*bd50*/  STS [R33+0x14], R48 ;  /* 0x0000143021007388 */ /* 0x000fe20000000800 */
[----:B------:R-:W-:-:S02]  /*bd60*/  FFMA.FTZ R58, R32, R13, R58 ;  /* 0x0000000d203a7223 */ /* 0x000fc4000001003a */
[C---:B------:R-:W-:Y:S02]  /*bd70*/  FFMA.FTZ R18, R32.reuse, R18, R55 ;  /* 0x0000001220127223 */ /* 0x040fe40000010037 */
[C---:B------:R-:W-:Y:S02]  /*bd80*/  FFMA.FTZ R47, R32.reuse, R49, R47 ;  /* 0x00000031202f7223 */ /* 0x040fe4000001002f */
[C---:B--2---:R-:W-:Y:S02]  /*bd90*/  FFMA.FTZ R2, R32.reuse, R2, R3 ;  /* 0x0000000220027223 */ /* 0x044fe40000010003 */
[C---:B------:R-:W-:Y:S02]  /*bda0*/  FFMA.FTZ R14, R32.reuse, R14, R23 ;  /* 0x0000000e200e7223 */ /* 0x040fe40000010017 */
[C---:B------:R-:W-:Y:S02]  /*bdb0*/  FFMA.FTZ R19, R32.reuse, R9, R19 ;  /* 0x0000000920137223 */ /* 0x040fe40000010013 */
[----:B------:R-:W-:-:S02]  /*bdc0*/  FFMA.FTZ R15, R32, R54, R15 ;  /* 0x00000036200f7223 */ /* 0x000fc4000001000f */
[C---:B---3--:R-:W-:Y:S02]  /*bdd0*/  FFMA.FTZ R6, R32.reuse, R6, R11 ;  /* 0x0000000620067223 */ /* 0x048fe4000001000b */
[C---:B------:R-:W-:Y:S02]  /*bde0*/  FFMA.FTZ R10, R32.reuse, R21, R10 ;  /* 0x00000015200a7223 */ /* 0x040fe4000001000a */
[----:B0-----:R-:W-:Y:S01]  /*bdf0*/  FFMA.FTZ R7, R32, R22, R7 ;  /* 0x0000001620077223 */ /* 0x001fe20000010007 */
[----:B------:R-:W-:Y:S01]  /*be00*/  IADD3 R3, R33, 0x40, RZ ;  /* 0x0000004021037810 */ /* 0x000fe20007ffe0ff */
[----:B------:R-:W-:Y:S04]  /*be10*/  STS [R33+0x18], R51 ;  /* 0x0000183321007388 */ /* 0x000fe80000000800 */
[----:B------:R-:W-:Y:S04]  /*be20*/  STS [R33+0x1c], R58 ;  /* 0x00001c3a21007388 */ /* 0x000fe80000000800 */
[----:B------:R0:W-:Y:S04]  /*be30*/  STS [R33+0x20], R18 ;  /* 0x0000201221007388 */ /* 0x0001e80000000800 */
[----:B------:R-:W-:Y:S04]  /*be40*/  STS [R33+0x24], R47 ;  /* 0x0000242f21007388 */ /* 0x000fe80000000800 */
[----:B------:R-:W-:Y:S01]  /*be50*/  STS [R33+0x28], R2 ;  /* 0x0000280221007388 */ /* 0x000fe20000000800 */
[----:B0-----:R-:W-:-:S03]  /*be60*/  IMAD R18, R0, 0x4, R34 ;  /* 0x0000000400127824 */ /* 0x001fc600078e0222 */
        /* <DEDUP_REMOVED lines=8> */
.L_x_207:
[----:B------:R-:W-:Y:S05]  /*bef0*/  BSYNC B1 ;  /* 0x0000000000017941 */ /* 0x000fea0003800000 */
.L_x_206:
        /* <DEDUP_REMOVED lines=38> */
[----:B------:R-:W-:Y:S01]  /*c160*/  IADD3 R8, R33, 0x20, RZ ;  /* 0x0000002021087810 */ /* 0x000fe20007ffe0ff */
[----:B------:R-:W-:Y:S01]  /*c170*/  IMAD R18, R0, 0x4, R18 ;  /* 0x0000000400127824 */ /* 0x000fe200078e0212 */
[----:B------:R-:W-:-:S02]  /*c180*/  PLOP3.LUT P0, PT, PT, PT, PT, 0x8, 0x0 ;  /* 0x000000000000781c */ /* 0x000fc40003f0e170 */
[----:B------:R-:W-:Y:S01]  /*c190*/  IADD3 R44, R44, 0x8, RZ ;  /* 0x000000082c2c7810 */ /* 0x000fe20007ffe0ff */
[C---:B--2---:R-:W-:Y:S02]  /*c1a0*/  FFMA.FTZ R2, R32.reuse, R39, R17 ;  /* 0x0000002720027223 */ /* 0x044fe40000010011 */
[C---:B---3--:R-:W-:Y:S02]  /*c1b0*/  FFMA.FTZ R3, R32.reuse, R42, R9 ;  /* 0x0000002a20037223 */ /* 0x048fe40000010009 */
[C---:B------:R-:W-:Y:S02]  /*c1c0*/  FFMA.FTZ R22, R32.reuse, R45, R22 ;  /* 0x0000002d20167223 */ /* 0x040fe40000010016 */
[C---:B0-----:R-:W-:Y:S02]  /*c1d0*/  FFMA.FTZ R7, R32.reuse, R46, R7 ;  /* 0x0000002e20077223 */ /* 0x041fe40000010007 */
[----:B------:R-:W-:Y:S01]  /*c1e0*/  STS [R33+0x4], R2 ;  /* 0x0000040221007388 */ /* 0x000fe20000000800 */
[----:B------:R-:W-:-:S02]  /*c1f0*/  FFMA.FTZ R19, R32, R6, R19 ;  /* 0x0000000620137223 */ /* 0x000fc40000010013 */
[C---:B------:R-:W-:Y:S02]  /*c200*/  FFMA.FTZ R6, R32.reuse, R10, R21 ;  /* 0x0000000a20067223 */ /* 0x040fe40000010015 */
[C---:B------:R-:W-:Y:S02]  /*c210*/  FFMA.FTZ R23, R32.reuse, R13, R23 ;  /* 0x0000000d20177223 */ /* 0x040fe40000010017 */
[----:B-1----:R-:W-:Y:S01]  /*c220*/  FFMA.FTZ R34, R32, R15, R34 ;  /* 0x0000000f20227223 */ /* 0x002fe20000010022 */
        /* <DEDUP_REMOVED lines=8> */
.L_x_210:
[----:B------:R-:W-:Y:S05]  /*c2b0*/  BSYNC B1 ;  /* 0x0000000000017941 */ /* 0x000fea0003800000 */
.L_x_209:
[----:B------:R-:W-:-:S12]  /*c2c0*/  ISETP.LT.OR P0, PT, R44, R50, P0 ;  /* 0x000000322c00720c */ /* 0x000fd80000701670 */
[----:B------:R-:W-:Y:S05]  /*c2d0*/  @!P0 BRA `(.L_x_201) ;  /* 0x000001f000008947 */ /* 0x000fea0003800000 */
[----:B------:R-:W-:-:S08]  /*c2e0*/  SHF.R.S32.HI R19, RZ, 0x1f, R43 ;  /* 0x0000001fff137819 */ /* 0x000fd0000001142b */
.L_x_211:
        /* <DEDUP_REMOVED lines=20> */
[C---:B-1----:R-:W-:Y:S02]  /*c430*/  FFMA.FTZ R14, R32.reuse, R9, R14 ;  /* 0x00000009200e7223 */ /* 0x042fe4000001000e */
[C---:B--2---:R-:W-:Y:S02]  /*c440*/  FFMA.FTZ R15, R32.reuse, R10, R15 ;  /* 0x0000000a200f7223 */ /* 0x044fe4000001000f */
[----:B---3--:R-:W-:Y:S01]  /*c450*/  FFMA.FTZ R6, R32, R2, R17 ;  /* 0x0000000220067223 */ /* 0x008fe20000010011 */
[----:B------:R-:W-:Y:S01]  /*c460*/  IADD3 R2, R33, 0x10, RZ ;  /* 0x0000001021027810 */ /* 0x000fe20007ffe0ff */
[----:B------:R-:W-:Y:S04]  /*c470*/  STS [R33+0x4], R12 ;  /* 0x0000040c21007388 */ /* 0x000fe80000000800 */
[----:B------:R-:W-:Y:S04]  /*c480*/  STS [R33+0x8], R14 ;  /* 0x0000080e21007388 */ /* 0x000fe80000000800 */
[----:B------:R-:W-:Y:S04]  /*c490*/  STS [R33+0xc], R15 ;  /* 0x00000c0f21007388 */ /* 0x000fe80000000800 */
[----:B------:R0:W-:Y:S02]  /*c4a0*/  STS [R33+0x10], R6 ;  /* 0x0000100621007388 */ /* 0x0001e40000000800 */
[----:B0-----:R-:W-:Y:S01]  /*c4b0*/  MOV R33, R2 ;  /* 0x0000000200217202 */ /* 0x001fe20000000f00 */
[----:B------:R-:W-:Y:S07]  /*c4c0*/  @!P0 BRA `(.L_x_211) ;  /* 0xfffffe2000008947 */ /* 0x000fee000383ffff */
.L_x_201:
[----:B------:R-:W-:Y:S05]  /*c4d0*/  BSYNC B0 ;  /* 0x0000000000007941 */ /* 0x000fea0003800000 */
.L_x_200:
[----:B------:R-:W-:Y:S01]  /*c4e0*/  LOP3.LUT R40, R40, 0xff, RZ, 0xc0, !PT ;  /* 0x000000ff28287812 */ /* 0x000fe200078ec0ff */
[----:B------:R-:W-:Y:S03]  /*c4f0*/  BSSY B0, `(.L_x_212) ;  /* 0x000010e000007945 */ /* 0x000fe60003800000 */
[----:B------:R-:W-:-:S04]  /*c500*/  PRMT R2, R40, 0x9910, RZ ;  /* 0x0000991028027816 */ /* 0x000fc800000000ff */
[----:B------:R-:W-:-:S04]  /*c510*/  ISETP.NE.AND P0, PT, R2, RZ, PT ;  /* 0x000000ff0200720c */ /* 0x000fc80003f05270 */
[----:B------:R-:W-:-:S12]  /*c520*/  ISETP.LT.OR P0, PT, R50, 0x1, !P0 ;  /* 0x000000013200780c */ /* 0x000fd80004701670 */
[----:B------:R-:W-:Y:S05]  /*c530*/  @P0 BRA `(.L_x_213) ;  /* 0x0000109000000947 */ /* 0x000fea0003800000 */
[----:B------:R-:W-:Y:S01]  /*c540*/  LOP3.LUT R3, R50, 0x3, RZ, 0xc0, !PT ;  /* 0x0000000332037812 */ /* 0x000fe200078ec0ff */
[----:B------:R-:W-:Y:S01]  /*c550*/  BSSY B1, `(.L_x_214) ;  /* 0x0000028000017945 */ /* 0x000fe20003800000 */
[----:B------:R-:W-:Y:S01]  /*c560*/  ISETP.EQ.AND P1, PT, R2, RZ, PT ;  /* 0x000000ff0200720c */ /* 0x000fe20003f22270 */
[----:B------:R-:W-:Y:S01]  /*c570*/  IMAD.MOV.U32 R2, RZ, RZ, 0xa ;  /* 0x0000000aff027424 */ /* 0x000fe200078e00ff */
[----:B------:R-:W-:Y:S02]  /*c580*/  ISETP.NE.AND P0, PT, R3, RZ, PT ;  /* 0x000000ff0300720c */ /* 0x000fe40003f05270 */
[----:B------:R-:W-:Y:S02]  /*c590*/  MOV R23, RZ ;  /* 0x000000ff00177202 */ /* 0x000fe40000000f00 */
[----:B------:R-:W-:-:S08]  /*c5a0*/  SEL R12, R2, 0xb, P1 ;  /* 0x0000000b020c7807 */ /* 0x000fd00000800000 */
[----:B------:R-:W-:Y:S05]  /*c5b0*/  @!P0 BRA `(.L_x_215) ;  /* 0x0000021000008947 */ /* 0x000fea0003800000 */
        /* <DEDUP_REMOVED lines=18> */
[----:B0-----:R-:W-:-:S08]  /*c6e0*/  @P0 FFMA.FTZ R9, RZ, R2, R9 ;  /* 0x00000002ff090223 */ /* 0x001fd00000010009 */
[----:B------:R-:W-:Y:S04]  /*c6f0*/  @P0 STS [R26+0x4], R9 ;  /* 0x000004091a000388 */ /* 0x000fe80000000800 */
[----:B------:R-:W2:Y:S02]  /*c700*/  LDS.U R3, [R11.X4+0x4] ;  /* 0x000004000b037984 */ /* 0x000ea40000005800 */
[----:B--2---:R-:W-:-:S08]  /*c710*/  FFMA.FTZ R2, RZ, R6, R3 ;  /* 0x00000006ff027223 */ /* 0x004fd00000010003 */
[----:B------:R0:W-:Y:S02]  /*c720*/  STS [R11.X4+0x4], R2 ;  /* 0x000004020b007388 */ /* 0x0001e40000004800 */
.L_x_217:
[----:B0-----:R-:W-:Y:S05]  /*c730*/  BSYNC B2 ;  /* 0x0000000000027941 */ /* 0x001fea0003800000 */
.L_x_216:
[----:B------:R-:W-:-:S04]  /*c740*/  IMAD.IADD R10, R10, 0x1, R8 ;  /* 0x000000010a0a7824 */ /* 0x000fc800078e0208 */
[----:B------:R-:W-:-:S04]  /*c750*/  IMAD R2, R0, R10, R37 ;  /* 0x0000000a00027224 */ /* 0x000fc800078e0225 */
[----:B------:R-:W-:-:S10]  /*c760*/  IMAD.WIDE R2, R2, R35, c[0x0][0x178] ;  /* 0x00005e0002027625 */ /* 0x000fd400078e0223 */
[----:B------:R-:W2:Y:S01]  /*c770*/  LDG.E.CONSTANT.SYS R2, [R2] ;  /* 0x0000000002027381 */ /* 0x000ea200001e6900 */
[----:B------:R-:W-:Y:S01]  /*c780*/  IMAD R6, R27, 0xc, R8 ;  /* 0x0000000c1b067824 */ /* 0x000fe200078e0208 */
[----:B------:R-:W-:-:S07]  /*c790*/  IADD3 R23, R8, 0x1, RZ ;  /* 0x0000000108177810 */ /* 0x000fce0007ffe0ff */
[----:B------:R-:W2:Y:S02]  /*c7a0*/  LDS.U R7, [R6.X4+0x4] ;  /* 0x0000040006077984 */ /* 0x000ea40000005800 */
[----:B--2---:R-:W-:-:S08]  /*c7b0*/  FFMA.FTZ R7, RZ, R2, R7 ;  /* 0x00000002ff077223 */ /* 0x004fd00000010007 */
[----:B------:R0:W-:Y:S02]  /*c7c0*/  STS [R6.X4+0x4], R7 ;  /* 0x0000040706007388 */ /* 0x0001e40000004800 */
.L_x_215:
[----:B0-----:R-:W-:Y:S05]  /*c7d0*/  BSYNC B1 ;  /* 0x0000000000017941 */ /* 0x001fea0003800000 */
.L_x_214:
[----:B------:R-:W-:-:S12]  /*c7e0*/  ISETP.GE.U32.AND P0, PT, R50, 0x4, PT ;  /* 0x000000043200780c */ /* 0x000fd80003f06070 */
[----:B------:R-:W-:Y:S05]  /*c7f0*/  @!P0 BRA `(.L_x_213) ;  /* 0x00000dd000008947 */ /* 0x000fea0003800000 */
[----:B------:R-:W-:Y:S01]  /*c800*/  MOV R2, c[0x0][0x1a4] ;  /* 0x0000690000027a02 */ /* 0x000fe20000000f00 */
[----:B------:R-:W-:Y:S01]  /*c810*/  IMAD.MOV.U32 R6, RZ, RZ, c[0x0][0x1a8] ;  /* 0x00006a00ff067624 */ /* 0x000fe200078e00ff */
[----:B------:R-:W-:Y:S01]  /*c820*/  BSSY B1, `(.L_x_218) ;  /* 0x000007d000017945 */ /* 0x000fe20003800000 */
[----:B------:R-:W-:Y:S02]  /*c830*/  PLOP3.LUT P0, PT, PT, PT, PT, 0x80, 0x0 ;  /* 0x000000000000781c */ /* 0x000fe40003f0f070 */
[C---:B------:R-:W-:Y:S02]  /*c840*/  IMAD R3, R2.reuse, c[0x0][0x1a0], RZ ;  /* 0x0000680002037a24 */ /* 0x040fe400078e02ff */
[----:B------:R-:W-:Y:S02]  /*c850*/  IMAD R7, R2, c[0x0][0x1a8], RZ ;  /* 0x00006a0002077a24 */ /* 0x000fe400078e02ff */
[----:B------:R-:W-:Y:S01]  /*c860*/  IMAD R6, R6, c[0x0][0x1ac], R3 ;  /* 0x00006b0006067a24 */ /* 0x000fe200078e0203 */
[----:B------:R-:W-:Y:S01]  /*c870*/  IADD3 R3, R50, -R23, RZ ;  /* 0x8000001732037210 */ /* 0x000fe20007ffe0ff */
[----:B------:R-:W-:-:S02]  /*c880*/  IMAD R2, R41, c[0x0][0x0], RZ ;  /* 0x0000000029027a24 */ /* 0x000fc400078e02ff */
[----:B------:R-:W-:Y:S01]  /*c890*/  IMAD R7, R25, c[0x0][0x1a0], R7 ;  /* 0x0000680019077a24 */ /* 0x000fe200078e0207 */
[----:B------:R-:W-:Y:S01]  /*c8a0*/  ISETP.GT.AND P1, PT, R3, 0xc, PT ;  /* 0x0000000c0300780c */ /* 0x000fe20003f24270 */
[--C-:B------:R-:W-:Y:S02]  /*c8b0*/  IMAD R2, R2, 0xc, R23.reuse ;  /* 0x0000000c02027824 */ /* 0x100fe400078e0217 */
[----:B------:R-:W-:Y:S02]  /*c8c0*/  IMAD R3, R12, 0xa, R23 ;  /* 0x0000000a0c037824 */ /* 0x000fe400078e0217 */
[----:B------:R-:W-:Y:S02]  /*c8d0*/  IMAD R2, R28, 0xc, R2 ;  /* 0x0000000c1c027824 */ /* 0x000fe400078e0202 */
[----:B------:R-:W-:Y:S02]  /*c8e0*/  IMAD.IADD R6, R6, 0x1, -R7 ;  /* 0x0000000106067824 */ /* 0x000fe400078e0a07 */
[----:B------:R-:W-:Y:S01]  /*c8f0*/  IMAD R14, R0, R3, RZ ;  /* 0x00000003000e7224 */ /* 0x000fe200078e02ff */
[----:B------:R-:W-:Y:S01]  /*c900*/  SHF.L.U32 R22, R2, 0x2, RZ ;  /* 0x0000000202167819 */ /* 0x000fe200000006ff */
[----:B------:R-:W-:Y:S01]  /*c910*/  IMAD.SHL.U32 R33, R6, 0x4, RZ ;  /* 0x0000000406217824 */ /* 0x000fe200078e00ff */
[----:B------:R-:W-:Y:S07]  /*c920*/  @!P1 BRA `(.L_x_219) ;  /* 0x000006c000009947 */ /* 0x000fee0003800000 */
[----:B------:R-:W-:Y:S02]  /*c930*/  PLOP3.LUT P0, PT, PT, PT, PT, 0x8, 0x0 ;  /* 0x000000000000781c */ /* 0x000fe40003f0e170 */
[----:B------:R-:W-:-:S10]  /*c940*/  IADD3 R25, R50, -0xc, RZ ;  /* 0xfffffff432197810 */ /* 0x000fd40007ffe0ff */
.L_x_220:
[C---:B------:R-:W-:Y:S01]  /*c950*/  IADD3 R6, R37.reuse, R14, RZ ;  /* 0x0000000e25067210 */ /* 0x040fe20007ffe0ff */
[----:B------:R-:W-:Y:S01]  /*c960*/  IMAD R14, R0, 0x4, R14 ;  /* 0x00000004000e7824 */ /* 0x000fe200078e020e */
[----:B------:R-:W-:Y:S01]  /*c970*/  SHF.R.S32.HI R43, RZ, 0x1f, R33 ;  /* 0x0000001fff2b7819 */ /* 0x000fe20000011421 */
[----:B------:R-:W-:Y:S02]  /*c980*/  LDS.U R48, [R22+0x8] ;  /* 0x0000080016307984 */ /* 0x000fe40000001800 */
[-C--:B------:R-:W-:Y:S01]  /*c990*/  IMAD.WIDE R6, R6, R35.reuse, c[0x0][0x178] ;  /* 0x00005e0006067625 */ /* 0x080fe200078e0223 */
[----:B------:R-:W-:Y:S01]  /*c9a0*/  IADD3 R10, R37, R14, RZ ;  /* 0x0000000e250a7210 */ /* 0x000fe20007ffe0ff */
[----:B------:R-:W-:Y:S01]  /*c9b0*/  IMAD R14, R0, 0x4, R14 ;  /* 0x00000004000e7824 */ /* 0x000fe200078e020e */
[----:B------:R-:W-:Y:S03]  /*c9c0*/  LDS.U R47, [R22+0xc] ;  /* 0x00000c00162f7984 */ /* 0x000fe60000001800 */
[----:B------:R-:W-:Y:S01]  /*c9d0*/  IMAD.WIDE R10, R10, R35, c[0x0][0x178] ;  /* 0x00005e000a0a7625 */ /* 0x000fe200078e0223 */
[----:B------:R-:W-:Y:S01]  /*c9e0*/  IADD3 R16, P1, R33, R6, RZ ;  /* 0x0000000621107210 */ /* 0x000fe20007f3e0ff */
[----:B------:R-:W-:Y:S01]  /*c9f0*/  LDS.U R49, [R22+0x10] ;  /* 0x0000100016317984 */ /* 0x000fe20000001800 */
[----:B------:R-:W-:-:S03]  /*ca00*/  IADD3 R20, R37, R14, RZ ;  /* 0x0000000e25147210 */ /* 0x000fc60007ffe0ff */
[--C-:B------:R-:W-:Y:S01]  /*ca10*/  IMAD.X R17, R7, 0x1, R43.reuse, P1 ;  /* 0x0000000107117824 */ /* 0x100fe200008e062b */
[----:B------:R-:W-:Y:S01]  /*ca20*/  IADD3 R18, P1, R33, R10, RZ ;  /* 0x0000000a21127210 */ /* 0x000fe20007f3e0ff */
[----:B------:R-:W-:Y:S01]  /*ca30*/  IMAD.WIDE R20, R20, R35, c[0x0][0x178] ;  /* 0x00005e0014147625 */ /* 0x000fe200078e0223 */
[----:B------:R-:W-:Y:S01]  /*ca40*/  LEA R34, R0, R14, 0x2 ;  /* 0x0000000e00227211 */ /* 0x000fe200078e10ff */
[----:B------:R0:W2:Y:S02]  /*ca50*/  LDG.E.CONSTANT.SYS R40, [R10] ;  /* 0x000000000a287381 */ /* 0x0000a400001e6900 */
[----:B------:R-:W-:Y:S01]  /*ca60*/  IMAD.X R19, R11, 0x1, R43, P1 ;  /* 0x000000010b137824 */ /* 0x000fe200008e062b */
[C---:B------:R-:W-:Y:S01]  /*ca70*/  IADD3 R12, P1, R33.reuse, R16, RZ ;  /* 0x00000010210c7210 */ /* 0x040fe20007f3e0ff */
[----:B------:R1:W3:Y:S01]  /*ca80*/  LDG.E.CONSTANT.SYS R39, [R16] ;  /* 0x0000000010277381 */ /* 0x0002e200001e6900 */
[----:B------:R-:W-:Y:S02]  /*ca90*/  IADD3 R2, P2, R33, R20, RZ ;  /* 0x0000001421027210 */ /* 0x000fe40007f5e0ff */
[----:B------:R-:W-:Y:S01]  /*caa0*/  IADD3 R8, R37, R34, RZ ;  /* 0x0000002225087210 */ /* 0x000fe20007ffe0ff */
[----:B------:R-:W-:Y:S01]  /*cab0*/  IMAD.X R13, R43, 0x1, R17, P1 ;  /* 0x000000012b0d7824 */ /* 0x000fe200008e0611 */
[----:B------:R-:W-:Y:S01]  /*cac0*/  IADD3 R14, P1, R33, R12, RZ ;  /* 0x0000000c210e7210 */ /* 0x000fe20007f3e0ff */
[----:B------:R4:W2:Y:S01]  /*cad0*/  LDG.E.CONSTANT.SYS R32, [R6] ;  /* 0x0000000006207381 */ /* 0x0008a200001e6900 */
[----:B------:R-:W-:-:S02]  /*cae0*/  IADD3.X R3, R21, R43, RZ, P2, !PT ;  /* 0x0000002b15037210 */ /* 0x000fc400017fe4ff */
[----:B0-----:R-:W-:Y:S01]  /*caf0*/  IADD3 R10, P2, R33, R18, RZ ;  /* 0x00000012210a7210 */ /* 0x001fe20007f5e0ff */
[----:B------:R-:W-:Y:S01]  /*cb00*/  IMAD.WIDE R8, R8, R35, c[0x0][0x178] ;  /* 0x00005e0008087625 */ /* 0x000fe200078e0223 */
[----:B------:R0:W3:Y:S01]  /*cb10*/  LDG.E.CONSTANT.SYS R42, [R20] ;  /* 0x00000000142a7381 */ /* 0x0000e200001e6900 */
[C---:B------:R-:W-:Y:S01]  /*cb20*/  IMAD.X R15, R43.reuse, 0x1, R13, P1 ;  /* 0x000000012b0f7824 */ /* 0x040fe200008e060d */
[----:B------:R-:W-:Y:S02]  /*cb30*/  IADD3.X R11, R43, R19, RZ, P2, !PT ;  /* 0x000000132b0b7210 */ /* 0x000fe400017fe4ff */
[C---:B-1----:R-:W-:Y:S01]  /*cb40*/  IADD3 R16, P1, R33.reuse, R10, RZ ;  /* 0x0000000a21107210 */ /* 0x042fe20007f3e0ff */
[----:B------:R1:W3:Y:S01]  /*cb50*/  LDG.E.CONSTANT.SYS R45, [R12] ;  /* 0x000000000c2d7381 */ /* 0x0002e200001e6900 */
[----:B----4-:R-:W-:Y:S02]  /*cb60*/  IADD3 R6, P3, R33, R8, RZ ;  /* 0x0000000821067210 */ /* 0x010fe40007f7e0ff */
[----:B------:R-:W-:Y:S01]  /*cb70*/  IADD3.X R17, R43, R11, RZ, P1, !PT ;  /* 0x0000000b2b117210 */ /* 0x000fe20000ffe4ff */
[----:B------:R4:W3:Y:S04]  /*cb80*/  LDG.E.CONSTANT.SYS R44, [R18] ;  /* 0x00000000122c7381 */ /* 0x0008e800001e6900 */
[----:B------:R4:W3:Y:S01]  /*cb90*/  LDG.E.CONSTANT.SYS R46, [R8] ;  /* 0x00000000082e7381 */ /* 0x0008e200001e6900 */
[----:B-1----:R-:W-:Y:S01]  /*cba0*/  IADD3 R12, P1, R33, R2, RZ ;  /* 0x00000002210c7210 */ /* 0x002fe20007f3e0ff */
[----:B------:R-:W-:-:S02]  /*cbb0*/  IMAD.X R7, R9, 0x1, R43, P3 ;  /* 0x0000000109077824 */ /* 0x000fc400018e062b */
[----:B------:R1:W3:Y:S01]  /*cbc0*/  LDG.E.CONSTANT.SYS R16, [R16] ;  /* 0x0000000010107381 */ /* 0x0002e200001e6900 */
[----:B0-----:R-:W-:Y:S01]  /*cbd0*/  IADD3 R20, P2, R33, R6, RZ ;  /* 0x0000000621147210 */ /* 0x001fe20007f5e0ff */
[----:B------:R-:W-:Y:S01]  /*cbe0*/  IMAD.X R13, R43, 0x1, R3, P1 ;  /* 0x000000012b0d7824 */ /* 0x000fe200008e0603 */
[----:B----4-:R-:W-:Y:S01]  /*cbf0*/  IADD3 R18, P1, R33, R12, RZ ;  /* 0x0000000c21127210 */ /* 0x010fe20007f3e0ff */
[----:B------:R0:W4:Y:S02]  /*cc00*/  LDG.E.CONSTANT.SYS R14, [R14] ;  /* 0x000000000e0e7381 */ /* 0x00012400001e6900 */
[C---:B------:R-:W-:Y:S01]  /*cc10*/  IMAD.X R21, R43.reuse, 0x1, R7, P2 ;  /* 0x000000012b157824 */ /* 0x040fe200010e0607 */
[----:B------:R-:W-:Y:S01]  /*cc20*/  IADD3.X R19, R43, R13, RZ, P1, !PT ;  /* 0x0000000d2b137210 */ /* 0x000fe20000ffe4ff */
[----:B------:R0:W4:Y:S01]  /*cc30*/  LDG.E.CONSTANT.SYS R10, [R10] ;  /* 0x000000000a0a7381 */ /* 0x00012200001e6900 */
[----:B------:R-:W-:-:S03]  /*cc40*/  IADD3 R8, P1, R33, R20, RZ ;  /* 0x0000001421087210 */ /* 0x000fc60007f3e0ff */
[----:B------:R0:W4:Y:S01]  /*cc50*/  LDG.E.CONSTANT.SYS R2, [R2] ;  /* 0x0000000002027381 */ /* 0x00012200001e6900 */
[----:B------:R-:W-:-:S03]  /*cc60*/  IADD3.X R9, R43, R21, RZ, P1, !PT ;  /* 0x000000152b097210 */ /* 0x000fc60000ffe4ff */
[----:B------:R0:W4:Y:S04]  /*cc70*/  LDG.E.CONSTANT.SYS R12, [R12] ;  /* 0x000000000c0c7381 */ /* 0x00012800001e6900 */
[----:B------:R0:W4:Y:S04]  /*cc80*/  LDG.E.CONSTANT.SYS R6, [R6] ;  /* 0x0000000006067381 */ /* 0x00012800001e6900 */
[----:B------:R0:W4:Y:S04]  /*cc90*/  LDG.E.CONSTANT.SYS R18, [R18] ;  /* 0x0000000012127381 */ /* 0x00012800001e6900 */
[----:B------:R-:W4:Y:S04]  /*cca0*/  LDG.E.CONSTANT.SYS R20, [R20] ;  /* 0x0000000014147381 */ /* 0x000f2800001e6900 */
[----:B-1----:R1:W4:Y:S04]  /*ccb0*/  LDG.E.CONSTANT.SYS R17, [R8] ;  /* 0x0000000008117381 */ /* 0x00232800001e6900 */
[----:B------:R-:W2:Y:S04]  /*ccc0*/  LDS.U R43, [R22+0x4] ;  /* 0x00000400162b7984 */ /* 0x000ea80000001800 */
[----:B------:R-:W2:Y:S04]  /*ccd0*/  LDS.U R51, [R22+0x14] ;  /* 0x0000140016337984 */ /* 0x000ea80000001800 */
[----:B------:R-:W2:Y:S04]  /*cce0*/  LDS.U R53, [R22+0x18] ;  /* 0x0000180016357984 */ /* 0x000ea80000001800 */
[----:B------:R-:W2:Y:S04]  /*ccf0*/  LDS.U R52, [R22+0x1c] ;  /* 0x00001c0016347984 */ /* 0x000ea80000001800 */
[----:B------:R-:W2:Y:S04]  /*cd00*/  LDS.U R54, [R22+0x20] ;  /* 0x0000200016367984 */ /* 0x000ea80000001800 */
[----:B0-----:R-:W0:Y:S04]  /*cd10*/  LDS.U R19, [R22+0x24] ;  /* 0x0000240016137984 */ /* 0x001e280000001800 */
[----:B------:R-:W0:Y:S04]  /*cd20*/  LDS.U R15, [R22+0x28] ;  /* 0x00002800160f7984 */ /* 0x000e280000001800 */
[----:B------:R-:W-:Y:S04]  /*cd30*/  LDS.U R13, [R22+0x2c] ;  /* 0x00002c00160d7984 */ /* 0x000fe80000001800 */
[----:B------:R-:W-:Y:S04]  /*cd40*/  LDS.U R11, [R22+0x30] ;  /* 0x00003000160b7984 */ /* 0x000fe80000001800 */
[----:B-1----:R-:W1:Y:S04]  /*cd50*/  LDS.U R9, [R22+0x34] ;  /* 0x0000340016097984 */ /* 0x002e680000001800 */
[----:B------:R-:W0:Y:S04]  /*cd60*/  LDS.U R8, [R22+0x38] ;  /* 0x0000380016087984 */ /* 0x000e280000001800 */
[----:B------:R-:W0:Y:S04]  /*cd70*/  LDS.U R7, [R22+0x3c] ;  /* 0x00003c0016077984 */ /* 0x000e280000001800 */
[----:B------:R-:W0:Y:S01]  /*cd80*/  LDS.U R3, [R22+0x40] ;  /* 0x0000400016037984 */ /* 0x000e220000001800 */
[----:B------:R-:W-:-:S04]  /*cd90*/  IADD3 R23, R23, 0x10, RZ ;  /* 0x0000001017177810 */ /* 0x000fc80007ffe0ff */
[----:B------:R-:W-:Y:S01]  /*cda0*/  ISETP.GE.AND P1, PT, R23, R25, PT ;  /* 0x000000191700720c */ /* 0x000fe20003f26270 */
[----:B--2---:R-:W-:Y:S02]  /*cdb0*/  FFMA.FTZ R32, RZ, R32, R43 ;  /* 0x00000020ff207223 */ /* 0x004fe4000001002b */
[----:B---3--:R-:W-:-:S06]  /*cdc0*/  FFMA.FTZ R39, RZ, R39, R48 ;  /* 0x00000027ff277223 */ /* 0x008fcc0000010030 */
[----:B------:R-:W-:Y:S04]  /*cdd0*/  STS [R22+0x4], R32 ;  /* 0x0000042016007388 */ /* 0x000fe80000000800 */
[----:B------:R-:W-:Y:S01]  /*cde0*/  STS [R22+0x8], R39 ;  /* 0x0000082716007388 */ /* 0x000fe20000000800 */
[----:B------:R-:W-:Y:S02]  /*cdf0*/  FFMA.FTZ R45, RZ, R45, R47 ;  /* 0x0000002dff2d7223 */ /* 0x000fe4000001002f */
[----:B----4-:R-:W-:Y:S02]  /*ce00*/  FFMA.FTZ R49, RZ, R14, R49 ;  /* 0x0000000eff317223 */ /* 0x010fe40000010031 */
[----:B------:R-:W-:Y:S02]  /*ce10*/  FFMA.FTZ R40, RZ, R40, R51 ;  /* 0x00000028ff287223 */ /* 0x000fe40000010033 */
[----:B------:R-:W-:-:S02]  /*ce20*/  FFMA.FTZ R44, RZ, R44, R53 ;  /* 0x0000002cff2c7223 */ /* 0x000fc40000010035 */
[----:B------:R-:W-:Y:S02]  /*ce30*/  FFMA.FTZ R52, RZ, R10, R52 ;  /* 0x0000000aff347223 */ /* 0x000fe40000010034 */
[----:B------:R-:W-:Y:S02]  /*ce40*/  FFMA.FTZ R16, RZ, R16, R54 ;  /* 0x00000010ff107223 */ /* 0x000fe40000010036 */
[----:B0-----:R-:W-:Y:S02]  /*ce50*/  FFMA.FTZ R19, RZ, R42, R19 ;  /* 0x0000002aff137223 */ /* 0x001fe40000010013 */
[----:B------:R-:W-:Y:S02]  /*ce60*/  FFMA.FTZ R15, RZ, R2, R15 ;  /* 0x00000002ff0f7223 */ /* 0x000fe4000001000f */
[----:B-1----:R-:W-:Y:S02]  /*ce70*/  FFMA.FTZ R9, RZ, R46, R9 ;  /* 0x0000002eff097223 */ /* 0x002fe40000010009 */
[----:B------:R-:W-:-:S02]  /*ce80*/  FFMA.FTZ R12, RZ, R12, R13 ;  /* 0x0000000cff0c7223 */ /* 0x000fc4000001000d */
[----:B------:R-:W-:Y:S02]  /*ce90*/  FFMA.FTZ R11, RZ, R18, R11 ;  /* 0x00000012ff0b7223 */ /* 0x000fe4000001000b */
[----:B------:R-:W-:Y:S02]  /*cea0*/  FFMA.FTZ R8, RZ, R6, R8 ;  /* 0x00000006ff087223 */ /* 0x000fe40000010008 */
[----:B------:R-:W-:Y:S02]  /*ceb0*/  FFMA.FTZ R7, RZ, R20, R7 ;  /* 0x00000014ff077223 */ /* 0x000fe40000010007 */
[----:B------:R-:W-:Y:S01]  /*cec0*/  FFMA.FTZ R3, RZ, R17, R3 ;  /* 0x00000011ff037223 */ /* 0x000fe20000010003 */
[----:B------:R-:W-:Y:S01]  /*ced0*/  IADD3 R2, R22, 0x40, RZ ;  /* 0x0000004016027810 */ /* 0x000fe20007ffe0ff */
[----:B------:R-:W-:Y:S01]  /*cee0*/  STS [R22+0xc], R45 ;  /* 0x00000c2d16007388 */ /* 0x000fe20000000800 */
[----:B------:R-:W-:-:S03]  /*cef0*/  IMAD R14, R0, 0x4, R34 ;  /* 0x00000004000e7824 */ /* 0x000fc600078e0222 */
        /* <DEDUP_REMOVED lines=15> */
.L_x_219:
[----:B------:R-:W-:Y:S05]  /*cff0*/  BSYNC B1 ;  /* 0x0000000000017941 */ /* 0x000fea0003800000 */
.L_x_218:
[----:B------:R-:W-:Y:S01]  /*d000*/  IMAD.IADD R2, R50, 0x1, -R23 ;  /* 0x0000000132027824 */ /* 0x000fe200078e0a17 */
[----:B------:R-:W-:Y:S04]  /*d010*/  BSSY B1, `(.L_x_221) ;  /* 0x000003a000017945 */ /* 0x000fe80003800000 */
[----:B------:R-:W-:-:S12]  /*d020*/  ISETP.GT.AND P1, PT, R2, 0x4, PT ;  /* 0x000000040200780c */ /* 0x000fd80003f24270 */
[----:B------:R-:W-:Y:S05]  /*d030*/  @!P1 BRA `(.L_x_222) ;  /* 0x0000037000009947 */ /* 0x000fea0003800000 */
[C---:B------:R-:W-:Y:S01]  /*d040*/  IADD3 R16, R37.reuse, R14, RZ ;  /* 0x0000000e25107210 */ /* 0x040fe20007ffe0ff */
[----:B------:R-:W-:Y:S01]  /*d050*/  IMAD R14, R0, 0x4, R14 ;  /* 0x00000004000e7824 */ /* 0x000fe200078e020e */
[----:B------:R-:W-:Y:S01]  /*d060*/  SHF.R.S32.HI R11, RZ, 0x1f, R33 ;  /* 0x0000001fff0b7819 */ /* 0x000fe20000011421 */
[----:B------:R-:W0:Y:S02]  /*d070*/  LDS.U R15, [R22+0x4] ;  /* 0x00000400160f7984 */ /* 0x000e240000001800 */
[----:B------:R-:W-:Y:S01]  /*d080*/  IMAD.WIDE R16, R16, R35, c[0x0][0x178] ;  /* 0x00005e0010107625 */ /* 0x000fe200078e0223 */
[----:B------:R-:W-:-:S05]  /*d090*/  IADD3 R20, R37, R14, RZ ;  /* 0x0000000e25147210 */ /* 0x000fca0007ffe0ff */
[----:B------:R-:W-:Y:S01]  /*d0a0*/  IMAD.WIDE R20, R20, R35, c[0x0][0x178] ;  /* 0x00005e0014147625 */ /* 0x000fe200078e0223 */
[----:B------:R-:W-:-:S03]  /*d0b0*/  IADD3 R18, P0, R33, R16, RZ ;  /* 0x0000001021127210 */ /* 0x000fc60007f1e0ff */
[----:B------:R1:W0:Y:S02]  /*d0c0*/  LDG.E.CONSTANT.SYS R25, [R16] ;  /* 0x0000000010197381 */ /* 0x00022400001e6900 */
[----:B------:R-:W-:Y:S01]  /*d0d0*/  IMAD.X R19, R17, 0x1, R11, P0 ;  /* 0x0000000111137824 */ /* 0x000fe200000e060b */
[C---:B------:R-:W-:Y:S02]  /*d0e0*/  IADD3 R2, P1, R33.reuse, R20, RZ ;  /* 0x0000001421027210 */ /* 0x040fe40007f3e0ff */
[----:B------:R-:W-:Y:S01]  /*d0f0*/  IADD3 R6, P0, R33, R18, RZ ;  /* 0x0000001221067210 */ /* 0x000fe20007f1e0ff */
[----:B------:R-:W2:Y:S01]  /*d100*/  LDG.E.CONSTANT.SYS R20, [R20] ;  /* 0x0000000014147381 */ /* 0x000ea200001e6900 */
[----:B------:R-:W-:Y:S02]  /*d110*/  IADD3.X R3, R21, R11, RZ, P1, !PT ;  /* 0x0000000b15037210 */ /* 0x000fe40000ffe4ff */
[----:B------:R-:W-:Y:S01]  /*d120*/  IADD3 R8, P1, R33, R2, RZ ;  /* 0x0000000221087210 */ /* 0x000fe20007f3e0ff */
[----:B------:R-:W-:Y:S01]  /*d130*/  IMAD.X R7, R11, 0x1, R19, P0 ;  /* 0x000000010b077824 */ /* 0x000fe200000e0613 */
[----:B------:R-:W-:Y:S01]  /*d140*/  IADD3 R12, P0, R33, R6, RZ ;  /* 0x00000006210c7210 */ /* 0x000fe20007f1e0ff */
[----:B------:R3:W4:Y:S02]  /*d150*/  LDG.E.CONSTANT.SYS R34, [R18] ;  /* 0x0000000012227381 */ /* 0x00072400001e6900 */
[C---:B------:R-:W-:Y:S01]  /*d160*/  IMAD.X R9, R11.reuse, 0x1, R3, P1 ;  /* 0x000000010b097824 */ /* 0x040fe200008e0603 */
[----:B------:R-:W-:Y:S01]  /*d170*/  IADD3.X R13, R11, R7, RZ, P0, !PT ;  /* 0x000000070b0d7210 */ /* 0x000fe200007fe4ff */
[----:B------:R1:W2:Y:S01]  /*d180*/  LDG.E.CONSTANT.SYS R39, [R2] ;  /* 0x0000000002277381 */ /* 0x0002a200001e6900 */
[----:B------:R-:W-:-:S03]  /*d190*/  IADD3 R10, P0, R33, R8, RZ ;  /* 0x00000008210a7210 */ /* 0x000fc60007f1e0ff */
[----:B------:R1:W2:Y:S01]  /*d1a0*/  LDG.E.CONSTANT.SYS R32, [R6] ;  /* 0x0000000006207381 */ /* 0x0002a200001e6900 */
[----:B------:R-:W-:-:S03]  /*d1b0*/  IADD3.X R11, R11, R9, RZ, P0, !PT ;  /* 0x000000090b0b7210 */ /* 0x000fc600007fe4ff */
[----:B------:R-:W2:Y:S04]  /*d1c0*/  LDG.E.CONSTANT.SYS R12, [R12] ;  /* 0x000000000c0c7381 */ /* 0x000ea800001e6900 */
[----:B------:R0:W2:Y:S04]  /*d1d0*/  LDG.E.CONSTANT.SYS R9, [R8] ;  /* 0x0000000008097381 */ /* 0x0000a800001e6900 */
[----:B------:R-:W2:Y:S04]  /*d1e0*/  LDG.E.CONSTANT.SYS R10, [R10] ;  /* 0x000000000a0a7381 */ /* 0x000ea800001e6900 */
[----:B-1----:R-:W4:Y:S04]  /*d1f0*/  LDS.U R16, [R22+0x8] ;  /* 0x0000080016107984 */ /* 0x002f280000001800 */
[----:B------:R-:W2:Y:S04]  /*d200*/  LDS.U R17, [R22+0xc] ;  /* 0x00000c0016117984 */ /* 0x000ea80000001800 */
[----:B---3--:R-:W1:Y:S04]  /*d210*/  LDS.U R18, [R22+0x10] ;  /* 0x0000100016127984 */ /* 0x008e680000001800 */
[----:B------:R-:W3:Y:S04]  /*d220*/  LDS.U R19, [R22+0x14] ;  /* 0x0000140016137984 */ /* 0x000ee80000001800 */
[----:B------:R-:W0:Y:S04]  /*d230*/  LDS.U R6, [R22+0x18] ;  /* 0x0000180016067984 */ /* 0x000e280000001800 */
[----:B------:R-:W0:Y:S04]  /*d240*/  LDS.U R2, [R22+0x1c] ;  /* 0x00001c0016027984 */ /* 0x000e280000001800 */
[----:B------:R-:W0:Y:S01]  /*d250*/  LDS.U R7, [R22+0x20] ;  /* 0x0000200016077984 */ /* 0x000e220000001800 */
[----:B------:R-:W-:Y:S01]  /*d260*/  PLOP3.LUT P0, PT, PT, PT, PT, 0x8, 0x0 ;  /* 0x000000000000781c */ /* 0x000fe20003f0e170 */
[----:B------:R-:W-:Y:S01]  /*d270*/  IMAD R14, R0, 0x4, R14 ;  /* 0x00000004000e7824 */ /* 0x000fe200078e020e */
[----:B------:R-:W-:Y:S01]  /*d280*/  IADD3 R23, R23, 0x8, RZ ;  /* 0x0000000817177810 */ /* 0x000fe20007ffe0ff */
[----:B0-----:R-:W-:-:S08]  /*d290*/  FFMA.FTZ R15, RZ, R25, R15 ;  /* 0x00000019ff0f7223 */ /* 0x001fd0000001000f */
[----:B------:R-:W-:Y:S01]  /*d2a0*/  STS [R22+0x4], R15 ;  /* 0x0000040f16007388 */ /* 0x000fe20000000800 */
[----:B----4-:R-:W-:Y:S02]  /*d2b0*/  FFMA.FTZ R16, RZ, R34, R16 ;  /* 0x00000022ff107223 */ /* 0x010fe40000010010 */
[----:B--2---:R-:W-:Y:S02]  /*d2c0*/  FFMA.FTZ R17, RZ, R32, R17 ;  /* 0x00000020ff117223 */ /* 0x004fe40000010011 */
[----:B-1----:R-:W-:Y:S02]  /*d2d0*/  FFMA.FTZ R3, RZ, R12, R18 ;  /* 0x0000000cff037223 */ /* 0x002fe40000010012 */
[----:B---3--:R-:W-:Y:S02]  /*d2e0*/  FFMA.FTZ R19, RZ, R20, R19 ;  /* 0x00000014ff137223 */ /* 0x008fe40000010013 */
[----:B------:R-:W-:Y:S02]  /*d2f0*/  FFMA.FTZ R8, RZ, R39, R6 ;  /* 0x00000027ff087223 */ /* 0x000fe40000010006 */
[----:B------:R-:W-:-:S02]  /*d300*/  FFMA.FTZ R9, RZ, R9, R2 ;  /* 0x00000009ff097223 */ /* 0x000fc40000010002 */
[----:B------:R-:W-:Y:S01]  /*d310*/  FFMA.FTZ R7, RZ, R10, R7 ;  /* 0x0000000aff077223 */ /* 0x000fe20000010007 */
        /* <DEDUP_REMOVED lines=9> */
.L_x_222:
[----:B------:R-:W-:Y:S05]  /*d3b0*/  BSYNC B1 ;  /* 0x0000000000017941 */ /* 0x000fea0003800000 */
.L_x_221:
[----:B------:R-:W-:-:S12]  /*d3c0*/  ISETP.LT.OR P0, PT, R23, R50, P0 ;  /* 0x000000321700720c */ /* 0x000fd80000701670 */
[----:B------:R-:W-:Y:S05]  /*d3d0*/  @!P0 BRA `(.L_x_213) ;  /* 0x000001f000008947 */ /* 0x000fea0003800000 */
[----:B------:R-:W-:-:S08]  /*d3e0*/  SHF.R.S32.HI R17, RZ, 0x1f, R33 ;  /* 0x0000001fff117819 */ /* 0x000fd00000011421 */
.L_x_223:
        /* <DEDUP_REMOVED lines=19> */
[----:B0-----:R-:W-:Y:S01]  /*d520*/  FFMA.FTZ R12, RZ, R2, R12 ;  /* 0x00000002ff0c7223 */ /* 0x001fe2000001000c */
[----:B------:R-:W-:Y:S01]  /*d530*/  IADD3 R2, R22, 0x10, RZ ;  /* 0x0000001016027810 */ /* 0x000fe20007ffe0ff */
[----:B-1----:R-:W-:Y:S02]  /*d540*/  FFMA.FTZ R13, RZ, R6, R13 ;  /* 0x00000006ff0d7223 */ /* 0x002fe4000001000d */
[----:B--2---:R-:W-:Y:S02]  /*d550*/  FFMA.FTZ R15, RZ, R8, R15 ;  /* 0x00000008ff0f7223 */ /* 0x004fe4000001000f */
[----:B---3--:R-:W-:Y:S02]  /*d560*/  FFMA.FTZ R16, RZ, R10, R16 ;  /* 0x0000000aff107223 */ /* 0x008fe40000010010 */
[----:B------:R-:W-:Y:S04]  /*d570*/  STS [R22+0x4], R12 ;  /* 0x0000040c16007388 */ /* 0x000fe80000000800 */
[----:B------:R-:W-:Y:S04]  /*d580*/  STS [R22+0x8], R13 ;  /* 0x0000080d16007388 */ /* 0x000fe80000000800 */
[----:B------:R-:W-:Y:S04]  /*d590*/  STS [R22+0xc], R15 ;  /* 0x00000c0f16007388 */ /* 0x000fe80000000800 */
[----:B------:R0:W-:Y:S02]  /*d5a0*/  STS [R22+0x10], R16 ;  /* 0x0000101016007388 */ /* 0x0001e40000000800 */
[----:B0-----:R-:W-:Y:S01]  /*d5b0*/  MOV R22, R2 ;  /* 0x0000000200167202 */ /* 0x001fe20000000f00 */
[----:B------:R-:W-:Y:S07]  /*d5c0*/  @!P0 BRA `(.L_x_223) ;  /* 0xfffffe2000008947 */ /* 0x000fee000383ffff */
.L_x_213:
[----:B------:R-:W-:Y:S05]  /*d5d0*/  BSYNC B0 ;  /* 0x0000000000007941 */ /* 0x000fea0003800000 */
.L_x_212:
[----:B------:R-:W-:Y:S01]  /*d5e0*/  ISETP.GE.AND P0, PT, R50, RZ, PT ;  /* 0x000000ff3200720c */ /* 0x000fe20003f06270 */
[----:B------:R-:W-:Y:S11]  /*d5f0*/  BSSY B0, `(.L_x_224) ;  /* 0x000006e000007945 */ /* 0x000ff60003800000 */
[----:B------:R-:W-:Y:S05]  /*d600*/  @!P0 BRA `(.L_x_225) ;  /* 0x000006c000008947 */ /* 0x000fea0003800000 */
[----:B------:R-:W-:Y:S01]  /*d610*/  BSSY B1, `(.L_x_226) ;  /* 0x000006a000017945 */ /* 0x000fe20003800000 */
[----:B------:R-:W-:-:S02]  /*d620*/  IMAD R2, R41, c[0x0][0x0], R28 ;  /* 0x0000000029027a24 */ /* 0x000fc400078e021c */
[----:B------:R-:W-:-:S08]  /*d630*/  IMAD.MOV.U32 R8, RZ, RZ, RZ ;  /* 0x000000ffff087224 */ /* 0x000fd000078e00ff */
.L_x_236:
[----:B------:R-:W-:Y:S01]  /*d640*/  ISETP.GE.AND P0, PT, R8, RZ, PT ;  /* 0x000000ff0800720c */ /* 0x000fe20003f06270 */
[----:B------:R-:W-:Y:S11]  /*d650*/  BSSY B2, `(.L_x_227) ;  /* 0x0000062000027945 */ /* 0x000ff60003800000 */
[----:B------:R-:W-:Y:S05]  /*d660*/  @!P0 BRA `(.L_x_228) ;  /* 0x0000060000008947 */ /* 0x000fea0003800000 */
[--C-:B------:R-:W-:Y:S01]  /*d670*/  IMAD R3, R27, 0xc, R8.reuse ;  /* 0x0000000c1b037824 */ /* 0x100fe200078e0208 */
[C---:B------:R-:W-:Y:S01]  /*d680*/  IADD3 R12, R8.reuse, 0x1, RZ ;  /* 0x00000001080c7810 */ /* 0x040fe20007ffe0ff */
[----:B------:R-:W-:Y:S01]  /*d690*/  IMAD R6, R8, R8, R8 ;  /* 0x0000000808067224 */ /* 0x000fe200078e0208 */
[----:B------:R-:W-:Y:S01]  /*d6a0*/  BSSY B3, `(.L_x_229) ;  /* 0x000002e000037945 */ /* 0x000fe20003800000 */
[----:B------:R-:W-:-:S02]  /*d6b0*/  MOV R9, RZ ;  /* 0x000000ff00097202 */ /* 0x000fc40000000f00 */
[----:B------:R-:W-:Y:S02]  /*d6c0*/  LOP3.LUT R7, R12, 0x3, RZ, 0xc0, !PT ;  /* 0x000000030c077812 */ /* 0x000fe400078ec0ff */
[----:B------:R-:W0:Y:S01]  /*d6d0*/  LDS.U R3, [R3.X4] ;  /* 0x0000000003037984 */ /* 0x000e220000005800 */
[----:B------:R-:W-:Y:S02]  /*d6e0*/  LEA.HI R6, R6, R6, RZ, 0x1 ;  /* 0x0000000606067211 */ /* 0x000fe400078f08ff */
[----:B------:R-:W-:Y:S02]  /*d6f0*/  ISETP.NE.AND P0, PT, R7, RZ, PT ;  /* 0x000000ff0700720c */ /* 0x000fe40003f05270 */
[----:B------:R-:W-:-:S10]  /*d700*/  SHF.R.S32.HI R14, RZ, 0x1, R6 ;  /* 0x00000001ff0e7819 */ /* 0x000fd40000011406 */
[----:B------:R-:W-:Y:S05]  /*d710*/  @!P0 BRA `(.L_x_230) ;  /* 0x0000026000008947 */ /* 0x000fea0003800000 */
[----:B0-----:R-:W-:Y:S01]  /*d720*/  ISETP.NE.AND P0, PT, R7, 0x1, PT ;  /* 0x000000010700780c */ /* 0x001fe20003f05270 */
[----:B------:R-:W-:Y:S01]  /*d730*/  BSSY B4, `(.L_x_231) ;  /* 0x000001a000047945 */ /* 0x000fe20003800000 */
[----:B------:R-:W-:-:S10]  /*d740*/  IMAD.MOV.U32 R9, RZ, RZ, RZ ;  /* 0x000000ffff097224 */ /* 0x000fd400078e00ff */
[----:B------:R-:W-:Y:S05]  /*d750*/  @!P0 BRA `(.L_x_232) ;  /* 0x0000017000008947 */ /* 0x000fea0003800000 */
[----:B------:R-:W-:Y:S01]  /*d760*/  ISETP.NE.AND P0, PT, R7, 0x2, PT ;  /* 0x000000020700780c */ /* 0x000fe20003f05270 */
[----:B------:R-:W-:Y:S01]  /*d770*/  BSSY B5, `(.L_x_233) ;  /* 0x000000b000057945 */ /* 0x000fe20003800000 */
[----:B------:R-:W-:-:S10]  /*d780*/  MOV R9, RZ ;  /* 0x000000ff00097202 */ /* 0x000fd40000000f00 */
[----:B------:R-:W-:Y:S05]  /*d790*/  @!P0 BRA `(.L_x_234) ;  /* 0x0000008000008947 */ /* 0x000fea0003800000 */
[----:B------:R-:W0:Y:S01]  /*d7a0*/  LDS.U R9, [R26] ;  /* 0x000000001a097984 */ /* 0x000e220000001800 */
[----:B------:R-:W-:Y:S02]  /*d7b0*/  IMAD.MOV.U32 R7, RZ, RZ, 0x4 ;  /* 0x00000004ff077424 */ /* 0x000fe400078e00ff */
[----:B------:R-:W-:-:S04]  /*d7c0*/  IMAD R6, R0, R14, R37 ;  /* 0x0000000e00067224 */ /* 0x000fc800078e0225 */
[----:B------:R-:W-:Y:S02]  /*d7d0*/  IMAD.WIDE R6, R6, R7, c[0x0][0x188] ;  /* 0x0000620006067625 */ /* 0x000fe400078e0207 */
[----:B0-----:R-:W-:-:S04]  /*d7e0*/  FMUL.FTZ R9, R3, R9 ;  /* 0x0000000903097220 */ /* 0x001fc80000410000 */
[----:B------:R-:W-:-:S08]  /*d7f0*/  FMUL.FTZ R11, R36, R9 ;  /* 0x00000009240b7220 */ /* 0x000fd00000410000 */
[----:B------:R0:W-:Y:S01]  /*d800*/  RED.E.ADD.F32.FTZ.RN.STRONG.GPU [R6], R11 ;  /* 0x0000000b0600798e */ /* 0x0001e20000114700 */
[----:B------:R-:W-:-:S08]  /*d810*/  MOV R9, 0x1 ;  /* 0x0000000100097802 */ /* 0x000fd00000000f00 */
.L_x_234:
[----:B0-----:R-:W-:Y:S05]  /*d820*/  BSYNC B5 ;  /* 0x0000000000057941 */ /* 0x001fea0003800000 */
.L_x_233:
[--C-:B------:R-:W-:Y:S01]  /*d830*/  IMAD R10, R27, 0xc, R9.reuse ;  /* 0x0000000c1b0a7824 */ /* 0x100fe200078e0209 */
[----:B------:R-:W-:Y:S01]  /*d840*/  MOV R7, 0x4 ;  /* 0x0000000400077802 */ /* 0x000fe20000000f00 */
[----:B------:R-:W-:-:S04]  /*d850*/  IMAD.IADD R6, R14, 0x1, R9 ;  /* 0x000000010e067824 */ /* 0x000fc800078e0209 */
[----:B------:R-:W-:Y:S02]  /*d860*/  IMAD R6, R0, R6, R37 ;  /* 0x0000000600067224 */ /* 0x000fe400078e0225 */
[----:B------:R-:W0:Y:S02]  /*d870*/  LDS.U R10, [R10.X4] ;  /* 0x000000000a0a7984 */ /* 0x000e240000005800 */
[----:B------:R-:W-:Y:S02]  /*d880*/  IMAD.WIDE R6, R6, R7, c[0x0][0x188] ;  /* 0x0000620006067625 */ /* 0x000fe400078e0207 */
[----:B0-----:R-:W-:-:S04]  /*d890*/  FMUL.FTZ R11, R3, R10 ;  /* 0x0000000a030b7220 */ /* 0x001fc80000410000 */
[----:B------:R-:W-:-:S08]  /*d8a0*/  FMUL.FTZ R11, R36, R11 ;  /* 0x0000000b240b7220 */ /* 0x000fd00000410000 */
[----:B------:R0:W-:Y:S01]  /*d8b0*/  RED.E.ADD.F32.FTZ.RN.STRONG.GPU [R6], R11 ;  /* 0x0000000b0600798e */ /* 0x0001e20000114700 */
[----:B------:R-:W-:-:S08]  /*d8c0*/  IADD3 R9, R9, 0x1, RZ ;  /* 0x0000000109097810 */ /* 0x000fd00007ffe0ff */
.L_x_232:
[----:B0-----:R-:W-:Y:S05]  /*d8d0*/  BSYNC B4 ;  /* 0x0000000000047941 */ /* 0x001fea0003800000 */
.L_x_231:
        /* <DEDUP_REMOVED lines=10> */
.L_x_230:
[----:B0-----:R-:W-:Y:S05]  /*d980*/  BSYNC B3 ;  /* 0x0000000000037941 */ /* 0x001fea0003800000 */
.L_x_229:
[----:B------:R-:W-:-:S12]  /*d990*/  ISETP.GE.U32.AND P0, PT, R12, 0x4, PT ;  /* 0x000000040c00780c */ /* 0x000fd80003f06070 */
[----:B------:R-:W-:Y:S05]  /*d9a0*/  @!P0 BRA `(.L_x_228) ;  /* 0x000002c000008947 */ /* 0x000fea0003800000 */
[--C-:B------:R-:W-:Y:S02]  /*d9b0*/  IMAD.IADD R6, R14, 0x1, R9.reuse ;  /* 0x000000010e067824 */ /* 0x100fe400078e0209 */
[----:B------:R-:W-:Y:S01]  /*d9c0*/  IMAD R16, R2, 0xc, R9 ;  /* 0x0000000c02107824 */ /* 0x000fe200078e0209 */
[----:B------:R-:W-:Y:S02]  /*d9d0*/  IADD3 R9, R9, -0x1, RZ ;  /* 0xffffffff09097810 */ /* 0x000fe40007ffe0ff */
[C---:B------:R-:W-:Y:S02]  /*d9e0*/  IADD3 R7, R6.reuse, 0x3, RZ ;  /* 0x0000000306077810 */ /* 0x040fe40007ffe0ff */
[----:B------:R-:W-:Y:S01]  /*d9f0*/  IADD3 R10, R6, 0x2, RZ ;  /* 0x00000002060a7810 */ /* 0x000fe20007ffe0ff */
[----:B------:R-:W-:Y:S01]  /*da00*/  IMAD R6, R0, R6, RZ ;  /* 0x0000000600067224 */ /* 0x000fe200078e02ff */
[----:B------:R-:W-:Y:S01]  /*da10*/  SHF.L.U32 R16, R16, 0x2, RZ ;  /* 0x0000000210107819 */ /* 0x000fe200000006ff */
[----:B------:R-:W-:-:S02]  /*da20*/  IMAD R18, R0, R7, RZ ;  /* 0x0000000700127224 */ /* 0x000fc400078e02ff */
[C---:B------:R-:W-:Y:S01]  /*da30*/  IMAD R19, R0.reuse, R10, RZ ;  /* 0x0000000a00137224 */ /* 0x040fe200078e02ff */
[----:B------:R-:W-:Y:S01]  /*da40*/  MOV R22, R6 ;  /* 0x0000000600167202 */ /* 0x000fe20000000f00 */
[----:B------:R-:W-:-:S08]  /*da50*/  IMAD.IADD R23, R0, 0x1, R6 ;  /* 0x0000000100177824 */ /* 0x000fd000078e0206 */
.L_x_235:
[----:B0-----:R-:W0:Y:S01]  /*da60*/  LDS.U R17, [R16] ;  /* 0x0000000010117984 */ /* 0x001e220000001800 */
[----:B---3--:R-:W-:Y:S01]  /*da70*/  MOV R15, 0x4 ;  /* 0x00000004000f7802 */ /* 0x008fe20000000f00 */
[C---:B------:R-:W-:Y:S01]  /*da80*/  IMAD.IADD R6, R37.reuse, 0x1, R22 ;  /* 0x0000000125067824 */ /* 0x040fe200078e0216 */
[C---:B-1----:R-:W-:Y:S01]  /*da90*/  IADD3 R10, R37.reuse, R23, RZ ;  /* 0x00000017250a7210 */ /* 0x042fe20007ffe0ff */
[----:B------:R-:W1:Y:S01]  /*daa0*/  LDS.U R20, [R16+0x4] ;  /* 0x0000040010147984 */ /* 0x000e620000001800 */
[C---:B--2---:R-:W-:Y:S01]  /*dab0*/  IMAD.IADD R12, R37.reuse, 0x1, R19 ;  /* 0x00000001250c7824 */ /* 0x044fe200078e0213 */
[----:B------:R-:W-:Y:S01]  /*dac0*/  IADD3 R14, R37, R18, RZ ;  /* 0x00000012250e7210 */ /* 0x000fe20007ffe0ff */
[-C--:B------:R-:W-:Y:S01]  /*dad0*/  IMAD.WIDE R6, R6, R15.reuse, c[0x0][0x188] ;  /* 0x0000620006067625 */ /* 0x080fe200078e020f */
[----:B------:R-:W2:Y:S01]  /*dae0*/  LDS.U R25, [R16+0x8] ;  /* 0x0000080010197984 */ /* 0x000ea20000001800 */
[----:B------:R-:W-:Y:S01]  /*daf0*/  IADD3 R9, R9, 0x4, RZ ;  /* 0x0000000409097810 */ /* 0x000fe20007ffe0ff */
[----:B------:R-:W-:-:S02]  /*db00*/  IMAD.WIDE R10, R10, R15, c[0x0][0x188] ;  /* 0x000062000a0a7625 */ /* 0x000fc400078e020f */
[----:B------:R3:W4:Y:S01]  /*db10*/  LDS.U R32, [R16+0xc] ;  /* 0x00000c0010207984 */ /* 0x0007220000001800 */
[-C--:B------:R-:W-:Y:S01]  /*db20*/  IMAD.WIDE R12, R12, R15.reuse, c[0x0][0x188] ;  /* 0x000062000c0c7625 */ /* 0x080fe200078e020f */
[----:B------:R-:W-:Y:S01]  /*db30*/  ISETP.GE.AND P0, PT, R9, R8, PT ;  /* 0x000000080900720c */ /* 0x000fe20003f06270 */
[----:B------:R-:W-:Y:S01]  /*db40*/  IMAD.WIDE R14, R14, R15, c[0x0][0x188] ;  /* 0x000062000e0e7625 */ /* 0x000fe200078e020f */
[C---:B------:R-:W-:Y:S01]  /*db50*/  LEA R18, R0.reuse, R18, 0x2 ;  /* 0x0000001200127211 */ /* 0x040fe200078e10ff */
[C---:B------:R-:W-:Y:S01]  /*db60*/  IMAD R19, R0.reuse, 0x4, R19 ;  /* 0x0000000400137824 */ /* 0x040fe200078e0213 */
[C---:B------:R-:W-:Y:S02]  /*db70*/  LEA R22, R0.reuse, R22, 0x2 ;  /* 0x0000001600167211 */ /* 0x040fe400078e10ff */
[----:B------:R-:W-:Y:S02]  /*db80*/  LEA R23, R0, R23, 0x2 ;  /* 0x0000001700177211 */ /* 0x000fe400078e10ff */
[----:B---3--:R-:W-:Y:S01]  /*db90*/  IADD3 R16, R16, 0x10, RZ ;  /* 0x0000001010107810 */ /* 0x008fe20007ffe0ff */
[----:B0-----:R-:W-:-:S02]  /*dba0*/  FMUL.FTZ R17, R3, R17 ;  /* 0x0000001103117220 */ /* 0x001fc40000410000 */
[C---:B-1----:R-:W-:Y:S02]  /*dbb0*/  FMUL.FTZ R21, R3.reuse, R20 ;  /* 0x0000001403157220 */ /* 0x042fe40000410000 */
[C---:B------:R-:W-:Y:S02]  /*dbc0*/  FMUL.FTZ R17, R36.reuse, R17 ;  /* 0x0000001124117220 */ /* 0x040fe40000410000 */
[C---:B--2---:R-:W-:Y:S02]  /*dbd0*/  FMUL.FTZ R25, R3.reuse, R25 ;  /* 0x0000001903197220 */ /* 0x044fe40000410000 */
[C---:B------:R-:W-:Y:S02]  /*dbe0*/  FMUL.FTZ R21, R36.reuse, R21 ;  /* 0x0000001524157220 */ /* 0x040fe40000410000 */
[----:B----4-:R-:W-:Y:S02]  /*dbf0*/  FMUL.FTZ R33, R3, R32 ;  /* 0x0000002003217220 */ /* 0x010fe40000410000 */
[C---:B------:R-:W-:Y:S01]  /*dc00*/  FMUL.FTZ R25, R36.reuse, R25 ;  /* 0x0000001924197220 */ /* 0x040fe20000410000 */
[----:B------:R0:W-:Y:S01]  /*dc10*/  RED.E.ADD.F32.FTZ.RN.STRONG.GPU [R6], R17 ;  /* 0x000000110600798e */ /* 0x0001e20000114700 */
[----:B------:R-:W-:-:S03]  /*dc20*/  FMUL.FTZ R33, R36, R33 ;  /* 0x0000002124217220 */ /* 0x000fc60000410000 */
[----:B------:R1:W-:Y:S04]  /*dc30*/  RED.E.ADD.F32.FTZ.RN.STRONG.GPU [R10], R21 ;  /* 0x000000150a00798e */ /* 0x0003e80000114700 */
[----:B------:R2:W-:Y:S04]  /*dc40*/  RED.E.ADD.F32.FTZ.RN.STRONG.GPU [R12], R25 ;  /* 0x000000190c00798e */ /* 0x0005e80000114700 */
[----:B------:R3:W-:Y:S01]  /*dc50*/  RED.E.ADD.F32.FTZ.RN.STRONG.GPU [R14], R33 ;  /* 0x000000210e00798e */ /* 0x0007e20000114700 */
[----:B------:R-:W-:Y:S05]  /*dc60*/  @!P0 BRA `(.L_x_235) ;  /* 0xfffffdf000008947 */ /* 0x000fea000383ffff */
.L_x_228:
[----:B0123--:R-:W-:Y:S05]  /*dc70*/  BSYNC B2 ;  /* 0x0000000000027941 */ /* 0x00ffea0003800000 */
.L_x_227:
[C---:B------:R-:W-:Y:S02]  /*dc80*/  ISETP.GE.AND P0, PT, R8.reuse, R50, PT ;  /* 0x000000320800720c */ /* 0x040fe40003f06270 */
[----:B------:R-:W-:-:S10]  /*dc90*/  IADD3 R8, R8, 0x1, RZ ;  /* 0x0000000108087810 */ /* 0x000fd40007ffe0ff */
[----:B------:R-:W-:Y:S05]  /*dca0*/  @!P0 BRA `(.L_x_236) ;  /* 0xfffff99000008947 */ /* 0x000fea000383ffff */
[----:B------:R-:W-:Y:S05]  /*dcb0*/  BSYNC B1 ;  /* 0x0000000000017941 */ /* 0x000fea0003800000 */
.L_x_226:
[----:B------:R0:W5:Y:S02]  /*dcc0*/  LDG.E.SYS R50, [R4] ;  /* 0x0000000004327381 */ /* 0x00016400001ee900 */
.L_x_225:
[----:B0-----:R-:W-:Y:S05]  /*dcd0*/  BSYNC B0 ;  /* 0x0000000000007941 */ /* 0x001fea0003800000 */
.L_x_224:
[----:B-----5:R-:W-:Y:S01]  /*dce0*/  ISETP.GE.AND P0, PT, R50, RZ, PT ;  /* 0x000000ff3200720c */ /* 0x020fe20003f06270 */
[C---:B------:R-:W-:Y:S02]  /*dcf0*/  FMUL.FTZ R31, R36.reuse, R31 ;  /* 0x0000001f241f7220 */ /* 0x040fe40000410000 */
[C---:B------:R-:W-:Y:S02]  /*dd00*/  FMUL.FTZ R30, R36.reuse, R30 ;  /* 0x0000001e241e7220 */ /* 0x040fe40000410000 */
[----:B------:R-:W-:-:S07]  /*dd10*/  FMUL.FTZ R29, R36, R29 ;  /* 0x0000001d241d7220 */ /* 0x000fce0000410000 */
[----:B------:R-:W-:Y:S05]  /*dd20*/  @!P0 EXIT ;  /* 0x000000000000894d */ /* 0x000fea0003800000 */
[----:B------:R-:W-:Y:S01]  /*dd30*/  IADD3 R9, R50, 0x1, RZ ;  /* 0x0000000132097810 */ /* 0x000fe20007ffe0ff */
[----:B------:R-:W-:Y:S01]  /*dd40*/  BSSY B0, `(.L_x_237) ;  /* 0x0000033000007945 */ /* 0x000fe20003800000 */
[----:B------:R-:W-:Y:S02]  /*dd50*/  IMAD.MOV.U32 R4, RZ, RZ, RZ ;  /* 0x000000ffff047224 */ /* 0x000fe400078e00ff */
[----:B------:R-:W-:-:S04]  /*dd60*/  LOP3.LUT R2, R9, 0x3, RZ, 0xc0, !PT ;  /* 0x0000000309027812 */ /* 0x000fc800078ec0ff */
[----:B------:R-:W-:-:S12]  /*dd70*/  ISETP.NE.AND P0, PT, R2, RZ, PT ;  /* 0x000000ff0200720c */ /* 0x000fd80003f05270 */
[----:B------:R-:W-:Y:S05]  /*dd80*/  @!P0 BRA `(.L_x_238) ;  /* 0x000002e000008947 */ /* 0x000fea0003800000 */
[----:B------:R-:W-:Y:S01]  /*dd90*/  ISETP.NE.AND P0, PT, R2, 0x1, PT ;  /* 0x000000010200780c */ /* 0x000fe20003f05270 */
[----:B------:R-:W-:Y:S01]  /*dda0*/  BSSY B1, `(.L_x_239) ;  /* 0x0000020000017945 */ /* 0x000fe20003800000 */
[----:B------:R-:W-:-:S10]  /*ddb0*/  MOV R6, RZ ;  /* 0x000000ff00067202 */ /* 0x000fd40000000f00 */
[----:B------:R-:W-:Y:S05]  /*ddc0*/  @!P0 BRA `(.L_x_240) ;  /* 0x000001d000008947 */ /* 0x000fea0003800000 */
[----:B------:R-:W-:Y:S01]  /*ddd0*/  ISETP.NE.AND P0, PT, R2, 0x2, PT ;  /* 0x000000020200780c */ /* 0x000fe20003f05270 */
[----:B------:R-:W-:Y:S01]  /*dde0*/  BSSY B2, `(.L_x_241) ;  /* 0x000000d000027945 */ /* 0x000fe20003800000 */
[----:B------:R-:W-:-:S10]  /*ddf0*/  MOV R6, RZ ;  /* 0x000000ff00067202 */ /* 0x000fd40000000f00 */
[----:B------:R-:W-:Y:S05]  /*de00*/  @!P0 BRA `(.L_x_242) ;  /* 0x000000a000008947 */ /* 0x000fea0003800000 */
[----:B------:R-:W0:Y:S01]  /*de10*/  LDS.U R4, [R26] ;  /* 0x000000001a047984 */ /* 0x000e220000001800 */
[----:B------:R-:W-:-:S04]  /*de20*/  IMAD.MOV.U32 R2, RZ, RZ, 0xc ;  /* 0x0000000cff027424 */ /* 0x000fc800078e00ff */
[----:B------:R-:W-:Y:S02]  /*de30*/  IMAD.WIDE R2, R37, R2, c[0x0][0x190] ;  /* 0x0000640025027625 */ /* 0x000fe400078e0202 */
[-C--:B0-----:R-:W-:Y:S02]  /*de40*/  FMUL.FTZ R5, R31, R4.reuse ;  /* 0x000000041f057220 */ /* 0x081fe40000410000 */
[-C--:B------:R-:W-:Y:S02]  /*de50*/  FMUL.FTZ R7, R30, R4.reuse ;  /* 0x000000041e077220 */ /* 0x080fe40000410000 */
[----:B------:R-:W-:-:S04]  /*de60*/  FMUL.FTZ R4, R29, R4 ;  /* 0x000000041d047220 */ /* 0x000fc80000410000 */
[----:B------:R0:W-:Y:S04]  /*de70*/  RED.E.ADD.F32.FTZ.RN.STRONG.GPU [R2], R5 ;  /* 0x000000050200798e */ /* 0x0001e80000114700 */
[----:B------:R0:W-:Y:S04]  /*de80*/  RED.E.ADD.F32.FTZ.RN.STRONG.GPU [R2+0x4], R7 ;  /* 0x000004070200798e */ /* 0x0001e80000114700 */
[----:B------:R0:W-:Y:S01]  /*de90*/  RED.E.ADD.F32.FTZ.RN.STRONG.GPU [R2+0x8], R4 ;  /* 0x000008040200798e */ /* 0x0001e20000114700 */
[----:B------:R-:W-:-:S08]  /*dea0*/  MOV R6, 0x1 ;  /* 0x0000000100067802 */ /* 0x000fd00000000f00 */
.L_x_242:
[----:B0-----:R-:W-:Y:S05]  /*deb0*/  BSYNC B2 ;  /* 0x0000000000027941 */ /* 0x001fea0003800000 */
.L_x_241:
[----:B------:R-:W-:Y:S01]  /*dec0*/  IMAD R4, R27, 0xc, R6 ;  /* 0x0000000c1b047824 */ /* 0x000fe200078e0206 */
[----:B------:R-:W-:Y:S01]  /*ded0*/  IADD3 R2, -R6, RZ, RZ ;  /* 0x000000ff06027210 */ /* 0x000fe20007ffe1ff */
[----:B------:R-:W-:-:S03]  /*dee0*/  IMAD.MOV.U32 R3, RZ, RZ, 0xc ;  /* 0x0000000cff037424 */ /* 0x000fc600078e00ff */
[----:B------:R-:W-:-:S03]  /*def0*/  LOP3.LUT R2, R0, R2, RZ, 0xc0, !PT ;  /* 0x0000000200027212 */ /* 0x000fc600078ec0ff */
[----:B------:R-:W0:Y:S01]  /*df00*/  LDS.U R4, [R4.X4] ;  /* 0x0000000004047984 */ /* 0x000e220000005800 */
[----:B------:R-:W-:-:S05]  /*df10*/  IADD3 R2, R37, R2, RZ ;  /* 0x0000000225027210 */ /* 0x000fca0007ffe0ff */
[----:B------:R-:W-:Y:S02]  /*df20*/  IMAD.WIDE R2, R2, R3, c[0x0][0x190] ;  /* 0x0000640002027625 */ /* 0x000fe400078e0203 */
[-C--:B0-----:R-:W-:Y:S02]  /*df30*/  FMUL.FTZ R5, R31, R4.reuse ;  /* 0x000000041f057220 */ /* 0x081fe40000410000 */
[-C--:B------:R-:W-:Y:S02]  /*df40*/  FMUL.FTZ R7, R30, R4.reuse ;  /* 0x000000041e077220 */ /* 0x080fe40000410000 */
[----:B------:R-:W-:-:S04]  /*df50*/  FMUL.FTZ R8, R29, R4 ;  /* 0x000000041d087220 */ /* 0x000fc80000410000 */
[----:B------:R0:W-:Y:S04]  /*df60*/  RED.E.ADD.F32.FTZ.RN.STRONG.GPU [R2], R5 ;  /* 0x000000050200798e */ /* 0x0001e80000114700 */
[----:B------:R0:W-:Y:S04]  /*df70*/  RED.E.ADD.F32.FTZ.RN.STRONG.GPU [R2+0x4], R7 ;  /* 0x000004070200798e */ /* 0x0001e80000114700 */
[----:B------:R0:W-:Y:S01]  /*df80*/  RED.E.ADD.F32.FTZ.RN.STRONG.GPU [R2+0x8], R8 ;  /* 0x000008080200798e */ /* 0x0001e20000114700 */
[----:B------:R-:W-:-:S08]  /*df90*/  IADD3 R6, R6, 0x1, RZ ;  /* 0x0000000106067810 */ /* 0x000fd00007ffe0ff */
.L_x_240:
[----:B0-----:R-:W-:Y:S05]  /*dfa0*/  BSYNC B1 ;  /* 0x0000000000017941 */ /* 0x001fea0003800000 */
.L_x_239:
[----:B------:R-:W-:Y:S01]  /*dfb0*/  IMAD R27, R27, 0xc, R6 ;  /* 0x0000000c1b1b7824 */ /* 0x000fe200078e0206 */
[----:B------:R-:W-:Y:S01]  /*dfc0*/  MOV R3, 0xc ;  /* 0x0000000c00037802 */ /* 0x000fe20000000f00 */
[----:B------:R-:W-:-:S04]  /*dfd0*/  IMAD R2, R0, R6, R37 ;  /* 0x0000000600027224 */ /* 0x000fc800078e0225 */
[----:B------:R-:W-:Y:S02]  /*dfe0*/  IMAD.WIDE R2, R2, R3, c[0x0][0x190] ;  /* 0x0000640002027625 */ /* 0x000fe400078e0203 */
[----:B------:R-:W0:Y:S02]  /*dff0*/  LDS.U R4, [R27.X4] ;  /* 0x000000001b047984 */ /* 0x000e240000005800 */
[-C--:B0-----:R-:W-:Y:S02]  /*e000*/  FMUL.FTZ R5, R31, R4.reuse ;  /* 0x000000041f057220 */ /* 0x081fe40000410000 */
[-C--:B------:R-:W-:Y:S02]  /*e010*/  FMUL.FTZ R7, R30, R4.reuse ;  /* 0x000000041e077220 */ /* 0x080fe40000410000 */
[----:B------:R-:W-:-:S04]  /*e020*/  FMUL.FTZ R8, R29, R4 ;  /* 0x000000041d087220 */ /* 0x000fc80000410000 */
[----:B------:R0:W-:Y:S04]  /*e030*/  RED.E.ADD.F32.FTZ.RN.STRONG.GPU [R2], R5 ;  /* 0x000000050200798e */ /* 0x0001e80000114700 */
[----:B------:R0:W-:Y:S04]  /*e040*/  RED.E.ADD.F32.FTZ.RN.STRONG.GPU [R2+0x4], R7 ;  /* 0x000004070200798e */ /* 0x0001e80000114700 */
[----:B------:R0:W-:Y:S01]  /*e050*/  RED.E.ADD.F32.FTZ.RN.STRONG.GPU [R2+0x8], R8 ;  /* 0x000008080200798e */ /* 0x0001e20000114700 */
[----:B------:R-:W-:-:S08]  /*e060*/  IADD3 R4, R6, 0x1, RZ ;  /* 0x0000000106047810 */ /* 0x000fd00007ffe0ff */
.L_x_238:
[----:B0-----:R-:W-:Y:S05]  /*e070*/  BSYNC B0 ;  /* 0x0000000000007941 */ /* 0x001fea0003800000 */
.L_x_237:
[----:B------:R-:W-:-:S12]  /*e080*/  ISETP.GE.U32.AND P0, PT, R9, 0x4, PT ;  /* 0x000000040900780c */ /* 0x000fd80003f06070 */
[----:B------:R-:W-:Y:S05]  /*e090*/  @!P0 EXIT ;  /* 0x000000000000894d */ /* 0x000fea0003800000 */
[----:B------:R-:W-:Y:S01]  /*e0a0*/  IMAD.MOV.U32 R2, RZ, RZ, c[0x0][0x1a4] ;  /* 0x00006900ff027624 */ /* 0x000fe200078e00ff */
[----:B------:R-:W-:Y:S01]  /*e0b0*/  MOV R5, c[0x0][0x1a8] ;  /* 0x00006a0000057a02 */ /* 0x000fe20000000f00 */
[----:B------:R-:W-:Y:S01]  /*e0c0*/  IMAD R38, R38, R4, RZ ;  /* 0x0000000426267224 */ /* 0x000fe200078e02ff */
[----:B------:R-:W-:Y:S01]  /*e0d0*/  MOV R7, c[0x0][0x1a0] ;  /* 0x0000680000077a02 */ /* 0x000fe20000000f00 */
[C---:B------:R-:W-:Y:S01]  /*e0e0*/  IMAD R3, R2.reuse, c[0x0][0x1a0], RZ ;  /* 0x0000680002037a24 */ /* 0x040fe200078e02ff */
[----:B------:R-:W-:Y:S01]  /*e0f0*/  BSSY B0, `(.L_x_243) ;  /* 0x0000043000007945 */ /* 0x000fe20003800000 */
[----:B------:R-:W-:Y:S01]  /*e100*/  IMAD R2, R2, c[0x0][0x1a8], RZ ;  /* 0x00006a0002027a24 */ /* 0x000fe200078e02ff */
[----:B------:R-:W-:Y:S01]  /*e110*/  IADD3 R14, R4, -0x1, RZ ;  /* 0xffffffff040e7810 */ /* 0x000fe20007ffe0ff */
[----:B------:R-:W-:Y:S02]  /*e120*/  IMAD R3, R5, c[0x0][0x1ac], R3 ;  /* 0x00006b0005037a24 */ /* 0x000fe400078e0203 */
[----:B------:R-:W-:-:S02]  /*e130*/  IMAD R5, R7, c[0x0][0x1ac], R2 ;  /* 0x00006b0007057a24 */ /* 0x000fc400078e0202 */
[----:B------:R-:W-:Y:S02]  /*e140*/  IMAD R2, R41, c[0x0][0x0], RZ ;  /* 0x0000000029027a24 */ /* 0x000fe400078e02ff */
[----:B------:R-:W-:Y:S02]  /*e150*/  IMAD.IADD R3, R3, 0x1, -R5 ;  /* 0x0000000103037824 */ /* 0x000fe400078e0a05 */
[----:B------:R-:W-:Y:S02]  /*e160*/  IMAD R2, R2, 0xc, R4 ;  /* 0x0000000c02027824 */ /* 0x000fe400078e0204 */
[----:B------:R-:W-:Y:S02]  /*e170*/  IMAD R15, R3, 0xc, RZ ;  /* 0x0000000c030f7824 */ /* 0x000fe400078e02ff */
[----:B------:R-:W-:Y:S02]  /*e180*/  IMAD R2, R28, 0xc, R2 ;  /* 0x0000000c1c027824 */ /* 0x000fe400078e0202 */
[----:B------:R-:W-:Y:S01]  /*e190*/  IMAD R38, R24, R38, RZ ;  /* 0x0000002618267224 */ /* 0x000fe200078e02ff */
[----:B------:R-:W-:-:S02]  /*e1a0*/  IADD3 R17, R15, 0x4, RZ ;  /* 0x000000040f117810 */ /* 0x000fc40007ffe0ff */
[----:B------:R-:W-:Y:S02]  /*e1b0*/  IADD3 R19, R15, 0x8, RZ ;  /* 0x000000080f137810 */ /* 0x000fe40007ffe0ff */
[----:B------:R-:W-:Y:S02]  /*e1c0*/  SHF.L.U32 R16, R2, 0x2, RZ ;  /* 0x0000000202107819 */ /* 0x000fe400000006ff */
[----:B------:R-:W-:Y:S02]  /*e1d0*/  SHF.R.S32.HI R27, RZ, 0x1f, R15 ;  /* 0x0000001fff1b7819 */ /* 0x000fe4000001140f */
[----:B------:R-:W-:Y:S02]  /*e1e0*/  SHF.R.S32.HI R33, RZ, 0x1f, R17 ;  /* 0x0000001fff217819 */ /* 0x000fe40000011411 */
[----:B------:R-:W-:-:S08]  /*e1f0*/  SHF.R.S32.HI R35, RZ, 0x1f, R19 ;  /* 0x0000001fff237819 */ /* 0x000fd00000011413 */
.L_x_244:
[----:B01----:R-:W0:Y:S01]  /*e200*/  LDS.U R4, [R16] ;  /* 0x0000000010047984 */ /* 0x003e220000001800 */
[----:B--2---:R-:W-:Y:S01]  /*e210*/  IADD3 R6, R37, R38, RZ ;  /* 0x0000002625067210 */ /* 0x004fe20007ffe0ff */
[----:B------:R-:W-:-:S02]  /*e220*/  IMAD.MOV.U32 R7, RZ, RZ, 0xc ;  /* 0x0000000cff077424 */ /* 0x000fc400078e00ff */
[----:B------:R-:W1:Y:S02]  /*e230*/  LDS.U R8, [R16+0x4] ;  /* 0x0000040010087984 */ /* 0x000e640000001800 */
[----:B------:R-:W-:Y:S02]  /*e240*/  IMAD.WIDE R6, R6, R7, c[0x0][0x190] ;  /* 0x0000640006067625 */ /* 0x000fe400078e0207 */
[----:B------:R-:W2:Y:S04]  /*e250*/  LDS.U R24, [R16+0x8] ;  /* 0x0000080010187984 */ /* 0x000ea80000001800 */
[----:B---3-5:R-:W3:Y:S01]  /*e260*/  LDS.U R28, [R16+0xc] ;  /* 0x00000c00101c7984 */ /* 0x028ee20000001800 */
[----:B------:R-:W-:-:S04]  /*e270*/  IADD3 R2, P0, R15, R6, RZ ;  /* 0x000000060f027210 */ /* 0x000fc80007f1e0ff */
[----:B------:R-:W-:Y:S02]  /*e280*/  IADD3.X R3, R7, R27, RZ, P0, !PT ;  /* 0x0000001b07037210 */ /* 0x000fe400007fe4ff */
[----:B------:R-:W-:Y:S01]  /*e290*/  IADD3 R14, R14, 0x4, RZ ;  /* 0x000000040e0e7810 */ /* 0x000fe20007ffe0ff */
[-C--:B0-----:R-:W-:Y:S02]  /*e2a0*/  FMUL.FTZ R11, R31, R4.reuse ;  /* 0x000000041f0b7220 */ /* 0x081fe40000410000 */
[CC--:B----4-:R-:W-:Y:S02]  /*e2b0*/  FMUL.FTZ R12, R30.reuse, R4.reuse ;  /* 0x000000041e0c7220 */ /* 0x0d0fe40000410000 */
[----:B------:R-:W-:Y:S01]  /*e2c0*/  FMUL.FTZ R13, R29, R4 ;  /* 0x000000041d0d7220 */ /* 0x000fe20000410000 */
[----:B------:R-:W-:Y:S01]  /*e2d0*/  IADD3 R4, P0, R15, R2, RZ ;  /* 0x000000020f047210 */ /* 0x000fe20007f1e0ff */
[-C--:B-1----:R-:W-:Y:S02]  /*e2e0*/  FMUL.FTZ R20, R31, R8.reuse ;  /* 0x000000081f147220 */ /* 0x082fe40000410000 */
[----:B------:R-:W-:Y:S01]  /*e2f0*/  RED.E.ADD.F32.FTZ.RN.STRONG.GPU [R6], R11 ;  /* 0x0000000b0600798e */ /* 0x000fe20000114700 */
[----:B------:R-:W-:Y:S01]  /*e300*/  FMUL.FTZ R21, R30, R8 ;  /* 0x000000081e157220 */ /* 0x000fe20000410000 */
[----:B------:R-:W-:-:S02]  /*e310*/  IADD3.X R5, R27, R3, RZ, P0, !PT ;  /* 0x000000031b057210 */ /* 0x000fc400007fe4ff */
[----:B------:R-:W-:Y:S01]  /*e320*/  RED.E.ADD.F32.FTZ.RN.STRONG.GPU [R6+0x4], R12 ;  /* 0x0000040c0600798e */ /* 0x000fe20000114700 */
[----:B------:R-:W-:Y:S01]  /*e330*/  FMUL.FTZ R23, R29, R8 ;  /* 0x000000081d177220 */ /* 0x000fe20000410000 */
[----:B------:R-:W-:Y:S02]  /*e340*/  IADD3 R8, P1, R17, R2, RZ ;  /* 0x0000000211087210 */ /* 0x000fe40007f3e0ff */
[----:B------:R0:W-:Y:S01]  /*e350*/  RED.E.ADD.F32.FTZ.RN.STRONG.GPU [R6+0x8], R13 ;  /* 0x0000080d0600798e */ /* 0x0001e20000114700 */
[-C--:B--2---:R-:W-:Y:S02]  /*e360*/  FMUL.FTZ R18, R31, R24.reuse ;  /* 0x000000181f127220 */ /* 0x084fe40000410000 */
[----:B------:R-:W-:Y:S01]  /*e370*/  IMAD.X R9, R33, 0x1, R3, P1 ;  /* 0x0000000121097824 */ /* 0x000fe200008e0603 */
[----:B------:R3:W-:Y:S01]  /*e380*/  RED.E.ADD.F32.FTZ.RN.STRONG.GPU [R2], R20 ;  /* 0x000000140200798e */ /* 0x0007e20000114700 */
[----:B------:R-:W-:-:S03]  /*e390*/  FMUL.FTZ R22, R30, R24 ;  /* 0x000000181e167220 */ /* 0x000fc60000410000 */
[----:B------:R-:W-:Y:S01]  /*e3a0*/  RED.E.ADD.F32.FTZ.RN.STRONG.GPU [R2+0x4], R21 ;  /* 0x000004150200798e */ /* 0x000fe20000114700 */
[----:B0-----:R-:W-:-:S03]  /*e3b0*/  IADD3 R6, P0, R19, R2, RZ ;  /* 0x0000000213067210 */ /* 0x001fc60007f1e0ff */
[----:B------:R0:W-:Y:S01]  /*e3c0*/  RED.E.ADD.F32.FTZ.RN.STRONG.GPU [R2+0x8], R23 ;  /* 0x000008170200798e */ /* 0x0001e20000114700 */
[----:B------:R-:W-:Y:S02]  /*e3d0*/  IADD3.X R7, R35, R3, RZ, P0, !PT ;  /* 0x0000000323077210 */ /* 0x000fe400007fe4ff */
[----:B------:R-:W-:Y:S01]  /*e3e0*/  IADD3 R12, P1, R17, R4, RZ ;  /* 0x00000004110c7210 */ /* 0x000fe20007f3e0ff */
[----:B------:R-:W-:Y:S01]  /*e3f0*/  FMUL.FTZ R24, R29, R24 ;  /* 0x000000181d187220 */ /* 0x000fe20000410000 */
[----:B------:R-:W-:Y:S01]  /*e400*/  IADD3 R10, P0, R15, R4, RZ ;  /* 0x000000040f0a7210 */ /* 0x000fe20007f1e0ff */
[----:B---3--:R-:W-:Y:S01]  /*e410*/  FMUL.FTZ R20, R31, R28 ;  /* 0x0000001c1f147220 */ /* 0x008fe20000410000 */
[----:B------:R1:W-:Y:S01]  /*e420*/  RED.E.ADD.F32.FTZ.RN.STRONG.GPU [R4], R18 ;  /* 0x000000120400798e */ /* 0x0003e20000114700 */
[----:B0-----:R-:W-:Y:S02]  /*e430*/  IADD3 R2, P2, R19, R4, RZ ;  /* 0x0000000413027210 */ /* 0x001fe40007f5e0ff */
[-C--:B------:R-:W-:Y:S01]  /*e440*/  IADD3.X R11, R27, R5.reuse, RZ, P0, !PT ;  /* 0x000000051b0b7210 */ /* 0x080fe200007fe4ff */
[----:B------:R-:W-:Y:S01]  /*e450*/  FMUL.FTZ R25, R30, R28 ;  /* 0x0000001c1e197220 */ /* 0x000fe20000410000 */
[----:B------:R-:W-:Y:S01]  /*e460*/  ISETP.GE.AND P0, PT, R14, R50, PT ;  /* 0x000000320e00720c */ /* 0x000fe20003f06270 */
[----:B------:R-:W-:Y:S01]  /*e470*/  IMAD.X R13, R33, 0x1, R5, P1 ;  /* 0x00000001210d7824 */ /* 0x000fe200008e0605 */
[----:B------:R-:W-:Y:S01]  /*e480*/  IADD3.X R3, R35, R5, RZ, P2, !PT ;  /* 0x0000000523037210 */ /* 0x000fe200017fe4ff */
[----:B------:R-:W-:Y:S01]  /*e490*/  FMUL.FTZ R28, R29, R28 ;  /* 0x0000001c1d1c7220 */ /* 0x000fe20000410000 */
[----:B------:R0:W-:Y:S04]  /*e4a0*/  RED.E.ADD.F32.FTZ.RN.STRONG.GPU [R8], R22 ;  /* 0x000000160800798e */ /* 0x0001e80000114700 */
[----:B------:R2:W-:Y:S04]  /*e4b0*/  RED.E.ADD.F32.FTZ.RN.STRONG.GPU [R6], R24 ;  /* 0x000000180600798e */ /* 0x0005e80000114700 */
[----:B------:R3:W-:Y:S04]  /*e4c0*/  RED.E.ADD.F32.FTZ.RN.STRONG.GPU [R10], R20 ;  /* 0x000000140a00798e */ /* 0x0007e80000114700 */
[----:B------:R4:W-:Y:S01]  /*e4d0*/  RED.E.ADD.F32.FTZ.RN.STRONG.GPU [R12], R25 ;  /* 0x000000190c00798e */ /* 0x0009e20000114700 */
[----:B------:R-:W-:-:S03]  /*e4e0*/  LEA R38, R0, R38, 0x2 ;  /* 0x0000002600267211 */ /* 0x000fc600078e10ff */
[----:B------:R5:W-:Y:S01]  /*e4f0*/  RED.E.ADD.F32.FTZ.RN.STRONG.GPU [R2], R28 ;  /* 0x0000001c0200798e */ /* 0x000be20000114700 */
[----:B------:R-:W-:Y:S01]  /*e500*/  IADD3 R16, R16, 0x10, RZ ;  /* 0x0000001010107810 */ /* 0x000fe20007ffe0ff */
[----:B------:R-:W-:Y:S07]  /*e510*/  @!P0 BRA `(.L_x_244) ;  /* 0xfffffce000008947 */ /* 0x000fee000383ffff */
[----:B012345:R-:W-:Y:S05]  /*e520*/  BSYNC B0 ;  /* 0x0000000000007941 */ /* 0x03ffea0003800000 */
.L_x_243:
[----:B------:R-:W-:Y:S05]  /*e530*/  EXIT ;  /* 0x000000000000794d */ /* 0x000fea0003800000 */
.L_x_245:
[----:B------:R-:W-:-:S00]  /*e540*/  BRA `(.L_x_245) ;  /* 0xfffffff000007947 */ /* 0x000fc0000383ffff */
[----:B------:R-:W-:-:S00]  /*e550*/  NOP ;  /* 0x0000000000007918 */ /* 0x000fc00000000000 */
[----:B------:R-:W-:-:S00]  /*e560*/  NOP ;  /* 0x0000000000007918 */ /* 0x000fc00000000000 */
[----:B------:R-:W-:-:S00]  /*e570*/  NOP ;  /* 0x0000000000007918 */ /* 0x000fc00000000000 */
.L_x_659:


//--------------------- .text.kernel_cuda_filter_nlm_normalize --------------------------
	.section	.text.kernel_cuda_filter_nlm_normalize,"ax",@progbits
	.sectioninfo	@"SHI_REGISTERS=9"
	.align	128
        .global         kernel_cuda_filter_nlm_normalize
        .type           kernel_cuda_filter_nlm_normalize,@function
        .size           kernel_cuda_filter_nlm_normalize,(.L_x_660 - kernel_cuda_filter_nlm_normalize)
        .other          kernel_cuda_filter_nlm_normalize,@"STO_CUDA_ENTRY STV_DEFAULT"
kernel_cuda_filter_nlm_normalize:
.text.kernel_cuda_filter_nlm_normalize:
[----:B------:R-:W-:-:S08]  /*0000*/  MOV R1, c[0x0][0x28] ;  /* 0x00000a0000017a02 */ /* 0x000fd00000000f00 */
[----:B------:R-:W0:Y:S01]  /*0010*/  S2R R2, SR_CTAID.Y ;  /* 0x0000000000027919 */ /* 0x000e220000002600 */
[----:B------:R-:W0:Y:S01]  /*0020*/  S2R R4, SR_TID.Y ;  /* 0x0000000000047919 */ /* 0x000e220000002200 */
[----:B------:R-:W1:Y:S01]  /*0030*/  S2R R0, SR_CTAID.X ;  /* 0x0000000000007919 */ /* 0x000e620000002500 */
[----:B------:R-:W1:Y:S01]  /*0040*/  S2R R3, SR_TID.X ;  /* 0x0000000000037919 */ /* 0x000e620000002100 */
[----:B0-----:R-:W-:Y:S02]  /*0050*/  IMAD R2, R2, c[0x0][0x4], R4 ;  /* 0x0000010002027a24 */ /* 0x001fe400078e0204 */
[----:B-1----:R-:W-:-:S03]  /*0060*/  IMAD R0, R0, c[0x0][0x0], R3 ;  /* 0x0000000000007a24 */ /* 0x002fc600078e0203 */
[----:B------:R-:W-:-:S04]  /*0070*/  ISETP.GE.AND P0, PT, R2, c[0x0][0x174], PT ;  /* 0x00005d0002007a0c */ /* 0x000fc80003f06270 */
[----:B------:R-:W-:-:S12]  /*0080*/  ISETP.LT.AND P0, PT, R0, c[0x0][0x170], !P0 ;  /* 0x00005c0000007a0c */ /* 0x000fd80004701270 */
[----:B------:R-:W-:Y:S05]  /*0090*/  @!P0 EXIT ;  /* 0x000000000000894d */ /* 0x000fea0003800000 */
[----:B------:R-:W-:Y:S01]  /*00a0*/  MOV R3, 0x4 ;  /* 0x0000000400037802 */ /* 0x000fe20000000f00 */
[----:B------:R-:W-:-:S04]  /*00b0*/  IMAD R2, R2, c[0x0][0x178], R0 ;  /* 0x00005e0002027a24 */ /* 0x000fc800078e0200 */
[CC--:B------:R-:W-:Y:S02]  /*00c0*/  IMAD.WIDE R4, R2.reuse, R3.reuse, c[0x0][0x168] ;  /* 0x00005a0002047625 */ /* 0x0c0fe400078e0203 */
[----:B------:R-:W-:-:S08]  /*00d0*/  IMAD.WIDE R2, R2, R3, c[0x0][0x160] ;  /* 0x0000580002027625 */ /* 0x000fd000078e0203 */
[----:B------:R-:W2:Y:S04]  /*00e0*/  LDG.E.CONSTANT.SYS R4, [R4] ;  /* 0x0000000004047381 */ /* 0x000ea800001e6900 */
[----:B------:R-:W3:Y:S01]  /*00f0*/  LDG.E.SYS R0, [R2] ;  /* 0x0000000002007381 */ /* 0x000ee200001ee900 */
[----:B--2---:R-:W3:Y:S02]  /*0100*/  MUFU.RCP R6, R4 ;  /* 0x0000000400067308 */ /* 0x004ee40000001000 */
[----:B---3--:R-:W-:-:S08]  /*0110*/  FMUL.FTZ R0, R0, R6 ;  /* 0x0000000600007220 */ /* 0x008fd00000410000 */
[----:B------:R-:W-:Y:S01]  /*0120*/  STG.E.SYS [R2], R0 ;  /* 0x0000000002007386 */ /* 0x000fe2000010e900 */
[----:B------:R-:W-:Y:S05]  /*0130*/  EXIT ;  /* 0x000000000000794d */ /* 0x000fea0003800000 */
.L_x_246:
[----:B------:R-:W-:-:S00]  /*0140*/  BRA `(.L_x_246) ;  /* 0xfffffff000007947 */ /* 0x000fc0000383ffff */
[----:B------:R-:W-:-:S00]  /*0150*/  NOP ;  /* 0x0000000000007918 */ /* 0x000fc00000000000 */
[----:B------:R-:W-:-:S00]  /*0160*/  NOP ;  /* 0x0000000000007918 */ /* 0x000fc00000000000 */
[----:B------:R-:W-:-:S00]  /*0170*/  NOP ;  /* 0x0000000000007918 */ /* 0x000fc00000000000 */
.L_x_660:


//--------------------- .text.kernel_cuda_filter_nlm_update_output --------------------------
	.section	.text.kernel_cuda_filter_nlm_update_output,"ax",@progbits
	.sectioninfo	@"SHI_REGISTERS=34"
	.align	128
        .global         kernel_cuda_filter_nlm_update_output
        .type           kernel_cuda_filter_nlm_update_output,@function
        .size           kernel_cuda_filter_nlm_update_output,(.L_x_661 - kernel_cuda_filter_nlm_update_output)
        .other          kernel_cuda_filter_nlm_update_output,@"STO_CUDA_ENTRY STV_DEFAULT"
kernel_cuda_filter_nlm_update_output:
.text.kernel_cuda_filter_nlm_update_output:
[----:B------:R-:W-:-:S08]  /*0000*/  IMAD.MOV.U32 R1, RZ, RZ, c[0x0][0x28] ;  /* 0x00000a00ff017624 */ /* 0x000fd000078e00ff */
[----:B------:R-:W-:Y:S01]  /*0010*/  ULDC UR4, c[0x0][0x194] ;  /* 0x0000650000047ab9 */ /* 0x000fe20000000800 */
[----:B------:R-:W-:Y:S01]  /*0020*/  UMOV UR5, 0x1 ;  /* 0x0000000100057882 */ /* 0x000fe20000000000 */
[----:B------:R-:W0:Y:S01]  /*0030*/  S2R R0, SR_CTAID.Y ;  /* 0x0000000000007919 */ /* 0x000e220000002600 */
[----:B------:R-:W-:Y:S01]  /*0040*/  ULEA UR4, UR4, UR5, 0x1 ;  /* 0x0000000504047291 */ /* 0x000fe2000f8e083f */
[----:B------:R-:W0:Y:S01]  /*0050*/  S2R R2, SR_TID.Y ;  /* 0x0000000000027919 */ /* 0x000e220000002200 */
[----:B------:R-:W-:Y:S04]  /*0060*/  BSSY B0, `(.L_x_247) ;  /* 0x0000066000007945 */ /* 0x000fe80003800000 */
[----:B------:R-:W-:-:S02]  /*0070*/  IABS R6, UR4 ;  /* 0x0000000400067c13 */ /* 0x000fc40008000000 */
[----:B------:R-:W-:Y:S02]  /*0080*/  IABS R8, UR4 ;  /* 0x0000000400087c13 */ /* 0x000fe40008000000 */
[----:B------:R-:W-:Y:S02]  /*0090*/  ISETP.EQ.AND P3, PT, RZ, UR4, PT ;  /* 0x00000004ff007c0c */ /* 0x000fe4000bf62270 */
[----:B------:R-:W1:Y:S01]  /*00a0*/  I2F.RP R4, R6 ;  /* 0x0000000600047306 */ /* 0x000e620000209400 */
[----:B0-----:R-:W-:Y:S02]  /*00b0*/  IMAD R0, R0, c[0x0][0x4], R2 ;  /* 0x0000010000007a24 */ /* 0x001fe400078e0202 */
[----:B------:R-:W-:Y:S01]  /*00c0*/  IMAD.MOV.U32 R2, RZ, RZ, RZ ;  /* 0x000000ffff027224 */ /* 0x000fe200078e00ff */
[----:B-1----:R-:W0:Y:S02]  /*00d0*/  MUFU.RCP R4, R4 ;  /* 0x0000000400047308 */ /* 0x002e240000001000 */
[----:B0-----:R-:W-:-:S02]  /*00e0*/  IADD3 R5, R4, 0xffffffe, RZ ;  /* 0x0ffffffe04057810 */ /* 0x001fc40007ffe0ff */
[----:B------:R-:W-:-:S04]  /*00f0*/  IABS R4, R0 ;  /* 0x0000000000047213 */ /* 0x000fc80000000000 */
[----:B------:R0:W1:Y:S02]  /*0100*/  F2I.FTZ.U32.TRUNC.NTZ R3, R5 ;  /* 0x0000000500037305 */ /* 0x000064000021f000 */
[----:B0-----:R-:W-:-:S04]  /*0110*/  LOP3.LUT R5, R0, UR4, RZ, 0x3c, !PT ;  /* 0x0000000400057c12 */ /* 0x001fc8000f8e3cff */
[----:B------:R-:W-:Y:S01]  /*0120*/  ISETP.GE.AND P0, PT, R5, RZ, PT ;  /* 0x000000ff0500720c */ /* 0x000fe20003f06270 */
[----:B-1----:R-:W-:-:S04]  /*0130*/  IMAD.MOV R7, RZ, RZ, -R3 ;  /* 0x000000ffff077224 */ /* 0x002fc800078e0a03 */
[----:B------:R-:W-:-:S04]  /*0140*/  IMAD R7, R7, R6, RZ ;  /* 0x0000000607077224 */ /* 0x000fc800078e02ff */
[----:B------:R-:W-:Y:S02]  /*0150*/  IMAD.HI.U32 R2, R3, R7, R2 ;  /* 0x0000000703027227 */ /* 0x000fe400078e0002 */
[----:B------:R-:W-:-:S04]  /*0160*/  IMAD.MOV R3, RZ, RZ, -R8 ;  /* 0x000000ffff037224 */ /* 0x000fc800078e0a08 */
[----:B------:R-:W-:-:S04]  /*0170*/  IMAD.HI.U32 R2, R2, R4, RZ ;  /* 0x0000000402027227 */ /* 0x000fc800078e00ff */
[C---:B------:R-:W-:Y:S01]  /*0180*/  IMAD R3, R2.reuse, R3, R4 ;  /* 0x0000000302037224 */ /* 0x040fe200078e0204 */
[----:B------:R-:W-:-:S04]  /*0190*/  IADD3 R4, R2, 0x1, RZ ;  /* 0x0000000102047810 */ /* 0x000fc80007ffe0ff */
[----:B------:R-:W-:-:S04]  /*01a0*/  ISETP.GT.U32.AND P2, PT, R6, R3, PT ;  /* 0x000000030600720c */ /* 0x000fc80003f44070 */
[----:B------:R-:W-:-:S08]  /*01b0*/  SEL R2, R4, R2, !P2 ;  /* 0x0000000204027207 */ /* 0x000fd00005000000 */
[----:B------:R-:W-:-:S05]  /*01c0*/  @!P2 IMAD.IADD R3, R3, 0x1, -R6 ;  /* 0x000000010303a824 */ /* 0x000fca00078e0a06 */
[----:B------:R-:W-:Y:S02]  /*01d0*/  ISETP.GE.U32.AND P1, PT, R3, R6, PT ;  /* 0x000000060300720c */ /* 0x000fe40003f26070 */
[----:B------:R-:W-:-:S10]  /*01e0*/  ISETP.GT.U32.AND P2, PT, R6, R3, PT ;  /* 0x000000030600720c */ /* 0x000fd40003f44070 */
[----:B------:R-:W-:Y:S02]  /*01f0*/  @P1 IADD3 R2, R2, 0x1, RZ ;  /* 0x0000000102021810 */ /* 0x000fe40007ffe0ff */
[----:B------:R-:W-:Y:S01]  /*0200*/  ISETP.GE.AND P1, PT, R0, RZ, PT ;  /* 0x000000ff0000720c */ /* 0x000fe20003f26270 */
[----:B------:R-:W-:Y:S02]  /*0210*/  IMAD.IADD R0, R3, 0x1, -R6 ;  /* 0x0000000103007824 */ /* 0x000fe400078e0a06 */
[----:B------:R-:W-:Y:S01]  /*0220*/  IMAD.MOV.U32 R4, RZ, RZ, R2 ;  /* 0x000000ffff047224 */ /* 0x000fe200078e0002 */
[----:B------:R-:W-:Y:S01]  /*0230*/  LOP3.LUT R2, RZ, UR4, RZ, 0x33, !PT ;  /* 0x00000004ff027c12 */ /* 0x000fe2000f8e33ff */
[----:B------:R-:W-:Y:S01]  /*0240*/  CS2R R6, SRZ ;  /* 0x0000000000067805 */ /* 0x000fe2000001ff00 */
[----:B------:R-:W-:Y:S01]  /*0250*/  SEL R0, R0, R3, !P2 ;  /* 0x0000000300007207 */ /* 0x000fe20005000000 */
[----:B------:R-:W-:Y:S01]  /*0260*/  @!P0 IMAD.MOV R4, RZ, RZ, -R4 ;  /* 0x000000ffff048224 */ /* 0x000fe200078e0a04 */
[----:B------:R-:W-:-:S02]  /*0270*/  ISETP.EQ.AND P2, PT, RZ, UR4, PT ;  /* 0x00000004ff007c0c */ /* 0x000fc4000bf42270 */
[----:B------:R-:W-:Y:S02]  /*0280*/  PLOP3.LUT P0, PT, PT, PT, PT, 0x80, 0x0 ;  /* 0x000000000000781c */ /* 0x000fe40003f0f070 */
[----:B------:R-:W-:Y:S01]  /*0290*/  SEL R14, R2, R4, P3 ;  /* 0x00000004020e7207 */ /* 0x000fe20001800000 */
[----:B------:R-:W-:-:S03]  /*02a0*/  @!P1 IMAD.MOV R0, RZ, RZ, -R0 ;  /* 0x000000ffff009224 */ /* 0x000fc600078e0a00 */
[----:B------:R-:W-:Y:S02]  /*02b0*/  ISETP.GE.AND P1, PT, R14, UR4, PT ;  /* 0x000000040e007c0c */ /* 0x000fe4000bf26270 */
[----:B------:R-:W-:-:S10]  /*02c0*/  SEL R13, R2, R0, P2 ;  /* 0x00000000020d7207 */ /* 0x000fd40001000000 */
[----:B------:R-:W-:Y:S05]  /*02d0*/  @P1 BRA `(.L_x_248) ;  /* 0x000003e000001947 */ /* 0x000fea0003800000 */
[----:B------:R-:W-:Y:S02]  /*02e0*/  IADD3 R0, R13, -c[0x0][0x194], RZ ;  /* 0x800065000d007a10 */ /* 0x000fe40007ffe0ff */
[----:B------:R-:W-:Y:S02]  /*02f0*/  IADD3 R2, R14, -c[0x0][0x194], RZ ;  /* 0x800065000e027a10 */ /* 0x000fe40007ffe0ff */
[----:B------:R-:W-:Y:S01]  /*0300*/  IMNMX R3, RZ, R0, !PT ;  /* 0x00000000ff037217 */ /* 0x000fe20007800200 */
[----:B------:R-:W-:Y:S01]  /*0310*/  IMAD.MOV R15, RZ, RZ, -R0 ;  /* 0x000000ffff0f7224 */ /* 0x000fe200078e0a00 */
[----:B------:R-:W-:Y:S01]  /*0320*/  IMNMX R4, RZ, R2, !PT ;  /* 0x00000002ff047217 */ /* 0x000fe20007800200 */
[----:B------:R-:W-:Y:S01]  /*0330*/  IMAD.MOV R5, RZ, RZ, -R2 ;  /* 0x000000ffff057224 */ /* 0x000fe200078e0a02 */
[----:B------:R-:W-:Y:S02]  /*0340*/  IADD3 R17, -R3, c[0x0][0x180], RZ ;  /* 0x0000600003117a10 */ /* 0x000fe40007ffe1ff */
[----:B------:R-:W-:Y:S01]  /*0350*/  IADD3 R4, -R4, c[0x0][0x184], RZ ;  /* 0x0000610004047a10 */ /* 0x000fe20007ffe1ff */
[----:B------:R-:W-:Y:S01]  /*0360*/  IMAD.MOV.U32 R3, RZ, RZ, R5 ;  /* 0x000000ffff037224 */ /* 0x000fe200078e0005 */
[----:B------:R-:W-:-:S02]  /*0370*/  IMNMX R15, RZ, R15, !PT ;  /* 0x0000000fff0f7217 */ /* 0x000fc40007800200 */
[----:B------:R-:W-:Y:S02]  /*0380*/  IMNMX R5, R17, c[0x0][0x180], PT ;  /* 0x0000600011057a17 */ /* 0x000fe40003800200 */
[----:B------:R-:W-:Y:S02]  /*0390*/  IMNMX R3, RZ, R3, !PT ;  /* 0x00000003ff037217 */ /* 0x000fe40007800200 */
[----:B------:R-:W-:Y:S02]  /*03a0*/  IMNMX R18, R4, c[0x0][0x184], PT ;  /* 0x0000610004127a17 */ /* 0x000fe40003800200 */
        /* <DEDUP_REMOVED lines=9> */
[----:B0-----:R-:W-:Y:S01]  /*0440*/  IMAD R8, R8, c[0x0][0x0], R11 ;  /* 0x0000000008087a24 */ /* 0x001fe200078e020b */
[----:B-1----:R-:W0:Y:S04]  /*0450*/  MUFU.RCP R9, R9 ;  /* 0x0000000900097308 */ /* 0x002e280000001000 */
[----:B------:R-:W-:Y:S02]  /*0460*/  IABS R16, R8 ;  /* 0x0000000800107213 */ /* 0x000fe40000000000 */
[----:B0-----:R-:W-:-:S06]  /*0470*/  IADD3 R10, R9, 0xffffffe, RZ ;  /* 0x0ffffffe090a7810 */ /* 0x001fcc0007ffe0ff */
[----:B------:R0:W1:Y:S02]  /*0480*/  F2I.FTZ.U32.TRUNC.NTZ R5, R10 ;  /* 0x0000000a00057305 */ /* 0x000064000021f000 */
[----:B0-----:R-:W-:Y:S02]  /*0490*/  IMAD.MOV R10, RZ, RZ, -R4 ;  /* 0x000000ffff0a7224 */ /* 0x001fe400078e0a04 */
[----:B------:R-:W-:Y:S02]  /*04a0*/  IMAD.MOV.U32 R4, RZ, RZ, RZ ;  /* 0x000000ffff047224 */ /* 0x000fe400078e00ff */
[----:B-1----:R-:W-:-:S04]  /*04b0*/  IMAD.MOV R21, RZ, RZ, -R5 ;  /* 0x000000ffff157224 */ /* 0x002fc800078e0a05 */
[----:B------:R-:W-:-:S04]  /*04c0*/  IMAD R11, R21, R12, RZ ;  /* 0x0000000c150b7224 */ /* 0x000fc800078e02ff */
[----:B------:R-:W-:Y:S02]  /*04d0*/  IMAD.HI.U32 R4, R5, R11, R4 ;  /* 0x0000000b05047227 */ /* 0x000fe400078e0004 */
[----:B------:R-:W-:-:S04]  /*04e0*/  IMAD.MOV.U32 R5, RZ, RZ, R16 ;  /* 0x000000ffff057224 */ /* 0x000fc800078e0010 */
[----:B------:R-:W-:-:S04]  /*04f0*/  IMAD.HI.U32 R4, R4, R5, RZ ;  /* 0x0000000504047227 */ /* 0x000fc800078e00ff */
[----:B------:R-:W-:Y:S01]  /*0500*/  IMAD R5, R4, R10, R5 ;  /* 0x0000000a04057224 */ /* 0x000fe200078e0205 */
[----:B------:R-:W-:Y:S02]  /*0510*/  LOP3.LUT R10, R8, R19, RZ, 0x3c, !PT ;  /* 0x00000013080a7212 */ /* 0x000fe400078e3cff */
[----:B------:R-:W-:Y:S02]  /*0520*/  IADD3 R9, R4, 0x1, RZ ;  /* 0x0000000104097810 */ /* 0x000fe40007ffe0ff */
[----:B------:R-:W-:Y:S02]  /*0530*/  ISETP.GT.U32.AND P3, PT, R12, R5, PT ;  /* 0x000000050c00720c */ /* 0x000fe40003f64070 */
[----:B------:R-:W-:Y:S02]  /*0540*/  ISETP.GE.AND P1, PT, R10, RZ, PT ;  /* 0x000000ff0a00720c */ /* 0x000fe40003f26270 */
[----:B------:R-:W-:Y:S02]  /*0550*/  SEL R4, R9, R4, !P3 ;  /* 0x0000000409047207 */ /* 0x000fe40005800000 */
[----:B------:R-:W-:-:S06]  /*0560*/  LOP3.LUT R10, RZ, R19, RZ, 0x33, !PT ;  /* 0x00000013ff0a7212 */ /* 0x000fcc00078e33ff */
[----:B------:R-:W-:-:S05]  /*0570*/  @!P3 IMAD.IADD R5, R5, 0x1, -R12 ;  /* 0x000000010505b824 */ /* 0x000fca00078e0a0c */
[----:B------:R-:W-:Y:S02]  /*0580*/  ISETP.GE.U32.AND P2, PT, R5, R12, PT ;  /* 0x0000000c0500720c */ /* 0x000fe40003f46070 */
[----:B------:R-:W-:-:S10]  /*0590*/  ISETP.GT.U32.AND P3, PT, R12, R5, PT ;  /* 0x000000050c00720c */ /* 0x000fd40003f64070 */
[----:B------:R-:W-:Y:S02]  /*05a0*/  @P2 IADD3 R4, R4, 0x1, RZ ;  /* 0x0000000104042810 */ /* 0x000fe40007ffe0ff */
[----:B------:R-:W-:-:S03]  /*05b0*/  ISETP.EQ.AND P2, PT, R19, RZ, PT ;  /* 0x000000ff1300720c */ /* 0x000fc60003f42270 */
[----:B------:R-:W-:-:S05]  /*05c0*/  @!P1 IMAD.MOV R4, RZ, RZ, -R4 ;  /* 0x000000ffff049224 */ /* 0x000fca00078e0a04 */
[----:B------:R-:W-:Y:S02]  /*05d0*/  SEL R4, R10, R4, P2 ;  /* 0x000000040a047207 */ /* 0x000fe40001000000 */
[----:B------:R-:W-:Y:S01]  /*05e0*/  ISETP.GE.AND P2, PT, R8, RZ, PT ;  /* 0x000000ff0800720c */ /* 0x000fe20003f46270 */
[----:B------:R-:W-:Y:S02]  /*05f0*/  IMAD.IADD R8, R5, 0x1, -R12 ;  /* 0x0000000105087824 */ /* 0x000fe400078e0a0c */
[----:B------:R-:W-:-:S03]  /*0600*/  IMAD.IADD R4, R3, 0x1, R4 ;  /* 0x0000000103047824 */ /* 0x000fc600078e0204 */
[----:B------:R-:W-:Y:S02]  /*0610*/  SEL R5, R8, R5, !P3 ;  /* 0x0000000508057207 */ /* 0x000fe40005800000 */
[----:B------:R-:W-:Y:S02]  /*0620*/  ISETP.GE.AND P1, PT, R4, R18, PT ;  /* 0x000000120400720c */ /* 0x000fe40003f26270 */
[----:B------:R-:W-:Y:S02]  /*0630*/  ISETP.EQ.AND P3, PT, R19, RZ, PT ;  /* 0x000000ff1300720c */ /* 0x000fe40003f62270 */
[----:B------:R-:W-:-:S05]  /*0640*/  @!P2 IMAD.MOV R5, RZ, RZ, -R5 ;  /* 0x000000ffff05a224 */ /* 0x000fca00078e0a05 */
[----:B------:R-:W-:-:S03]  /*0650*/  SEL R5, R10, R5, P3 ;  /* 0x000000050a057207 */ /* 0x000fc60001800000 */
[----:B------:R-:W-:Y:S01]  /*0660*/  @!P1 IMAD R8, R14, UR4, R13 ;  /* 0x000000040e089c24 */ /* 0x000fe2000f8e020d */
[----:B------:R-:W-:Y:S02]  /*0670*/  @!P1 PLOP3.LUT P0, PT, PT, PT, PT, 0x8, 0x0 ;  /* 0x000000000000981c */ /* 0x000fe40003f0e170 */
[----:B------:R-:W-:Y:S01]  /*0680*/  @!P1 IADD3 R3, R15, R5, RZ ;  /* 0x000000050f039210 */ /* 0x000fe20007ffe0ff */
[----:B------:R-:W-:-:S04]  /*0690*/  @!P1 IMAD R8, R8, c[0x0][0x18c], RZ ;  /* 0x0000630008089a24 */ /* 0x000fc800078e02ff */
[--C-:B------:R-:W-:Y:S01]  /*06a0*/  @!P1 IMAD.MOV.U32 R6, RZ, RZ, R8.reuse ;  /* 0x000000ffff069224 */ /* 0x100fe200078e0008 */
[----:B------:R-:W-:-:S08]  /*06b0*/  @!P1 SHF.R.S32.HI R7, RZ, 0x1f, R8 ;  /* 0x0000001fff079819 */ /* 0x000fd00000011408 */
.L_x_248:
[----:B------:R-:W-:Y:S05]  /*06c0*/  BSYNC B0 ;  /* 0x0000000000007941 */ /* 0x000fea0003800000 */
.L_x_247:
[----:B------:R-:W-:Y:S05]  /*06d0*/  @P0 EXIT ;  /* 0x000000000000094d */ /* 0x000fea0003800000 */
[C---:B------:R-:W-:Y:S01]  /*06e0*/  IADD3 R5, R3.reuse, -c[0x0][0x198], RZ ;  /* 0x8000660003057a10 */ /* 0x040fe20007ffe0ff */
[----:B------:R-:W-:Y:S01]  /*06f0*/  BSSY B0, `(.L_x_249) ;  /* 0x000008f000007945 */ /* 0x000fe20003800000 */
[----:B------:R-:W-:Y:S01]  /*0700*/  IADD3.X R8, R3, c[0x0][0x198], RZ, PT, !PT ;  /* 0x0000660003087a10 */ /* 0x000fe20003ffe4ff */
[----:B------:R-:W-:Y:S01]  /*0710*/  IMAD.MOV.U32 R9, RZ, RZ, RZ ;  /* 0x000000ffff097224 */ /* 0x000fe200078e00ff */
[----:B------:R-:W-:Y:S02]  /*0720*/  IMNMX R10, R15, R5, !PT ;  /* 0x000000050f0a7217 */ /* 0x000fe40007800200 */
[----:B------:R-:W-:-:S04]  /*0730*/  IMNMX R5, R17, R8, PT ;  /* 0x0000000811057217 */ /* 0x000fc80003800200 */
[C---:B------:R-:W-:Y:S01]  /*0740*/  ISETP.GT.AND P0, PT, R5.reuse, R10, PT ;  /* 0x0000000a0500720c */ /* 0x040fe20003f04270 */
[----:B------:R-:W-:-:S11]  /*0750*/  IMAD.IADD R8, R5, 0x1, -R10 ;  /* 0x0000000105087824 */ /* 0x000fd600078e0a0a */
[----:B------:R-:W-:Y:S05]  /*0760*/  @!P0 BRA `(.L_x_250) ;  /* 0x0000087000008947 */ /* 0x000fea0003800000 */
[----:B------:R-:W-:Y:S01]  /*0770*/  LOP3.LUT R11, R8, 0x3, RZ, 0xc0, !PT ;  /* 0x00000003080b7812 */ /* 0x000fe200078ec0ff */
[----:B------:R-:W-:Y:S01]  /*0780*/  BSSY B1, `(.L_x_251) ;  /* 0x0000023000017945 */ /* 0x000fe20003800000 */
[----:B------:R-:W-:Y:S02]  /*0790*/  IMAD.MOV.U32 R9, RZ, RZ, RZ ;  /* 0x000000ffff097224 */ /* 0x000fe400078e00ff */
[----:B------:R-:W-:-:S12]  /*07a0*/  ISETP.NE.AND P0, PT, R11, RZ, PT ;  /* 0x000000ff0b00720c */ /* 0x000fd80003f05270 */
[----:B------:R-:W-:Y:S05]  /*07b0*/  @!P0 BRA `(.L_x_252) ;  /* 0x000001f000008947 */ /* 0x000fea0003800000 */
[----:B------:R-:W-:Y:S01]  /*07c0*/  ISETP.NE.AND P0, PT, R11, 0x1, PT ;  /* 0x000000010b00780c */ /* 0x000fe20003f05270 */
[----:B------:R-:W-:Y:S01]  /*07d0*/  BSSY B2, `(.L_x_253) ;  /* 0x0000015000027945 */ /* 0x000fe20003800000 */
[----:B------:R-:W-:-:S10]  /*07e0*/  IMAD.MOV.U32 R9, RZ, RZ, RZ ;  /* 0x000000ffff097224 */ /* 0x000fd400078e00ff */
[----:B------:R-:W-:Y:S05]  /*07f0*/  @!P0 BRA `(.L_x_254) ;  /* 0x0000012000008947 */ /* 0x000fea0003800000 */
[----:B------:R-:W-:-:S12]  /*0800*/  ISETP.NE.AND P0, PT, R11, 0x2, PT ;  /* 0x000000020b00780c */ /* 0x000fd80003f05270 */
[----:B------:R-:W-:Y:S01]  /*0810*/  @P0 IMAD R9, R4, c[0x0][0x188], R10 ;  /* 0x0000620004090a24 */ /* 0x000fe200078e020a */
[----:B------:R-:W-:-:S04]  /*0820*/  @P0 IADD3 R10, R10, 0x1, RZ ;  /* 0x000000010a0a0810 */ /* 0x000fc80007ffe0ff */
[----:B------:R-:W-:Y:S01]  /*0830*/  @P0 IADD3 R11, P1, R9, R6, RZ ;  /* 0x00000006090b0210 */ /* 0x000fe20007f3e0ff */
[----:B------:R-:W-:-:S03]  /*0840*/  IMAD R16, R4, c[0x0][0x188], R10 ;  /* 0x0000620004107a24 */ /* 0x000fc600078e020a */
[-C--:B------:R-:W-:Y:S02]  /*0850*/  @P0 LEA.HI.X.SX32 R9, R9, R7.reuse, 0x1, P1 ;  /* 0x0000000709090211 */ /* 0x080fe400008f0eff */
[C---:B------:R-:W-:Y:S02]  /*0860*/  @P0 LEA R12, P1, R11.reuse, c[0x0][0x160], 0x2 ;  /* 0x000058000b0c0a11 */ /* 0x040fe400078210ff */
[C---:B------:R-:W-:Y:S02]  /*0870*/  IADD3 R15, P2, R16.reuse, R6, RZ ;  /* 0x00000006100f7210 */ /* 0x040fe40007f5e0ff */
[----:B------:R-:W-:Y:S02]  /*0880*/  @P0 LEA.HI.X R13, R11, c[0x0][0x164], R9, 0x2, P1 ;  /* 0x000059000b0d0a11 */ /* 0x000fe400008f1409 */
[----:B------:R-:W-:-:S06]  /*0890*/  LEA.HI.X.SX32 R16, R16, R7, 0x1, P2 ;  /* 0x0000000710107211 */ /* 0x000fcc00010f0eff */
[C---:B------:R-:W-:Y:S01]  /*08a0*/  LEA R14, P1, R15.reuse, c[0x0][0x160], 0x2 ;  /* 0x000058000f0e7a11 */ /* 0x040fe200078210ff */
[----:B------:R-:W2:Y:S03]  /*08b0*/  @P0 LDG.E.CONSTANT.SYS R12, [R12] ;  /* 0x000000000c0c0381 */ /* 0x000ea600001e6900 */
[----:B------:R-:W-:-:S08]  /*08c0*/  LEA.HI.X R15, R15, c[0x0][0x164], R16, 0x2, P1 ;  /* 0x000059000f0f7a11 */ /* 0x000fd000008f1410 */
[----:B------:R-:W3:Y:S01]  /*08d0*/  LDG.E.CONSTANT.SYS R14, [R14] ;  /* 0x000000000e0e7381 */ /* 0x000ee200001e6900 */
[----:B------:R-:W-:Y:S01]  /*08e0*/  IMAD.MOV.U32 R9, RZ, RZ, RZ ;  /* 0x000000ffff097224 */ /* 0x000fe200078e00ff */
[----:B------:R-:W-:-:S03]  /*08f0*/  IADD3 R10, R10, 0x1, RZ ;  /* 0x000000010a0a7810 */ /* 0x000fc60007ffe0ff */
[----:B--2---:R-:W-:-:S04]  /*0900*/  @P0 FADD.FTZ R9, RZ, R12 ;  /* 0x0000000cff090221 */ /* 0x004fc80000010000 */
[----:B---3--:R-:W-:-:S08]  /*0910*/  FADD.FTZ R9, R9, R14 ;  /* 0x0000000e09097221 */ /* 0x008fd00000010000 */
.L_x_254:
[----:B------:R-:W-:Y:S05]  /*0920*/  BSYNC B2 ;  /* 0x0000000000027941 */ /* 0x000fea0003800000 */
.L_x_253:
[----:B------:R-:W-:-:S05]  /*0930*/  IMAD R12, R4, c[0x0][0x188], R10 ;  /* 0x00006200040c7a24 */ /* 0x000fca00078e020a */
[----:B------:R-:W-:-:S04]  /*0940*/  IADD3 R11, P0, R12, R6, RZ ;  /* 0x000000060c0b7210 */ /* 0x000fc80007f1e0ff */
[----:B------:R-:W-:Y:S02]  /*0950*/  LEA.HI.X.SX32 R13, R12, R7, 0x1, P0 ;  /* 0x000000070c0d7211 */ /* 0x000fe400000f0eff */
[----:B------:R-:W-:-:S04]  /*0960*/  LEA R12, P0, R11, c[0x0][0x160], 0x2 ;  /* 0x000058000b0c7a11 */ /* 0x000fc800078010ff */
[----:B------:R-:W-:-:S08]  /*0970*/  LEA.HI.X R13, R11, c[0x0][0x164], R13, 0x2, P0 ;  /* 0x000059000b0d7a11 */ /* 0x000fd000000f140d */
[----:B------:R-:W2:Y:S01]  /*0980*/  LDG.E.CONSTANT.SYS R12, [R12] ;  /* 0x000000000c0c7381 */ /* 0x000ea200001e6900 */
[----:B------:R-:W-:Y:S01]  /*0990*/  IADD3 R10, R10, 0x1, RZ ;  /* 0x000000010a0a7810 */ /* 0x000fe20007ffe0ff */
[----:B--2---:R-:W-:-:S08]  /*09a0*/  FADD.FTZ R9, R9, R12 ;  /* 0x0000000c09097221 */ /* 0x004fd00000010000 */
.L_x_252:
[----:B------:R-:W-:Y:S05]  /*09b0*/  BSYNC B1 ;  /* 0x0000000000017941 */ /* 0x000fea0003800000 */
.L_x_251:
[----:B------:R-:W-:-:S12]  /*09c0*/  ISETP.GE.U32.AND P0, PT, R8, 0x4, PT ;  /* 0x000000040800780c */ /* 0x000fd80003f06070 */
[----:B------:R-:W-:Y:S05]  /*09d0*/  @!P0 BRA `(.L_x_250) ;  /* 0x0000060000008947 */ /* 0x000fea0003800000 */
[--C-:B------:R-:W-:Y:S01]  /*09e0*/  IMAD.IADD R11, R5, 0x1, -R10.reuse ;  /* 0x00000001050b7824 */ /* 0x100fe200078e0a0a */
[----:B------:R-:W-:Y:S01]  /*09f0*/  BSSY B1, `(.L_x_255) ;  /* 0x0000032000017945 */ /* 0x000fe20003800000 */
[----:B------:R-:W-:Y:S01]  /*0a00*/  IMAD R12, R4, c[0x0][0x188], R10 ;  /* 0x00006200040c7a24 */ /* 0x000fe200078e020a */
[----:B------:R-:W-:Y:S02]  /*0a10*/  PLOP3.LUT P0, PT, PT, PT, PT, 0x80, 0x0 ;  /* 0x000000000000781c */ /* 0x000fe40003f0f070 */
[----:B------:R-:W-:Y:S02]  /*0a20*/  ISETP.GT.AND P1, PT, R11, 0xc, PT ;  /* 0x0000000c0b00780c */ /* 0x000fe40003f24270 */
[----:B------:R-:W-:-:S04]  /*0a30*/  IADD3 R6, P2, R12, R6, RZ ;  /* 0x000000060c067210 */ /* 0x000fc80007f5e0ff */
[----:B------:R-:W-:Y:S02]  /*0a40*/  LEA.HI.X.SX32 R12, R12, R7, 0x1, P2 ;  /* 0x000000070c0c7211 */ /* 0x000fe400010f0eff */
[----:B------:R-:W-:-:S04]  /*0a50*/  LEA R11, P2, R6, c[0x0][0x160], 0x2 ;  /* 0x00005800060b7a11 */ /* 0x000fc800078410ff */
[----:B------:R-:W-:Y:S01]  /*0a60*/  LEA.HI.X R12, R6, c[0x0][0x164], R12, 0x2, P2 ;  /* 0x00005900060c7a11 */ /* 0x000fe200010f140c */
[----:B------:R-:W-:Y:S07]  /*0a70*/  @!P1 BRA `(.L_x_256) ;  /* 0x0000029000009947 */ /* 0x000fee0003800000 */
[----:B------:R-:W-:Y:S02]  /*0a80*/  PLOP3.LUT P0, PT, PT, PT, PT, 0x8, 0x0 ;  /* 0x000000000000781c */ /* 0x000fe40003f0e170 */
[----:B------:R-:W-:-:S10]  /*0a90*/  IADD3 R13, R5, -0xc, RZ ;  /* 0xfffffff4050d7810 */ /* 0x000fd40007ffe0ff */
.L_x_257:
[----:B------:R-:W-:Y:S02]  /*0aa0*/  IMAD.MOV.U32 R6, RZ, RZ, R11 ;  /* 0x000000ffff067224 */ /* 0x000fe400078e000b */
        /* <DEDUP_REMOVED lines=19> */
[----:B--2---:R-:W-:Y:S01]  /*0be0*/  FADD.FTZ R9, R9, R11 ;  /* 0x0000000b09097221 */ /* 0x004fe20000010000 */
[----:B------:R-:W-:-:S03]  /*0bf0*/  IADD3 R11, P2, R6, 0x40, RZ ;  /* 0x00000040060b7810 */ /* 0x000fc60007f5e0ff */
[----:B---3--:R-:W-:Y:S02]  /*0c00*/  FADD.FTZ R9, R9, R12 ;  /* 0x0000000c09097221 */ /* 0x008fe40000010000 */
[----:B------:R-:W-:Y:S02]  /*0c10*/  IMAD.X R12, RZ, RZ, R7, P2 ;  /* 0x000000ffff0c7224 */ /* 0x000fe400010e0607 */
[----:B----4-:R-:W-:-:S04]  /*0c20*/  FADD.FTZ R9, R9, R14 ;  /* 0x0000000e09097221 */ /* 0x010fc80000010000 */
        /* <DEDUP_REMOVED lines=14> */
.L_x_256:
[----:B------:R-:W-:Y:S05]  /*0d10*/  BSYNC B1 ;  /* 0x0000000000017941 */ /* 0x000fea0003800000 */
.L_x_255:
        /* <DEDUP_REMOVED lines=25> */
[----:B------:R-:W-:-:S08]  /*0eb0*/  FADD.FTZ R9, R9, R20 ;  /* 0x0000001409097221 */ /* 0x000fd00000010000 */
.L_x_259:
[----:B------:R-:W-:Y:S05]  /*0ec0*/  BSYNC B1 ;  /* 0x0000000000017941 */ /* 0x000fea0003800000 */
.L_x_258:
[----:B------:R-:W-:-:S12]  /*0ed0*/  ISETP.LT.OR P0, PT, R10, R5, P0 ;  /* 0x000000050a00720c */ /* 0x000fd80000701670 */
[----:B------:R-:W-:Y:S05]  /*0ee0*/  @!P0 BRA `(.L_x_250) ;  /* 0x000000f000008947 */ /* 0x000fea0003800000 */
.L_x_260:
[----:B------:R-:W-:Y:S02]  /*0ef0*/  IMAD.MOV.U32 R6, RZ, RZ, R11 ;  /* 0x000000ffff067224 */ /* 0x000fe400078e000b */
[----:B------:R-:W-:-:S08]  /*0f00*/  IMAD.MOV.U32 R7, RZ, RZ, R12 ;  /* 0x000000ffff077224 */ /* 0x000fd000078e000c */
[----:B------:R-:W2:Y:S04]  /*0f10*/  LDG.E.CONSTANT.SYS R11, [R6] ;  /* 0x00000000060b7381 */ /* 0x000ea800001e6900 */
[----:B------:R-:W3:Y:S04]  /*0f20*/  LDG.E.CONSTANT.SYS R12, [R6+0x4] ;  /* 0x00000400060c7381 */ /* 0x000ee800001e6900 */
[----:B------:R-:W4:Y:S04]  /*0f30*/  LDG.E.CONSTANT.SYS R14, [R6+0x8] ;  /* 0x00000800060e7381 */ /* 0x000f2800001e6900 */
[----:B------:R-:W5:Y:S01]  /*0f40*/  LDG.E.CONSTANT.SYS R15, [R6+0xc] ;  /* 0x00000c00060f7381 */ /* 0x000f6200001e6900 */
[----:B------:R-:W-:-:S04]  /*0f50*/  IADD3 R10, R10, 0x4, RZ ;  /* 0x000000040a0a7810 */ /* 0x000fc80007ffe0ff */
[----:B------:R-:W-:Y:S01]  /*0f60*/  ISETP.GE.AND P0, PT, R10, R5, PT ;  /* 0x000000050a00720c */ /* 0x000fe20003f06270 */
[----:B--2---:R-:W-:Y:S01]  /*0f70*/  FADD.FTZ R9, R9, R11 ;  /* 0x0000000b09097221 */ /* 0x004fe20000010000 */
[----:B------:R-:W-:-:S03]  /*0f80*/  IADD3 R11, P1, R6, 0x10, RZ ;  /* 0x00000010060b7810 */ /* 0x000fc60007f3e0ff */
[----:B---3--:R-:W-:Y:S02]  /*0f90*/  FADD.FTZ R9, R9, R12 ;  /* 0x0000000c09097221 */ /* 0x008fe40000010000 */
[----:B------:R-:W-:Y:S02]  /*0fa0*/  IMAD.X R12, RZ, RZ, R7, P1 ;  /* 0x000000ffff0c7224 */ /* 0x000fe400008e0607 */
[----:B----4-:R-:W-:-:S04]  /*0fb0*/  FADD.FTZ R9, R9, R14 ;  /* 0x0000000e09097221 */ /* 0x010fc80000010000 */
[----:B-----5:R-:W-:Y:S01]  /*0fc0*/  FADD.FTZ R9, R9, R15 ;  /* 0x0000000f09097221 */ /* 0x020fe20000010000 */
[----:B------:R-:W-:Y:S07]  /*0fd0*/  @!P0 BRA `(.L_x_260) ;  /* 0xffffff1000008947 */ /* 0x000fee000383ffff */
.L_x_250:
[----:B------:R-:W-:Y:S05]  /*0fe0*/  BSYNC B0 ;  /* 0x0000000000007941 */ /* 0x000fea0003800000 */
.L_x_249:
[----:B------:R-:W0:Y:S01]  /*0ff0*/  I2F R8, R8 ;  /* 0x0000000800087306 */ /* 0x000e220000201400 */
[----:B------:R-:W-:Y:S01]  /*1000*/  ISETP.NE.U32.AND P0, PT, RZ, c[0x0][0x170], PT ;  /* 0x00005c00ff007a0c */ /* 0x000fe20003f05070 */
[--C-:B------:R-:W-:Y:S02]  /*1010*/  IMAD R12, R4, c[0x0][0x188], R3.reuse ;  /* 0x00006200040c7a24 */ /* 0x100fe400078e0203 */
[----:B------:R-:W-:Y:S01]  /*1020*/  IMAD.MOV.U32 R13, RZ, RZ, 0x4 ;  /* 0x00000004ff0d7424 */ /* 0x000fe200078e00ff */
[----:B------:R-:W-:Y:S01]  /*1030*/  ISETP.NE.AND.EX P0, PT, RZ, c[0x0][0x174], PT, P0 ;  /* 0x00005d00ff007a0c */ /* 0x000fe20003f05300 */
[----:B------:R-:W-:Y:S02]  /*1040*/  IMAD.IADD R2, R2, 0x1, R4 ;  /* 0x0000000102027824 */ /* 0x000fe400078e0204 */
[----:B------:R-:W-:Y:S02]  /*1050*/  IMAD.IADD R0, R0, 0x1, R3 ;  /* 0x0000000100007824 */ /* 0x000fe400078e0203 */
[----:B------:R-:W-:-:S02]  /*1060*/  IMAD.WIDE R10, R12, R13, c[0x0][0x178] ;  /* 0x00005e000c0a7625 */ /* 0x000fc400078e020d */
[----:B------:R-:W-:Y:S01]  /*1070*/  IMAD R0, R2, c[0x0][0x188], R0 ;  /* 0x0000620002007a24 */ /* 0x000fe200078e0200 */
[----:B0-----:R-:W0:Y:S02]  /*1080*/  MUFU.RCP R6, R8 ;  /* 0x0000000800067308 */ /* 0x001e240000001000 */
[----:B0-----:R-:W-:Y:S02]  /*1090*/  FMUL.FTZ R15, R9, R6 ;  /* 0x00000006090f7220 */ /* 0x001fe40000410000 */
[----:B------:R-:W-:Y:S06]  /*10a0*/  @!P0 BRA `(.L_x_261) ;  /* 0x0000012000008947 */ /* 0x000fec0003800000 */
[----:B------:R-:W-:Y:S01]  /*10b0*/  ISETP.NE.AND P0, PT, RZ, c[0x0][0x190], PT ;  /* 0x00006400ff007a0c */ /* 0x000fe20003f05270 */
[C---:B------:R-:W-:Y:S01]  /*10c0*/  IMAD.WIDE R2, R0.reuse, R13, c[0x0][0x168] ;  /* 0x00005a0000027625 */ /* 0x040fe200078e020d */
[----:B------:R-:W-:Y:S10]  /*10d0*/  RED.E.ADD.F32.FTZ.RN.STRONG.GPU [R10], R15 ;  /* 0x0000000f0a00798e */ /* 0x000ff40000114700 */
[----:B------:R-:W-:Y:S01]  /*10e0*/  @P0 IADD3 R4, R0, c[0x0][0x190], RZ ;  /* 0x0000640000040a10 */ /* 0x000fe20007ffe0ff */
[----:B------:R-:W-:-:S04]  /*10f0*/  @P0 IMAD.MOV.U32 R6, RZ, RZ, c[0x0][0x190] ;  /* 0x00006400ff060624 */ /* 0x000fc800078e00ff */
[----:B------:R-:W-:Y:S02]  /*1100*/  @P0 IMAD R6, R6, 0x2, R0 ;  /* 0x0000000206060824 */ /* 0x000fe400078e0200 */
[-C--:B------:R-:W-:Y:S01]  /*1110*/  @P0 IMAD.WIDE R4, R4, R13.reuse, c[0x0][0x168] ;  /* 0x00005a0004040625 */ /* 0x080fe200078e020d */
[----:B------:R-:W2:Y:S01]  /*1120*/  LDG.E.CONSTANT.SYS R0, [R2] ;  /* 0x0000000002007381 */ /* 0x000ea200001e6900 */
[----:B------:R-:W-:-:S08]  /*1130*/  @P0 IMAD.WIDE R6, R6, R13, c[0x0][0x168] ;  /* 0x00005a0006060625 */ /* 0x000fd000078e020d */
[----:B------:R-:W2:Y:S04]  /*1140*/  @P0 LDG.E.CONSTANT.SYS R5, [R4] ;  /* 0x0000000004050381 */ /* 0x000ea800001e6900 */
[----:B------:R-:W3:Y:S01]  /*1150*/  @P0 LDG.E.CONSTANT.SYS R6, [R6] ;  /* 0x0000000006060381 */ /* 0x000ee200001e6900 */
[----:B--2---:R-:W-:-:S04]  /*1160*/  @P0 FADD.FTZ R8, R0, R5 ;  /* 0x0000000500080221 */ /* 0x004fc80000010000 */
[----:B---3--:R-:W-:-:S04]  /*1170*/  @P0 FADD.FTZ R8, R8, R6 ;  /* 0x0000000608080221 */ /* 0x008fc80000010000 */
[----:B------:R-:W-:Y:S02]  /*1180*/  @P0 FMUL.FTZ R0, R8, 0.3333333432674407959 ;  /* 0x3eaaaaab08000820 */ /* 0x000fe40000410000 */
[----:B------:R-:W-:Y:S02]  /*1190*/  IMAD.WIDE R8, R12, R13, c[0x0][0x170] ;  /* 0x00005c000c087625 */ /* 0x000fe400078e020d */
[----:B------:R-:W-:-:S08]  /*11a0*/  FMUL.FTZ R13, R15, R0 ;  /* 0x000000000f0d7220 */ /* 0x000fd00000410000 */
[----:B------:R-:W-:Y:S01]  /*11b0*/  RED.E.ADD.F32.FTZ.RN.STRONG.GPU [R8], R13 ;  /* 0x0000000d0800798e */ /* 0x000fe20000114700 */
[----:B------:R-:W-:Y:S05]  /*11c0*/  EXIT ;  /* 0x000000000000794d */ /* 0x000fea0003800000 */
.L_x_261:
[----:B------:R-:W-:Y:S01]  /*11d0*/  STG.E.SYS [R10], R15 ;  /* 0x0000000f0a007386 */ /* 0x000fe2000010e900 */
[----:B------:R-:W-:Y:S05]  /*11e0*/  EXIT ;  /* 0x000000000000794d */ /* 0x000fea0003800000 */
.L_x_262:
[----:B------:R-:W-:-:S00]  /*11f0*/  BRA `(.L_x_262) ;  /* 0xfffffff000007947 */ /* 0x000fc0000383ffff */
.L_x_661:


//--------------------- .text.kernel_cuda_filter_nlm_calc_weight --------------------------
	.section	.text.kernel_cuda_filter_nlm_calc_weight,"ax",@progbits
	.sectioninfo	@"SHI_REGISTERS=34"
	.align	128
        .global         kernel_cuda_filter_nlm_calc_weight
        .type           kernel_cuda_filter_nlm_calc_weight,@function
        .size           kernel_cuda_filter_nlm_calc_weight,(.L_x_662 - kernel_cuda_filter_nlm_calc_weight)
        .other          kernel_cuda_filter_nlm_calc_weight,@"STO_CUDA_ENTRY STV_DEFAULT"
kernel_cuda_filter_nlm_calc_weight:
.text.kernel_cuda_filter_nlm_calc_weight:
        /* <DEDUP_REMOVED lines=35> */
[----:B------:R-:W-:Y:S02]  /*0230*/  LOP3.LUT R2, RZ, UR4, RZ, 0x33, !PT ;  /* 0x00000004ff027c12 */ /* 0x000fe4000f8e33ff */
[----:B------:R-:W-:Y:S01]  /*0240*/  SEL R0, R0, R3, !P2 ;  /* 0x0000000300007207 */ /* 0x000fe20005000000 */
[----:B------:R-:W-:Y:S01]  /*0250*/  @!P0 IMAD.MOV R4, RZ, RZ, -R4 ;  /* 0x000000ffff048224 */ /* 0x000fe200078e0a04 */
[----:B------:R-:W-:-:S02]  /*0260*/  ISETP.EQ.AND P2, PT, RZ, UR4, PT ;  /* 0x00000004ff007c0c */ /* 0x000fc4000bf42270 */
[----:B------:R-:W-:Y:S02]  /*0270*/  PLOP3.LUT P0, PT, PT, PT, PT, 0x80, 0x0 ;  /* 0x000000000000781c */ /* 0x000fe40003f0f070 */
[----:B------:R-:W-:Y:S01]  /*0280*/  SEL R12, R2, R4, P3 ;  /* 0x00000004020c7207 */ /* 0x000fe20001800000 */
[----:B------:R-:W-:-:S03]  /*0290*/  @!P1 IMAD.MOV R0, RZ, RZ, -R0 ;  /* 0x000000ffff009224 */ /* 0x000fc600078e0a00 */
[----:B------:R-:W-:Y:S02]  /*02a0*/  ISETP.GE.AND P1, PT, R12, UR4, PT ;  /* 0x000000040c007c0c */ /* 0x000fe4000bf26270 */
[----:B------:R-:W-:Y:S01]  /*02b0*/  SEL R11, R2, R0, P2 ;  /* 0x00000000020b7207 */ /* 0x000fe20001000000 */
[----:B------:R-:W-:Y:S02]  /*02c0*/  IMAD.MOV.U32 R2, RZ, RZ, RZ ;  /* 0x000000ffff027224 */ /* 0x000fe400078e00ff */
[----:B------:R-:W-:-:S07]  /*02d0*/  IMAD.MOV.U32 R0, RZ, RZ, RZ ;  /* 0x000000ffff007224 */ /* 0x000fce00078e00ff */
        /* <DEDUP_REMOVED lines=8> */
[----:B------:R-:W-:-:S02]  /*0360*/  IMNMX R14, RZ, R6, !PT ;  /* 0x00000006ff0e7217 */ /* 0x000fc40007800200 */
[----:B------:R-:W-:Y:S02]  /*0370*/  IADD3 R3, -R3, c[0x0][0x174], RZ ;  /* 0x00005d0003037a10 */ /* 0x000fe40007ffe1ff */
        /* <DEDUP_REMOVED lines=9> */
[----:B------:R-:W-:-:S06]  /*0410*/  IABS R10, R16 ;  /* 0x00000010000a7213 */ /* 0x000fcc0000000000 */
[----:B------:R-:W1:Y:S01]  /*0420*/  I2F.RP R7, R10 ;  /* 0x0000000a00077306 */ /* 0x000e620000209400 */
[----:B0-----:R-:W-:Y:S01]  /*0430*/  IMAD R6, R6, c[0x0][0x0], R4 ;  /* 0x0000000006067a24 */ /* 0x001fe200078e0204 */
[----:B-1----:R-:W0:Y:S01]  /*0440*/  MUFU.RCP R7, R7 ;  /* 0x0000000700077308 */ /* 0x002e220000001000 */
[----:B------:R-:W-:-:S03]  /*0450*/  IABS R4, R16 ;  /* 0x0000001000047213 */ /* 0x000fc60000000000 */
[----:B------:R-:W-:Y:S02]  /*0460*/  IABS R17, R6 ;  /* 0x0000000600117213 */ /* 0x000fe40000000000 */
[----:B0-----:R-:W-:Y:S01]  /*0470*/  IADD3 R8, R7, 0xffffffe, RZ ;  /* 0x0ffffffe07087810 */ /* 0x001fe20007ffe0ff */
[----:B------:R-:W-:Y:S02]  /*0480*/  IMAD.MOV R7, RZ, RZ, -R4 ;  /* 0x000000ffff077224 */ /* 0x000fe400078e0a04 */
[----:B------:R-:W-:-:S03]  /*0490*/  IMAD.MOV.U32 R4, RZ, RZ, RZ ;  /* 0x000000ffff047224 */ /* 0x000fc600078e00ff */
[----:B------:R0:W1:Y:S02]  /*04a0*/  F2I.FTZ.U32.TRUNC.NTZ R5, R8 ;  /* 0x0000000800057305 */ /* 0x000064000021f000 */
[----:B0-----:R-:W-:-:S04]  /*04b0*/  LOP3.LUT R8, R6, R16, RZ, 0x3c, !PT ;  /* 0x0000001006087212 */ /* 0x001fc800078e3cff */
[----:B------:R-:W-:Y:S01]  /*04c0*/  ISETP.GE.AND P1, PT, R8, RZ, PT ;  /* 0x000000ff0800720c */ /* 0x000fe20003f26270 */
[----:B-1----:R-:W-:-:S04]  /*04d0*/  IMAD.MOV R9, RZ, RZ, -R5 ;  /* 0x000000ffff097224 */ /* 0x002fc800078e0a05 */
        /* <DEDUP_REMOVED lines=25> */
[----:B------:R-:W-:Y:S01]  /*0670*/  @!P1 PLOP3.LUT P0, PT, PT, PT, PT, 0x8, 0x0 ;  /* 0x000000000000981c */ /* 0x000fe20003f0e170 */
[----:B------:R-:W-:Y:S02]  /*0680*/  @!P1 IMAD.IADD R3, R14, 0x1, R5 ;  /* 0x000000010e039824 */ /* 0x000fe400078e0205 */
[----:B------:R-:W-:-:S04]  /*0690*/  @!P1 IMAD R6, R6, c[0x0][0x17c], RZ ;  /* 0x00005f0006069a24 */ /* 0x000fc800078e02ff */
[--C-:B------:R-:W-:Y:S01]  /*06a0*/  @!P1 IMAD.MOV.U32 R2, RZ, RZ, R6.reuse ;  /* 0x000000ffff029224 */ /* 0x100fe200078e0006 */
[----:B------:R-:W-:-:S08]  /*06b0*/  @!P1 SHF.R.S32.HI R0, RZ, 0x1f, R6 ;  /* 0x0000001fff009819 */ /* 0x000fd00000011406 */
.L_x_264:
[----:B------:R-:W-:Y:S05]  /*06c0*/  BSYNC B0 ;  /* 0x0000000000007941 */ /* 0x000fea0003800000 */
.L_x_263:
        /* <DEDUP_REMOVED lines=24> */
[----:B------:R-:W-:Y:S02]  /*0850*/  @P0 LEA.HI.X.SX32 R7, R7, R0, 0x1, P1 ;  /* 0x0000000007070211 */ /* 0x000fe400008f0eff */
        /* <DEDUP_REMOVED lines=12> */
.L_x_270:
[----:B------:R-:W-:Y:S05]  /*0920*/  BSYNC B2 ;  /* 0x0000000000027941 */ /* 0x000fea0003800000 */
.L_x_269:
        /* <DEDUP_REMOVED lines=8> */
.L_x_268:
[----:B------:R-:W-:Y:S05]  /*09b0*/  BSYNC B1 ;  /* 0x0000000000017941 */ /* 0x000fea0003800000 */
.L_x_267:
        /* <DEDUP_REMOVED lines=14> */
.L_x_273:
        /* <DEDUP_REMOVED lines=39> */
.L_x_272:
[----:B------:R-:W-:Y:S05]  /*0d10*/  BSYNC B1 ;  /* 0x0000000000017941 */ /* 0x000fea0003800000 */
.L_x_271:
[----:B------:R-:W-:Y:S01]  /*0d20*/  IMAD.IADD R6, R8, 0x1, -R9 ;  /* 0x0000000108067824 */ /* 0x000fe200078e0a09 */
[----:B------:R-:W-:Y:S04]  /*0d30*/  BSSY B1, `(.L_x_274) ;  /* 0x0000019000017945 */ /* 0x000fe80003800000 */
[----:B------:R-:W-:-:S12]  /*0d40*/  ISETP.GT.AND P1, PT, R6, 0x4, PT ;  /* 0x000000040600780c */ /* 0x000fd80003f24270 */
[----:B------:R-:W-:Y:S05]  /*0d50*/  @!P1 BRA `(.L_x_275) ;  /* 0x0000016000009947 */ /* 0x000fea0003800000 */
[----:B------:R-:W-:Y:S02]  /*0d60*/  IMAD.MOV.U32 R6, RZ, RZ, R11 ;  /* 0x000000ffff067224 */ /* 0x000fe400078e000b */
        /* <DEDUP_REMOVED lines=21> */
.L_x_275:
[----:B------:R-:W-:Y:S05]  /*0ec0*/  BSYNC B1 ;  /* 0x0000000000017941 */ /* 0x000fea0003800000 */
.L_x_274:
[----:B------:R-:W-:-:S12]  /*0ed0*/  ISETP.LT.OR P0, PT, R9, R8, P0 ;  /* 0x000000080900720c */ /* 0x000fd80000701670 */
[----:B------:R-:W-:Y:S05]  /*0ee0*/  @!P0 BRA `(.L_x_266) ;  /* 0x000000f000008947 */ /* 0x000fea0003800000 */
.L_x_276:
        /* <DEDUP_REMOVED lines=15> */
.L_x_266:
[----:B------:R-:W-:Y:S05]  /*0fe0*/  BSYNC B0 ;  /* 0x0000000000007941 */ /* 0x000fea0003800000 */
.L_x_265:
[----:B------:R-:W0:Y:S01]  /*0ff0*/  I2F R5, R5 ;  /* 0x0000000500057306 */ /* 0x000e220000201400 */
[----:B------:R-:W-:Y:S02]  /*1000*/  IMAD.MOV.U32 R9, RZ, RZ, 0x3aaec44e ;  /* 0x3aaec44eff097424 */ /* 0x000fe400078e00ff */
[----:B------:R-:W-:-:S05]  /*1010*/  IMAD R3, R4, c[0x0][0x178], R3 ;  /* 0x00005e0004037a24 */ /* 0x000fca00078e0203 */
[----:B------:R-:W-:-:S04]  /*1020*/  IADD3 R4, P0, R3, R2, RZ ;  /* 0x0000000203047210 */ /* 0x000fc80007f1e0ff */
[----:B------:R-:W-:Y:S02]  /*1030*/  LEA.HI.X.SX32 R3, R3, R0, 0x1, P0 ;  /* 0x0000000003037211 */ /* 0x000fe400000f0eff */
[C---:B------:R-:W-:Y:S01]  /*1040*/  LEA R2, P0, R4.reuse, c[0x0][0x168], 0x2 ;  /* 0x00005a0004027a11 */ /* 0x040fe200078010ff */
[----:B0-----:R-:W0:Y:S03]  /*1050*/  MUFU.RCP R7, R5 ;  /* 0x0000000500077308 */ /* 0x001e260000001000 */
[----:B------:R-:W-:Y:S01]  /*1060*/  LEA.HI.X R3, R4, c[0x0][0x16c], R3, 0x2, P0 ;  /* 0x00005b0004037a11 */ /* 0x000fe200000f1403 */
[----:B0-----:R-:W-:-:S05]  /*1070*/  FMUL.FTZ R7, R10, R7 ;  /* 0x000000070a077220 */ /* 0x001fca0000410000 */
[----:B------:R-:W-:-:S05]  /*1080*/  FMNMX.FTZ R7, RZ, R7, !PT ;  /* 0x00000007ff077209 */ /* 0x000fca0007810000 */
[----:B------:R-:W-:-:S05]  /*1090*/  FMUL.FTZ R7, R7, -1.4426950216293334961 ;  /* 0xbfb8aa3b07077820 */ /* 0x000fca0000410000 */
[----:B------:R-:W-:-:S04]  /*10a0*/  FMNMX.FTZ R7, R7, -126, !PT ;  /* 0xc2fc000007077809 */ /* 0x000fc80007810000 */
[----:B------:R-:W-:-:S06]  /*10b0*/  FMNMX.FTZ R7, R7, 126, PT ;  /* 0x42fc000007077809 */ /* 0x000fcc0003810000 */
[----:B------:R-:W0:Y:S02]  /*10c0*/  F2I.FTZ.TRUNC.NTZ R6, R7 ;  /* 0x0000000700067305 */ /* 0x000e24000021f100 */
[----:B0-----:R-:W0:Y:S02]  /*10d0*/  I2F R8, R6 ;  /* 0x0000000600087306 */ /* 0x001e240000201400 */
[----:B0-----:R-:W-:-:S04]  /*10e0*/  FADD.FTZ R8, R7, -R8 ;  /* 0x8000000807087221 */ /* 0x001fc80000010000 */
[----:B------:R-:W-:-:S04]  /*10f0*/  FADD.FTZ R8, -R8, 1 ;  /* 0x3f80000008087421 */ /* 0x000fc80000010100 */
[----:B------:R-:W-:-:S04]  /*1100*/  FADD.FTZ R8, -R8, 1 ;  /* 0x3f80000008087421 */ /* 0x000fc80000010100 */
[----:B------:R-:W-:-:S04]  /*1110*/  FFMA.FTZ R5, R8, R9, 0.0098103526979684829712 ;  /* 0x3c20bb9a08057423 */ /* 0x000fc80000010009 */
[----:B------:R-:W-:-:S04]  /*1120*/  FFMA.FTZ R5, R8, R5, 0.055518340319395065308 ;  /* 0x3d63673308057423 */ /* 0x000fc80000010005 */
[----:B------:R-:W-:-:S04]  /*1130*/  FFMA.FTZ R5, R8, R5, 0.24017933011054992676 ;  /* 0x3e75f19208057423 */ /* 0x000fc80000010005 */
[----:B------:R-:W-:-:S04]  /*1140*/  FFMA.FTZ R5, R8, R5, 0.69314485788345336914 ;  /* 0x3f3171f108057423 */ /* 0x000fc80000010005 */
[----:B------:R-:W-:-:S04]  /*1150*/  FFMA.FTZ R5, R8, R5, 1 ;  /* 0x3f80000008057423 */ /* 0x000fc80000010005 */
[----:B------:R-:W-:-:S08]  /*1160*/  IMAD R5, R6, 0x800000, R5 ;  /* 0x0080000006057824 */ /* 0x000fd000078e0205 */
[----:B------:R-:W-:Y:S01]  /*1170*/  STG.E.SYS [R2], R5 ;  /* 0x0000000502007386 */ /* 0x000fe2000010e900 */
[----:B------:R-:W-:Y:S05]  /*1180*/  EXIT ;  /* 0x000000000000794d */ /* 0x000fea0003800000 */
.L_x_277:
[----:B------:R-:W-:-:S00]  /*1190*/  BRA `(.L_x_277) ;  /* 0xfffffff000007947 */ /* 0x000fc0000383ffff */
[----:B------:R-:W-:-:S00]  /*11a0*/  NOP ;  /* 0x0000000000007918 */ /* 0x000fc00000000000 */
[----:B------:R-:W-:-:S00]  /*11b0*/  NOP ;  /* 0x0000000000007918 */ /* 0x000fc00000000000 */
[----:B------:R-:W-:-:S00]  /*11c0*/  NOP ;  /* 0x0000000000007918 */ /* 0x000fc00000000000 */
[----:B------:R-:W-:-:S00]  /*11d0*/  NOP ;  /* 0x0000000000007918 */ /* 0x000fc00000000000 */
[----:B------:R-:W-:-:S00]  /*11e0*/  NOP ;  /* 0x0000000000007918 */ /* 0x000fc00000000000 */
[----:B------:R-:W-:-:S00]  /*11f0*/  NOP ;  /* 0x0000000000007918 */ /* 0x000fc00000000000 */
.L_x_662:


//--------------------- .text.kernel_cuda_filter_nlm_blur --------------------------
	.section	.text.kernel_cuda_filter_nlm_blur,"ax",@progbits
	.sectioninfo	@"SHI_REGISTERS=44"
	.align	128
        .global         kernel_cuda_filter_nlm_blur
        .type           kernel_cuda_filter_nlm_blur,@function
        .size           kernel_cuda_filter_nlm_blur,(.L_x_663 - kernel_cuda_filter_nlm_blur)
        .other          kernel_cuda_filter_nlm_blur,@"STO_CUDA_ENTRY STV_DEFAULT"
kernel_cuda_filter_nlm_blur:
.text.kernel_cuda_filter_nlm_blur:
        /* <DEDUP_REMOVED lines=54> */
[----:B------:R-:W-:-:S02]  /*0360*/  IADD3 R15, -R3, c[0x0][0x174], RZ ;  /* 0x00005d00030f7a10 */ /* 0x000fc40007ffe1ff */
[----:B------:R-:W-:Y:S02]  /*0370*/  IMNMX R13, RZ, R6, !PT ;  /* 0x00000006ff0d7217 */ /* 0x000fe40007800200 */
        /* <DEDUP_REMOVED lines=20> */
[----:B------:R-:W-:Y:S02]  /*04c0*/  ISETP.GE.AND P1, PT, R7, RZ, PT ;  /* 0x000000ff0700720c */ /* 0x000fe40003f26270 */
[----:B------:R-:W-:Y:S01]  /*04d0*/  LOP3.LUT R7, RZ, R16, RZ, 0x33, !PT ;  /* 0x00000010ff077212 */ /* 0x000fe200078e33ff */
        /* <DEDUP_REMOVED lines=8> */
[----:B------:R-:W-:-:S08]  /*0560*/  SEL R3, R3, R4, !P3 ;  /* 0x0000000403037207 */ /* 0x000fd00005800000 */
[----:B------:R-:W-:-:S04]  /*0570*/  @!P3 IMAD.IADD R5, R5, 0x1, -R8 ;  /* 0x000000010505b824 */ /* 0x000fc800078e0a08 */
[C---:B------:R-:W-:Y:S01]  /*0580*/  IMAD.IADD R4, R5.reuse, 0x1, -R8 ;  /* 0x0000000105047824 */ /* 0x040fe200078e0a08 */
[----:B------:R-:W-:Y:S02]  /*0590*/  ISETP.GE.U32.AND P2, PT, R5, R8, PT ;  /* 0x000000080500720c */ /* 0x000fe40003f46070 */
[----:B------:R-:W-:-:S04]  /*05a0*/  ISETP.GT.U32.AND P3, PT, R8, R5, PT ;  /* 0x000000050800720c */ /* 0x000fc80003f64070 */
[----:B------:R-:W-:Y:S02]  /*05b0*/  SEL R4, R4, R5, !P3 ;  /* 0x0000000504047207 */ /* 0x000fe40005800000 */
[----:B------:R-:W-:-:S04]  /*05c0*/  ISETP.EQ.AND P3, PT, R16, RZ, PT ;  /* 0x000000ff1000720c */ /* 0x000fc80003f62270 */
[----:B------:R-:W-:Y:S02]  /*05d0*/  @P2 IADD3 R3, R3, 0x1, RZ ;  /* 0x0000000103032810 */ /* 0x000fe40007ffe0ff */
[----:B------:R-:W-:-:S03]  /*05e0*/  ISETP.EQ.AND P2, PT, R16, RZ, PT ;  /* 0x000000ff1000720c */ /* 0x000fc60003f42270 */
[----:B------:R-:W-:-:S05]  /*05f0*/  @!P1 IMAD.MOV R3, RZ, RZ, -R3 ;  /* 0x000000ffff039224 */ /* 0x000fca00078e0a03 */
[----:B------:R-:W-:Y:S02]  /*0600*/  SEL R3, R7, R3, P2 ;  /* 0x0000000307037207 */ /* 0x000fe40001000000 */
[----:B------:R-:W-:-:S03]  /*0610*/  ISETP.GE.AND P2, PT, R6, RZ, PT ;  /* 0x000000ff0600720c */ /* 0x000fc60003f46270 */
[----:B------:R-:W-:-:S05]  /*0620*/  IMAD.IADD R3, R12, 0x1, R3 ;  /* 0x000000010c037824 */ /* 0x000fca00078e0203 */
[----:B------:R-:W-:-:S04]  /*0630*/  ISETP.GE.AND P1, PT, R3, R14, PT ;  /* 0x0000000e0300720c */ /* 0x000fc80003f26270 */
[----:B------:R-:W-:-:S05]  /*0640*/  @!P2 IMAD.MOV R4, RZ, RZ, -R4 ;  /* 0x000000ffff04a224 */ /* 0x000fca00078e0a04 */
[----:B------:R-:W-:-:S03]  /*0650*/  SEL R4, R7, R4, P3 ;  /* 0x0000000407047207 */ /* 0x000fc60001800000 */
[----:B------:R-:W-:Y:S01]  /*0660*/  @!P1 IMAD R5, R11, UR4, R10 ;  /* 0x000000040b059c24 */ /* 0x000fe2000f8e020a */
[----:B------:R-:W-:Y:S01]  /*0670*/  @!P1 PLOP3.LUT P0, PT, PT, PT, PT, 0x8, 0x0 ;  /* 0x000000000000981c */ /* 0x000fe20003f0e170 */
[----:B------:R-:W-:Y:S02]  /*0680*/  IMAD.IADD R4, R13, 0x1, R4 ;  /* 0x000000010d047824 */ /* 0x000fe400078e0204 */
[----:B------:R-:W-:-:S04]  /*0690*/  @!P1 IMAD R5, R5, c[0x0][0x17c], RZ ;  /* 0x00005f0005059a24 */ /* 0x000fc800078e02ff */
[--C-:B------:R-:W-:Y:S01]  /*06a0*/  @!P1 IMAD.MOV.U32 R0, RZ, RZ, R5.reuse ;  /* 0x000000ffff009224 */ /* 0x100fe200078e0005 */
[----:B------:R-:W-:-:S08]  /*06b0*/  @!P1 SHF.R.S32.HI R2, RZ, 0x1f, R5 ;  /* 0x0000001fff029819 */ /* 0x000fd00000011405 */
.L_x_279:
[----:B------:R-:W-:Y:S05]  /*06c0*/  BSYNC B0 ;  /* 0x0000000000007941 */ /* 0x000fea0003800000 */
.L_x_278:
        /* <DEDUP_REMOVED lines=20> */
[C---:B------:R-:W-:Y:S01]  /*0810*/  @P0 IMAD R9, R7.reuse, c[0x0][0x178], R4 ;  /* 0x00005e0007090a24 */ /* 0x040fe200078e0204 */
        /* <DEDUP_REMOVED lines=16> */
.L_x_285:
[----:B------:R-:W-:Y:S05]  /*0920*/  BSYNC B2 ;  /* 0x0000000000027941 */ /* 0x000fea0003800000 */
.L_x_284:
        /* <DEDUP_REMOVED lines=8> */
.L_x_283:
[----:B------:R-:W-:Y:S05]  /*09b0*/  BSYNC B1 ;  /* 0x0000000000017941 */ /* 0x000fea0003800000 */
.L_x_282:
[----:B------:R-:W-:-:S12]  /*09c0*/  ISETP.GE.U32.AND P0, PT, R6, 0x4, PT ;  /* 0x000000040600780c */ /* 0x000fd80003f06070 */
[----:B------:R-:W-:Y:S05]  /*09d0*/  @!P0 BRA `(.L_x_281) ;  /* 0x00000a2000008947 */ /* 0x000fea0003800000 */
[----:B------:R-:W-:Y:S01]  /*09e0*/  IMAD.IADD R10, R5, 0x1, -R7 ;  /* 0x00000001050a7824 */ /* 0x000fe200078e0a07 */
[----:B------:R-:W-:Y:S01]  /*09f0*/  BSSY B1, `(.L_x_286) ;  /* 0x0000059000017945 */ /* 0x000fe20003800000 */
[----:B------:R-:W-:Y:S01]  /*0a00*/  IMAD.MOV.U32 R9, RZ, RZ, c[0x0][0x178] ;  /* 0x00005e00ff097624 */ /* 0x000fe200078e00ff */
[----:B------:R-:W-:Y:S01]  /*0a10*/  PLOP3.LUT P0, PT, PT, PT, PT, 0x80, 0x0 ;  /* 0x000000000000781c */ /* 0x000fe20003f0f070 */
[----:B------:R-:W-:Y:S01]  /*0a20*/  IMAD R19, R7, c[0x0][0x178], R4 ;  /* 0x00005e0007137a24 */ /* 0x000fe200078e0204 */
[----:B------:R-:W-:Y:S01]  /*0a30*/  ISETP.GT.AND P1, PT, R10, 0xc, PT ;  /* 0x0000000c0a00780c */ /* 0x000fe20003f24270 */
[----:B------:R-:W-:-:S11]  /*0a40*/  IMAD.SHL.U32 R9, R9, 0x4, RZ ;  /* 0x0000000409097824 */ /* 0x000fd600078e00ff */
[----:B------:R-:W-:Y:S05]  /*0a50*/  @!P1 BRA `(.L_x_287) ;  /* 0x0000052000009947 */ /* 0x000fea0003800000 */
[----:B------:R-:W-:Y:S02]  /*0a60*/  PLOP3.LUT P0, PT, PT, PT, PT, 0x8, 0x0 ;  /* 0x000000000000781c */ /* 0x000fe40003f0e170 */
[----:B------:R-:W-:Y:S02]  /*0a70*/  IADD3 R13, R5, -0xc, RZ ;  /* 0xfffffff4050d7810 */ /* 0x000fe40007ffe0ff */
[----:B------:R-:W-:-:S08]  /*0a80*/  SHF.R.S32.HI R12, RZ, 0x1f, R9 ;  /* 0x0000001fff0c7819 */ /* 0x000fd00000011409 */
.L_x_288:
[----:B------:R-:W-:Y:S01]  /*0a90*/  IADD3 R15, P1, R19, R0, RZ ;  /* 0x00000000130f7210 */ /* 0x000fe20007f3e0ff */
[----:B------:R-:W-:-:S03]  /*0aa0*/  IMAD.IADD R11, R9, 0x1, R19 ;  /* 0x00000001090b7824 */ /* 0x000fc600078e0213 */
[----:B------:R-:W-:Y:S01]  /*0ab0*/  LEA.HI.X.SX32 R16, R19, R2, 0x1, P1 ;  /* 0x0000000213107211 */ /* 0x000fe200008f0eff */
[----:B------:R-:W-:Y:S01]  /*0ac0*/  IMAD.IADD R39, R9, 0x1, R11 ;  /* 0x0000000109277824 */ /* 0x000fe200078e020b */
[----:B------:R-:W-:Y:S02]  /*0ad0*/  LEA R14, P1, R15, c[0x0][0x160], 0x2 ;  /* 0x000058000f0e7a11 */ /* 0x000fe400078210ff */
[----:B------:R-:W-:Y:S02]  /*0ae0*/  IADD3 R10, P2, R11, R0, RZ ;  /* 0x000000000b0a7210 */ /* 0x000fe40007f5e0ff */
[----:B------:R-:W-:Y:S02]  /*0af0*/  LEA.HI.X R15, R15, c[0x0][0x164], R16, 0x2, P1 ;  /* 0x000059000f0f7a11 */ /* 0x000fe400008f1410 */
[----:B------:R-:W-:Y:S02]  /*0b00*/  IADD3 R18, P1, R9, R14, RZ ;  /* 0x0000000e09127210 */ /* 0x000fe40007f3e0ff */
[----:B------:R-:W-:-:S02]  /*0b10*/  LEA.HI.X.SX32 R16, R11, R2, 0x1, P2 ;  /* 0x000000020b107211 */ /* 0x000fc400010f0eff */
[----:B------:R-:W-:Y:S01]  /*0b20*/  LEA R26, P2, R10, c[0x0][0x160], 0x2 ;  /* 0x000058000a1a7a11 */ /* 0x000fe200078410ff */
[----:B------:R-:W-:Y:S01]  /*0b30*/  IMAD.X R19, R12, 0x1, R15, P1 ;  /* 0x000000010c137824 */ /* 0x000fe200008e060f */
[----:B------:R-:W-:Y:S01]  /*0b40*/  IADD3 R11, P3, R39, R0, RZ ;  /* 0x00000000270b7210 */ /* 0x000fe20007f7e0ff */
[----:B------:R0:W2:Y:S01]  /*0b50*/  LDG.E.CONSTANT.SYS R17, [R14] ;  /* 0x000000000e117381 */ /* 0x0000a200001e6900 */
[----:B------:R-:W-:Y:S02]  /*0b60*/  IADD3 R22, P1, R9, R18, RZ ;  /* 0x0000001209167210 */ /* 0x000fe40007f3e0ff */
[----:B------:R-:W-:Y:S02]  /*0b70*/  LEA.HI.X R27, R10, c[0x0][0x164], R16, 0x2, P2 ;  /* 0x000059000a1b7a11 */ /* 0x000fe400010f1410 */
[----:B------:R-:W-:Y:S01]  /*0b80*/  LEA.HI.X.SX32 R16, R39, R2, 0x1, P3 ;  /* 0x0000000227107211 */ /* 0x000fe200018f0eff */
[----:B------:R1:W3:Y:S01]  /*0b90*/  LDG.E.CONSTANT.SYS R18, [R18] ;  /* 0x0000000012127381 */ /* 0x0002e200001e6900 */
[----:B------:R-:W-:Y:S01]  /*0ba0*/  LEA R10, P2, R11, c[0x0][0x160], 0x2 ;  /* 0x000058000b0a7a11 */ /* 0x000fe200078410ff */
[----:B------:R-:W-:Y:S01]  /*0bb0*/  IMAD.X R23, R12, 0x1, R19, P1 ;  /* 0x000000010c177824 */ /* 0x000fe200008e0613 */
[----:B------:R-:W-:-:S02]  /*0bc0*/  IADD3 R20, P1, R9, R22, RZ ;  /* 0x0000001609147210 */ /* 0x000fc40007f3e0ff */
[----:B------:R-:W-:Y:S01]  /*0bd0*/  LEA.HI.X R11, R11, c[0x0][0x164], R16, 0x2, P2 ;  /* 0x000059000b0b7a11 */ /* 0x000fe200010f1410 */
[----:B------:R4:W5:Y:S01]  /*0be0*/  LDG.E.CONSTANT.SYS R37, [R26] ;  /* 0x000000001a257381 */ /* 0x00096200001e6900 */
[C---:B------:R-:W-:Y:S01]  /*0bf0*/  IADD3 R30, P2, R9.reuse, R26, RZ ;  /* 0x0000001a091e7210 */ /* 0x040fe20007f5e0ff */
[C---:B------:R-:W-:Y:S02]  /*0c00*/  IMAD.X R21, R12.reuse, 0x1, R23, P1 ;  /* 0x000000010c157824 */ /* 0x040fe400008e0617 */
[----:B------:R0:W5:Y:S01]  /*0c10*/  LDG.E.CONSTANT.SYS R29, [R22] ;  /* 0x00000000161d7381 */ /* 0x00016200001e6900 */
[C---:B------:R-:W-:Y:S01]  /*0c20*/  IADD3 R34, P1, R9.reuse, R30, RZ ;  /* 0x0000001e09227210 */ /* 0x040fe20007f3e0ff */
[C---:B------:R-:W-:Y:S02]  /*0c30*/  IMAD.X R31, R12.reuse, 0x1, R27, P2 ;  /* 0x000000010c1f7824 */ /* 0x040fe400010e061b */
[C---:B-1----:R-:W-:Y:S01]  /*0c40*/  IMAD.IADD R19, R9.reuse, 0x1, R39 ;  /* 0x0000000109137824 */ /* 0x042fe200078e0227 */
[----:B------:R1:W5:Y:S01]  /*0c50*/  LDG.E.CONSTANT.SYS R41, [R10] ;  /* 0x000000000a297381 */ /* 0x00036200001e6900 */
[----:B------:R-:W-:Y:S01]  /*0c60*/  IMAD.X R35, R12, 0x1, R31, P1 ;  /* 0x000000010c237824 */ /* 0x000fe200008e061f */
[----:B------:R-:W-:-:S02]  /*0c70*/  IADD3 R24, P1, R9, R34, RZ ;  /* 0x0000002209187210 */ /* 0x000fc40007f3e0ff */
[----:B------:R1:W5:Y:S03]  /*0c80*/  LDG.E.CONSTANT.SYS R33, [R20] ;  /* 0x0000000014217381 */ /* 0x00036600001e6900 */
[C---:B------:R-:W-:Y:S01]  /*0c90*/  IMAD.X R25, R12.reuse, 0x1, R35, P1 ;  /* 0x000000010c197824 */ /* 0x040fe200008e0623 */
[C---:B0-----:R-:W-:Y:S01]  /*0ca0*/  IADD3 R22, P1, R9.reuse, R10, RZ ;  /* 0x0000000a09167210 */ /* 0x041fe20007f3e0ff */
[----:B------:R0:W5:Y:S04]  /*0cb0*/  LDG.E.CONSTANT.SYS R38, [R30] ;  /* 0x000000001e267381 */ /* 0x00016800001e6900 */
[----:B------:R-:W-:Y:S01]  /*0cc0*/  IMAD.X R23, R12, 0x1, R11, P1 ;  /* 0x000000010c177824 */ /* 0x000fe200008e060b */
[----:B----4-:R-:W-:Y:S01]  /*0cd0*/  IADD3 R26, P1, R9, R22, RZ ;  /* 0x00000016091a7210 */ /* 0x010fe20007f3e0ff */
[----:B------:R4:W5:Y:S01]  /*0ce0*/  LDG.E.CONSTANT.SYS R39, [R34] ;  /* 0x0000000022277381 */ /* 0x00096200001e6900 */
[----:B------:R-:W-:-:S03]  /*0cf0*/  IADD3 R15, P2, R19, R0, RZ ;  /* 0x00000000130f7210 */ /* 0x000fc60007f5e0ff */
[----:B------:R-:W5:Y:S01]  /*0d00*/  LDG.E.CONSTANT.SYS R25, [R24] ;  /* 0x0000000018197381 */ /* 0x000f6200001e6900 */
[C---:B------:R-:W-:Y:S01]  /*0d10*/  IMAD.X R27, R12.reuse, 0x1, R23, P1 ;  /* 0x000000010c1b7824 */ /* 0x040fe200008e0617 */
[----:B-1----:R-:W-:Y:S02]  /*0d20*/  IADD3 R20, P1, R9, R26, RZ ;  /* 0x0000001a09147210 */ /* 0x002fe40007f3e0ff */
[----:B------:R-:W-:Y:S01]  /*0d30*/  LEA.HI.X.SX32 R16, R19, R2, 0x1, P2 ;  /* 0x0000000213107211 */ /* 0x000fe200010f0eff */
[----:B------:R-:W5:Y:S01]  /*0d40*/  LDG.E.CONSTANT.SYS R22, [R22] ;  /* 0x0000000016167381 */ /* 0x000f6200001e6900 */
[C---:B------:R-:W-:Y:S01]  /*0d50*/  LEA R14, P2, R15.reuse, c[0x0][0x160], 0x2 ;  /* 0x000058000f0e7a11 */ /* 0x040fe200078410ff */
[----:B------:R-:W-:Y:S02]  /*0d60*/  IMAD.X R21, R12, 0x1, R27, P1 ;  /* 0x000000010c157824 */ /* 0x000fe400008e061b */
[----:B------:R-:W5:Y:S01]  /*0d70*/  LDG.E.CONSTANT.SYS R26, [R26] ;  /* 0x000000001a1a7381 */ /* 0x000f6200001e6900 */
[----:B------:R-:W-:-:S02]  /*0d80*/  LEA.HI.X R15, R15, c[0x0][0x164], R16, 0x2, P2 ;  /* 0x000059000f0f7a11 */ /* 0x000fc400010f1410 */
[----:B0-----:R-:W-:-:S03]  /*0d90*/  IADD3 R30, P1, R9, R14, RZ ;  /* 0x0000000e091e7210 */ /* 0x001fc60007f3e0ff */
[----:B------:R-:W5:Y:S02]  /*0da0*/  LDG.E.CONSTANT.SYS R21, [R20] ;  /* 0x0000000014157381 */ /* 0x000f6400001e6900 */
[C---:B------:R-:W-:Y:S01]  /*0db0*/  IMAD.X R31, R12.reuse, 0x1, R15, P1 ;  /* 0x000000010c1f7824 */ /* 0x040fe200008e060f */
[C---:B----4-:R-:W-:Y:S01]  /*0dc0*/  IADD3 R34, P1, R9.reuse, R30, RZ ;  /* 0x0000001e09227210 */ /* 0x050fe20007f3e0ff */
[----:B------:R-:W4:Y:S04]  /*0dd0*/  LDG.E.CONSTANT.SYS R14, [R14] ;  /* 0x000000000e0e7381 */ /* 0x000f2800001e6900 */
[C---:B------:R-:W-:Y:S01]  /*0de0*/  IMAD.X R35, R12.reuse, 0x1, R31, P1 ;  /* 0x000000010c237824 */ /* 0x040fe200008e061f */
[----:B------:R-:W-:Y:S01]  /*0df0*/  IADD3 R10, P1, R9, R34, RZ ;  /* 0x00000022090a7210 */ /* 0x000fe20007f3e0ff */
[----:B------:R-:W4:Y:S04]  /*0e00*/  LDG.E.CONSTANT.SYS R30, [R30] ;  /* 0x000000001e1e7381 */ /* 0x000f2800001e6900 */
[----:B------:R-:W-:-:S02]  /*0e10*/  IMAD.X R11, R12, 0x1, R35, P1 ;  /* 0x000000010c0b7824 */ /* 0x000fc400008e0623 */
[----:B------:R-:W4:Y:S06]  /*0e20*/  LDG.E.CONSTANT.SYS R34, [R34] ;  /* 0x0000000022227381 */ /* 0x000f2c00001e6900 */
[----:B------:R-:W4:Y:S01]  /*0e30*/  LDG.E.CONSTANT.SYS R10, [R10] ;  /* 0x000000000a0a7381 */ /* 0x000f2200001e6900 */
[----:B------:R-:W-:-:S04]  /*0e40*/  IADD3 R7, R7, 0x10, RZ ;  /* 0x0000001007077810 */ /* 0x000fc80007ffe0ff */
[----:B------:R-:W-:Y:S01]  /*0e50*/  ISETP.GE.AND P1, PT, R7, R13, PT ;  /* 0x0000000d0700720c */ /* 0x000fe20003f26270 */
[----:B------:R-:W-:Y:S02]  /*0e60*/  IMAD.IADD R19, R9, 0x1, R19 ;  /* 0x0000000109137824 */ /* 0x000fe400078e0213 */
[----:B--2---:R-:W-:-:S04]  /*0e70*/  FADD.FTZ R8, R8, R17 ;  /* 0x0000001108087221 */ /* 0x004fc80000010000 */
[----:B---3--:R-:W-:-:S04]  /*0e80*/  FADD.FTZ R8, R8, R18 ;  /* 0x0000001208087221 */ /* 0x008fc80000010000 */
        /* <DEDUP_REMOVED lines=10> */
[----:B----4-:R-:W-:-:S04]  /*0f30*/  FADD.FTZ R8, R8, R14 ;  /* 0x0000000e08087221 */ /* 0x010fc80000010000 */
[----:B------:R-:W-:-:S04]  /*0f40*/  FADD.FTZ R8, R8, R30 ;  /* 0x0000001e08087221 */ /* 0x000fc80000010000 */
[----:B------:R-:W-:-:S04]  /*0f50*/  FADD.FTZ R8, R8, R34 ;  /* 0x0000002208087221 */ /* 0x000fc80000010000 */
[----:B------:R-:W-:Y:S01]  /*0f60*/  FADD.FTZ R8, R8, R10 ;  /* 0x0000000a08087221 */ /* 0x000fe20000010000 */
[----:B------:R-:W-:Y:S07]  /*0f70*/  @!P1 BRA `(.L_x_288) ;  /* 0xfffffb1000009947 */ /* 0x000fee000383ffff */
.L_x_287:
[----:B------:R-:W-:Y:S05]  /*0f80*/  BSYNC B1 ;  /* 0x0000000000017941 */ /* 0x000fea0003800000 */
.L_x_286:
[----:B------:R-:W-:Y:S01]  /*0f90*/  IMAD.IADD R10, R5, 0x1, -R7 ;  /* 0x00000001050a7824 */ /* 0x000fe200078e0a07 */
[----:B------:R-:W-:Y:S04]  /*0fa0*/  BSSY B1, `(.L_x_289) ;  /* 0x000002c000017945 */ /* 0x000fe80003800000 */
[----:B------:R-:W-:-:S12]  /*0fb0*/  ISETP.GT.AND P1, PT, R10, 0x4, PT ;  /* 0x000000040a00780c */ /* 0x000fd80003f24270 */
[----:B------:R-:W-:Y:S05]  /*0fc0*/  @!P1 BRA `(.L_x_290) ;  /* 0x0000029000009947 */ /* 0x000fea0003800000 */
[----:B------:R-:W-:Y:S01]  /*0fd0*/  IADD3 R11, P0, R19, R0, RZ ;  /* 0x00000000130b7210 */ /* 0x000fe20007f1e0ff */
[----:B------:R-:W-:Y:S01]  /*0fe0*/  IMAD.IADD R31, R9, 0x1, R19 ;  /* 0x00000001091f7824 */ /* 0x000fe200078e0213 */
[----:B------:R-:W-:Y:S02]  /*0ff0*/  SHF.R.S32.HI R27, RZ, 0x1f, R9 ;  /* 0x0000001fff1b7819 */ /* 0x000fe40000011409 */
[----:B------:R-:W-:Y:S02]  /*1000*/  LEA.HI.X.SX32 R12, R19, R2, 0x1, P0 ;  /* 0x00000002130c7211 */ /* 0x000fe400000f0eff */
[----:B------:R-:W-:Y:S02]  /*1010*/  LEA R10, P0, R11, c[0x0][0x160], 0x2 ;  /* 0x000058000b0a7a11 */ /* 0x000fe400078010ff */
[----:B------:R-:W-:Y:S02]  /*1020*/  IADD3 R17, P1, R31, R0, RZ ;  /* 0x000000001f117210 */ /* 0x000fe40007f3e0ff */
[----:B------:R-:W-:-:S02]  /*1030*/  LEA.HI.X R11, R11, c[0x0][0x164], R12, 0x2, P0 ;  /* 0x000059000b0b7a11 */ /* 0x000fc400000f140c */
[----:B------:R-:W-:Y:S02]  /*1040*/  IADD3 R12, P0, R9, R10, RZ ;  /* 0x0000000a090c7210 */ /* 0x000fe40007f1e0ff */
[----:B------:R-:W-:Y:S02]  /*1050*/  LEA.HI.X.SX32 R19, R31, R2, 0x1, P1 ;  /* 0x000000021f137211 */ /* 0x000fe400008f0eff */
[----:B------:R-:W-:Y:S01]  /*1060*/  LEA R18, P1, R17, c[0x0][0x160], 0x2 ;  /* 0x0000580011127a11 */ /* 0x000fe200078210ff */
[----:B------:R-:W-:Y:S01]  /*1070*/  IMAD.X R13, R27, 0x1, R11, P0 ;  /* 0x000000011b0d7824 */ /* 0x000fe200000e060b */
[----:B------:R-:W-:Y:S01]  /*1080*/  IADD3 R14, P0, R9, R12, RZ ;  /* 0x0000000c090e7210 */ /* 0x000fe20007f1e0ff */
[----:B------:R0:W2:Y:S01]  /*1090*/  LDG.E.CONSTANT.SYS R25, [R10] ;  /* 0x000000000a197381 */ /* 0x0000a200001e6900 */
[----:B------:R-:W-:-:S03]  /*10a0*/  LEA.HI.X R19, R17, c[0x0][0x164], R19, 0x2, P1 ;  /* 0x0000590011137a11 */ /* 0x000fc600008f1413 */
[----:B------:R-:W-:Y:S01]  /*10b0*/  IMAD.X R15, R27, 0x1, R13, P0 ;  /* 0x000000011b0f7824 */ /* 0x000fe200000e060d */
[----:B------:R-:W-:Y:S01]  /*10c0*/  IADD3 R16, P0, R9, R14, RZ ;  /* 0x0000000e09107210 */ /* 0x000fe20007f1e0ff */
[----:B------:R-:W3:Y:S04]  /*10d0*/  LDG.E.CONSTANT.SYS R13, [R12] ;  /* 0x000000000c0d7381 */ /* 0x000ee800001e6900 */
[----:B------:R-:W-:Y:S01]  /*10e0*/  IMAD.X R17, R27, 0x1, R15, P0 ;  /* 0x000000011b117824 */ /* 0x000fe200000e060f */
[----:B------:R-:W-:Y:S01]  /*10f0*/  IADD3 R20, P0, R9, R18, RZ ;  /* 0x0000001209147210 */ /* 0x000fe20007f1e0ff */
[----:B------:R-:W4:Y:S04]  /*1100*/  LDG.E.CONSTANT.SYS R14, [R14] ;  /* 0x000000000e0e7381 */ /* 0x000f2800001e6900 */
[----:B------:R-:W-:Y:S01]  /*1110*/  IMAD.X R21, R27, 0x1, R19, P0 ;  /* 0x000000011b157824 */ /* 0x000fe200000e0613 */
[----:B------:R-:W-:Y:S01]  /*1120*/  IADD3 R22, P0, R9, R20, RZ ;  /* 0x0000001409167210 */ /* 0x000fe20007f1e0ff */
[----:B------:R-:W5:Y:S04]  /*1130*/  LDG.E.CONSTANT.SYS R17, [R16] ;  /* 0x0000000010117381 */ /* 0x000f6800001e6900 */
[----:B------:R-:W-:Y:S01]  /*1140*/  IMAD.X R23, R27, 0x1, R21, P0 ;  /* 0x000000011b177824 */ /* 0x000fe200000e0615 */
[----:B0-----:R-:W-:Y:S01]  /*1150*/  IADD3 R10, P0, R9, R22, RZ ;  /* 0x00000016090a7210 */ /* 0x001fe20007f1e0ff */
[----:B------:R-:W5:Y:S04]  /*1160*/  LDG.E.CONSTANT.SYS R18, [R18] ;  /* 0x0000000012127381 */ /* 0x000f6800001e6900 */
[----:B------:R-:W5:Y:S01]  /*1170*/  LDG.E.CONSTANT.SYS R21, [R20] ;  /* 0x0000000014157381 */ /* 0x000f6200001e6900 */
[----:B------:R-:W-:-:S03]  /*1180*/  IMAD.X R11, R27, 0x1, R23, P0 ;  /* 0x000000011b0b7824 */ /* 0x000fc600000e0617 */
[----:B------:R-:W5:Y:S05]  /*1190*/  LDG.E.CONSTANT.SYS R22, [R22] ;  /* 0x0000000016167381 */ /* 0x000f6a00001e6900 */
[----:B------:R-:W5:Y:S01]  /*11a0*/  LDG.E.CONSTANT.SYS R10, [R10] ;  /* 0x000000000a0a7381 */ /* 0x000f6200001e6900 */
[----:B------:R-:W-:Y:S02]  /*11b0*/  PLOP3.LUT P0, PT, PT, PT, PT, 0x8, 0x0 ;  /* 0x000000000000781c */ /* 0x000fe40003f0e170 */
[----:B------:R-:W-:Y:S01]  /*11c0*/  IADD3 R7, R7, 0x8, RZ ;  /* 0x0000000807077810 */ /* 0x000fe20007ffe0ff */
[----:B--2---:R-:W-:-:S04]  /*11d0*/  FADD.FTZ R8, R8, R25 ;  /* 0x0000001908087221 */ /* 0x004fc80000010000 */
[----:B---3--:R-:W-:-:S04]  /*11e0*/  FADD.FTZ R8, R8, R13 ;  /* 0x0000000d08087221 */ /* 0x008fc80000010000 */
[----:B----4-:R-:W-:-:S04]  /*11f0*/  FADD.FTZ R8, R8, R14 ;  /* 0x0000000e08087221 */ /* 0x010fc80000010000 */
[----:B-----5:R-:W-:-:S04]  /*1200*/  FADD.FTZ R8, R8, R17 ;  /* 0x0000001108087221 */ /* 0x020fc80000010000 */
[----:B------:R-:W-:Y:S02]  /*1210*/  FADD.FTZ R8, R8, R18 ;  /* 0x0000001208087221 */ /* 0x000fe40000010000 */
[----:B------:R-:W-:Y:S02]  /*1220*/  IMAD.IADD R19, R9, 0x1, R31 ;  /* 0x0000000109137824 */ /* 0x000fe400078e021f */
[----:B------:R-:W-:-:S04]  /*1230*/  FADD.FTZ R8, R8, R21 ;  /* 0x0000001508087221 */ /* 0x000fc80000010000 */
[----:B------:R-:W-:-:S04]  /*1240*/  FADD.FTZ R8, R8, R22 ;  /* 0x0000001608087221 */ /* 0x000fc80000010000 */
[----:B------:R-:W-:-:S08]  /*1250*/  FADD.FTZ R8, R8, R10 ;  /* 0x0000000a08087221 */ /* 0x000fd00000010000 */
.L_x_290:
[----:B------:R-:W-:Y:S05]  /*1260*/  BSYNC B1 ;  /* 0x0000000000017941 */ /* 0x000fea0003800000 */
.L_x_289:
[----:B------:R-:W-:-:S12]  /*1270*/  ISETP.LT.OR P0, PT, R7, R5, P0 ;  /* 0x000000050700720c */ /* 0x000fd80000701670 */
[----:B------:R-:W-:Y:S05]  /*1280*/  @!P0 BRA `(.L_x_281) ;  /* 0x0000017000008947 */ /* 0x000fea0003800000 */
[----:B------:R-:W-:-:S08]  /*1290*/  SHF.R.S32.HI R21, RZ, 0x1f, R9 ;  /* 0x0000001fff157819 */ /* 0x000fd00000011409 */
.L_x_291:
[----:B------:R-:W-:-:S04]  /*12a0*/  IADD3 R11, P0, R19, R0, RZ ;  /* 0x00000000130b7210 */ /* 0x000fc80007f1e0ff */
[----:B------:R-:W-:Y:S02]  /*12b0*/  LEA.HI.X.SX32 R12, R19, R2, 0x1, P0 ;  /* 0x00000002130c7211 */ /* 0x000fe400000f0eff */
[----:B------:R-:W-:-:S04]  /*12c0*/  LEA R10, P0, R11, c[0x0][0x160], 0x2 ;  /* 0x000058000b0a7a11 */ /* 0x000fc800078010ff */
[----:B------:R-:W-:Y:S02]  /*12d0*/  LEA.HI.X R11, R11, c[0x0][0x164], R12, 0x2, P0 ;  /* 0x000059000b0b7a11 */ /* 0x000fe400000f140c */
[----:B------:R-:W-:-:S05]  /*12e0*/  IADD3 R12, P0, R9, R10, RZ ;  /* 0x0000000a090c7210 */ /* 0x000fca0007f1e0ff */
[----:B------:R-:W-:Y:S01]  /*12f0*/  IMAD.X R13, R21, 0x1, R11, P0 ;  /* 0x00000001150d7824 */ /* 0x000fe200000e060b */
[----:B------:R-:W-:Y:S01]  /*1300*/  IADD3 R14, P0, R9, R12, RZ ;  /* 0x0000000c090e7210 */ /* 0x000fe20007f1e0ff */
[----:B------:R-:W2:Y:S04]  /*1310*/  LDG.E.CONSTANT.SYS R10, [R10] ;  /* 0x000000000a0a7381 */ /* 0x000ea800001e6900 */
[----:B------:R-:W-:Y:S01]  /*1320*/  IMAD.X R15, R21, 0x1, R13, P0 ;  /* 0x00000001150f7824 */ /* 0x000fe200000e060d */
[----:B------:R-:W-:Y:S01]  /*1330*/  IADD3 R16, P0, R9, R14, RZ ;  /* 0x0000000e09107210 */ /* 0x000fe20007f1e0ff */
[----:B------:R-:W3:Y:S04]  /*1340*/  LDG.E.CONSTANT.SYS R13, [R12] ;  /* 0x000000000c0d7381 */ /* 0x000ee800001e6900 */
[----:B------:R-:W-:-:S02]  /*1350*/  IMAD.X R17, R21, 0x1, R15, P0 ;  /* 0x0000000115117824 */ /* 0x000fc400000e060f */
[----:B------:R-:W4:Y:S06]  /*1360*/  LDG.E.CONSTANT.SYS R14, [R14] ;  /* 0x000000000e0e7381 */ /* 0x000f2c00001e6900 */
[----:B------:R-:W5:Y:S01]  /*1370*/  LDG.E.CONSTANT.SYS R17, [R16] ;  /* 0x0000000010117381 */ /* 0x000f6200001e6900 */
[----:B------:R-:W-:Y:S01]  /*1380*/  IADD3 R7, R7, 0x4, RZ ;  /* 0x0000000407077810 */ /* 0x000fe20007ffe0ff */
[----:B------:R-:W-:-:S03]  /*1390*/  IMAD.IADD R19, R9, 0x1, R19 ;  /* 0x0000000109137824 */ /* 0x000fc600078e0213 */
[----:B------:R-:W-:Y:S01]  /*13a0*/  ISETP.GE.AND P0, PT, R7, R5, PT ;  /* 0x000000050700720c */ /* 0x000fe20003f06270 */
[----:B--2---:R-:W-:-:S04]  /*13b0*/  FADD.FTZ R8, R8, R10 ;  /* 0x0000000a08087221 */ /* 0x004fc80000010000 */
[----:B---3--:R-:W-:-:S04]  /*13c0*/  FADD.FTZ R8, R8, R13 ;  /* 0x0000000d08087221 */ /* 0x008fc80000010000 */
[----:B----4-:R-:W-:-:S04]  /*13d0*/  FADD.FTZ R8, R8, R14 ;  /* 0x0000000e08087221 */ /* 0x010fc80000010000 */
[----:B-----5:R-:W-:Y:S01]  /*13e0*/  FADD.FTZ R8, R8, R17 ;  /* 0x0000001108087221 */ /* 0x020fe20000010000 */
[----:B------:R-:W-:Y:S07]  /*13f0*/  @!P0 BRA `(.L_x_291) ;  /* 0xfffffea000008947 */ /* 0x000fee000383ffff */
.L_x_281:
[----:B------:R-:W-:Y:S05]  /*1400*/  BSYNC B0 ;  /* 0x0000000000007941 */ /* 0x000fea0003800000 */
.L_x_280:
[----:B------:R-:W0:Y:S01]  /*1410*/  I2F R6, R6 ;  /* 0x0000000600067306 */ /* 0x000e220000201400 */
[----:B------:R-:W-:-:S05]  /*1420*/  IMAD R3, R3, c[0x0][0x178], R4 ;  /* 0x00005e0003037a24 */ /* 0x000fca00078e0204 */
[----:B------:R-:W-:-:S04]  /*1430*/  IADD3 R0, P0, R3, R0, RZ ;  /* 0x0000000003007210 */ /* 0x000fc80007f1e0ff */
[----:B------:R-:W-:Y:S02]  /*1440*/  LEA.HI.X.SX32 R3, R3, R2, 0x1, P0 ;  /* 0x0000000203037211 */ /* 0x000fe400000f0eff */
[----:B------:R-:W-:Y:S01]  /*1450*/  LEA R2, P0, R0, c[0x0][0x168], 0x2 ;  /* 0x00005a0000027a11 */ /* 0x000fe200078010ff */
[----:B0-----:R-:W0:Y:S03]  /*1460*/  MUFU.RCP R5, R6 ;  /* 0x0000000600057308 */ /* 0x001e260000001000 */
[----:B------:R-:W-:Y:S01]  /*1470*/  LEA.HI.X R3, R0, c[0x0][0x16c], R3, 0x2, P0 ;  /* 0x00005b0000037a11 */ /* 0x000fe200000f1403 */
[----:B0-----:R-:W-:-:S08]  /*1480*/  FMUL.FTZ R5, R8, R5 ;  /* 0x0000000508057220 */ /* 0x001fd00000410000 */
[----:B------:R-:W-:Y:S01]  /*1490*/  STG.E.SYS [R2], R5 ;  /* 0x0000000502007386 */ /* 0x000fe2000010e900 */
[----:B------:R-:W-:Y:S05]  /*14a0*/  EXIT ;  /* 0x000000000000794d */ /* 0x000fea0003800000 */
.L_x_292:
[----:B------:R-:W-:-:S00]  /*14b0*/  BRA `(.L_x_292) ;  /* 0xfffffff000007947 */ /* 0x000fc0000383ffff */
[----:B------:R-:W-:-:S00]  /*14c0*/  NOP ;  /* 0x0000000000007918 */ /* 0x000fc00000000000 */
[----:B------:R-:W-:-:S00]  /*14d0*/  NOP ;  /* 0x0000000000007918 */ /* 0x000fc00000000000 */
[----:B------:R-:W-:-:S00]  /*14e0*/  NOP ;  /* 0x0000000000007918 */ /* 0x000fc00000000000 */
[----:B------:R-:W-:-:S00]  /*14f0*/  NOP ;  /* 0x0000000000007918 */ /* 0x000fc00000000000 */
.L_x_663:


//--------------------- .text.kernel_cuda_filter_nlm_calc_difference --------------------------
	.section	.text.kernel_cuda_filter_nlm_calc_difference,"ax",@progbits
	.sectioninfo	@"SHI_REGISTERS=46"
	.align	128
        .global         kernel_cuda_filter_nlm_calc_difference
        .type           kernel_cuda_filter_nlm_calc_difference,@function
        .size           kernel_cuda_filter_nlm_calc_difference,(.L_x_664 - kernel_cuda_filter_nlm_calc_difference)
        .other          kernel_cuda_filter_nlm_calc_difference,@"STO_CUDA_ENTRY STV_DEFAULT"
kernel_cuda_filter_nlm_calc_difference:
.text.kernel_cuda_filter_nlm_calc_difference:
[----:B------:R-:W-:-:S08]  /*0000*/  MOV R1, c[0x0][0x28] ;  /* 0x00000a0000017a02 */ /* 0x000fd00000000f00 */
        /* <DEDUP_REMOVED lines=10> */
[----:B0-----:R-:W-:Y:S01]  /*00b0*/  IMAD R0, R0, c[0x0][0x4], R2 ;  /* 0x0000010000007a24 */ /* 0x001fe200078e0202 */
[----:B------:R-:W-:Y:S01]  /*00c0*/  MOV R2, RZ ;  /* 0x000000ff00027202 */ /* 0x000fe20000000f00 */
[----:B-1----:R-:W0:Y:S02]  /*00d0*/  MUFU.RCP R4, R4 ;  /* 0x0000000400047308 */ /* 0x002e240000001000 */
[----:B0-----:R-:W-:Y:S02]  /*00e0*/  IADD3 R5, R4, 0xffffffe, RZ ;  /* 0x0ffffffe04057810 */ /* 0x001fe40007ffe0ff */
[----:B------:R-:W-:-:S04]  /*00f0*/  IABS R4, R0 ;  /* 0x0000000000047213 */ /* 0x000fc80000000000 */
[----:B------:R0:W1:Y:S02]  /*0100*/  F2I.FTZ.U32.TRUNC.NTZ R3, R5 ;  /* 0x0000000500037305 */ /* 0x000064000021f000 */
[----:B0-----:R-:W-:-:S04]  /*0110*/  LOP3.LUT R5, R0, UR4, RZ, 0x3c, !PT ;  /* 0x0000000400057c12 */ /* 0x001fc8000f8e3cff */
[----:B------:R-:W-:Y:S02]  /*0120*/  ISETP.GE.AND P0, PT, R5, RZ, PT ;  /* 0x000000ff0500720c */ /* 0x000fe40003f06270 */
[----:B-1----:R-:W-:-:S05]  /*0130*/  IADD3 R7, RZ, -R3, RZ ;  /* 0x80000003ff077210 */ /* 0x002fca0007ffe0ff */
        /* <DEDUP_REMOVED lines=8> */
[----:B------:R-:W-:-:S04]  /*01c0*/  @!P2 IADD3 R3, R3, -R6, RZ ;  /* 0x800000060303a210 */ /* 0x000fc80007ffe0ff */
[----:B------:R-:W-:Y:S02]  /*01d0*/  ISETP.GE.U32.AND P1, PT, R3, R6, PT ;  /* 0x000000060300720c */ /* 0x000fe40003f26070 */
[----:B------:R-:W-:-:S10]  /*01e0*/  ISETP.GT.U32.AND P2, PT, R6, R3, PT ;  /* 0x000000030600720c */ /* 0x000fd40003f44070 */
[----:B------:R-:W-:Y:S02]  /*01f0*/  @P1 IADD3 R2, R2, 0x1, RZ ;  /* 0x0000000102021810 */ /* 0x000fe40007ffe0ff */
[----:B------:R-:W-:Y:S02]  /*0200*/  ISETP.GE.AND P1, PT, R0, RZ, PT ;  /* 0x000000ff0000720c */ /* 0x000fe40003f26270 */
[----:B------:R-:W-:Y:S02]  /*0210*/  MOV R4, R2 ;  /* 0x0000000200047202 */ /* 0x000fe40000000f00 */
[----:B------:R-:W-:Y:S02]  /*0220*/  IADD3 R0, R3, -R6, RZ ;  /* 0x8000000603007210 */ /* 0x000fe40007ffe0ff */
[----:B------:R-:W-:Y:S01]  /*0230*/  LOP3.LUT R2, RZ, UR4, RZ, 0x33, !PT ;  /* 0x00000004ff027c12 */ /* 0x000fe2000f8e33ff */
[----:B------:R-:W-:Y:S01]  /*0240*/  @!P0 IMAD.MOV R4, RZ, RZ, -R4 ;  /* 0x000000ffff048224 */ /* 0x000fe200078e0a04 */
[----:B------:R-:W-:-:S02]  /*0250*/  SEL R0, R0, R3, !P2 ;  /* 0x0000000300007207 */ /* 0x000fc40005000000 */
[----:B------:R-:W-:Y:S02]  /*0260*/  ISETP.EQ.AND P2, PT, RZ, UR4, PT ;  /* 0x00000004ff007c0c */ /* 0x000fe4000bf42270 */
[----:B------:R-:W-:Y:S02]  /*0270*/  SEL R12, R2, R4, P3 ;  /* 0x00000004020c7207 */ /* 0x000fe40001800000 */
[----:B------:R-:W-:Y:S02]  /*0280*/  @!P1 IADD3 R0, -R0, RZ, RZ ;  /* 0x000000ff00009210 */ /* 0x000fe40007ffe1ff */
[----:B------:R-:W-:Y:S02]  /*0290*/  ISETP.GE.AND P1, PT, R12, UR4, PT ;  /* 0x000000040c007c0c */ /* 0x000fe4000bf26270 */
[----:B------:R-:W-:Y:S02]  /*02a0*/  SEL R11, R2, R0, P2 ;  /* 0x00000000020b7207 */ /* 0x000fe40001000000 */
[----:B------:R-:W-:-:S02]  /*02b0*/  PLOP3.LUT P0, PT, PT, PT, PT, 0x80, 0x0 ;  /* 0x000000000000781c */ /* 0x000fc40003f0f070 */
[----:B------:R-:W-:Y:S02]  /*02c0*/  MOV R0, RZ ;  /* 0x000000ff00007202 */ /* 0x000fe40000000f00 */
[----:B------:R-:W-:-:S04]  /*02d0*/  MOV R2, RZ ;  /* 0x000000ff00027202 */ /* 0x000fc80000000f00 */
[----:B------:R-:W-:Y:S05]  /*02e0*/  @P1 BRA `(.L_x_294) ;  /* 0x000003e000001947 */ /* 0x000fea0003800000 */
[----:B------:R-:W-:Y:S02]  /*02f0*/  IADD3 R13, R11, -c[0x0][0x190], RZ ;  /* 0x800064000b0d7a10 */ /* 0x000fe40007ffe0ff */
[----:B------:R-:W-:Y:S02]  /*0300*/  IADD3 R4, R12, -c[0x0][0x190], RZ ;  /* 0x800064000c047a10 */ /* 0x000fe40007ffe0ff */
[----:B------:R-:W-:Y:S01]  /*0310*/  IMNMX R3, RZ, R13, !PT ;  /* 0x0000000dff037217 */ /* 0x000fe20007800200 */
[----:B------:R-:W-:Y:S01]  /*0320*/  IMAD.MOV R14, RZ, RZ, -R13 ;  /* 0x000000ffff0e7224 */ /* 0x000fe200078e0a0d */
[-C--:B------:R-:W-:Y:S02]  /*0330*/  IMNMX R5, RZ, R4.reuse, !PT ;  /* 0x00000004ff057217 */ /* 0x080fe40007800200 */
[----:B------:R-:W-:Y:S02]  /*0340*/  IADD3 R3, -R3, c[0x0][0x180], RZ ;  /* 0x0000600003037a10 */ /* 0x000fe40007ffe1ff */
[----:B------:R-:W-:-:S02]  /*0350*/  IADD3 R16, RZ, -R4, RZ ;  /* 0x80000004ff107210 */ /* 0x000fc40007ffe0ff */
[----:B------:R-:W-:Y:S02]  /*0360*/  IADD3 R5, -R5, c[0x0][0x184], RZ ;  /* 0x0000610005057a10 */ /* 0x000fe40007ffe1ff */
[----:B------:R-:W-:Y:S02]  /*0370*/  IMNMX R14, RZ, R14, !PT ;  /* 0x0000000eff0e7217 */ /* 0x000fe40007800200 */
[----:B------:R-:W-:Y:S02]  /*0380*/  IMNMX R3, R3, c[0x0][0x180], PT ;  /* 0x0000600003037a17 */ /* 0x000fe40003800200 */
[----:B------:R-:W-:Y:S02]  /*0390*/  IMNMX R16, RZ, R16, !PT ;  /* 0x00000010ff107217 */ /* 0x000fe40007800200 */
[----:B------:R-:W-:Y:S02]  /*03a0*/  IMNMX R15, R5, c[0x0][0x184], PT ;  /* 0x00006100050f7a17 */ /* 0x000fe40003800200 */
[----:B------:R-:W-:-:S04]  /*03b0*/  ISETP.GT.AND P1, PT, R3, R14, PT ;  /* 0x0000000e0300720c */ /* 0x000fc80003f24270 */
[----:B------:R-:W-:-:S12]  /*03c0*/  ISETP.LE.OR P1, PT, R15, R16, !P1 ;  /* 0x000000100f00720c */ /* 0x000fd80004f23670 */
[----:B------:R-:W-:Y:S05]  /*03d0*/  @P1 BRA `(.L_x_294) ;  /* 0x000002f000001947 */ /* 0x000fea0003800000 */
[----:B------:R-:W-:Y:S01]  /*03e0*/  IADD3 R17, -R14, R3, RZ ;  /* 0x000000030e117210 */ /* 0x000fe20007ffe1ff */
[----:B------:R-:W0:Y:S01]  /*03f0*/  S2R R6, SR_TID.X ;  /* 0x0000000000067919 */ /* 0x000e220000002100 */
[----:B------:R-:W0:Y:S02]  /*0400*/  S2R R3, SR_CTAID.X ;  /* 0x0000000000037919 */ /* 0x000e240000002500 */
[----:B------:R-:W-:-:S06]  /*0410*/  IABS R10, R17 ;  /* 0x00000011000a7213 */ /* 0x000fcc0000000000 */
[----:B------:R-:W1:Y:S02]  /*0420*/  I2F.RP R5, R10 ;  /* 0x0000000a00057306 */ /* 0x000e640000209400 */
[----:B-1----:R-:W1:Y:S01]  /*0430*/  MUFU.RCP R5, R5 ;  /* 0x0000000500057308 */ /* 0x002e620000001000 */
[----:B0-----:R-:W-:Y:S01]  /*0440*/  IMAD R3, R3, c[0x0][0x0], R6 ;  /* 0x0000000003037a24 */ /* 0x001fe200078e0206 */
[----:B------:R-:W-:-:S05]  /*0450*/  IABS R6, R17 ;  /* 0x0000001100067213 */ /* 0x000fca0000000000 */
[----:B------:R-:W-:Y:S01]  /*0460*/  IMAD.MOV R18, RZ, RZ, -R6 ;  /* 0x000000ffff127224 */ /* 0x000fe200078e0a06 */
[----:B------:R-:W-:Y:S02]  /*0470*/  MOV R6, RZ ;  /* 0x000000ff00067202 */ /* 0x000fe40000000f00 */
[----:B-1----:R-:W-:Y:S02]  /*0480*/  IADD3 R8, R5, 0xffffffe, RZ ;  /* 0x0ffffffe05087810 */ /* 0x002fe40007ffe0ff */
[----:B------:R-:W-:-:S04]  /*0490*/  IABS R5, R3 ;  /* 0x0000000300057213 */ /* 0x000fc80000000000 */
[----:B------:R0:W1:Y:S02]  /*04a0*/  F2I.FTZ.U32.TRUNC.NTZ R7, R8 ;  /* 0x0000000800077305 */ /* 0x000064000021f000 */
[----:B0-----:R-:W-:-:S04]  /*04b0*/  LOP3.LUT R8, R3, R17, RZ, 0x3c, !PT ;  /* 0x0000001103087212 */ /* 0x001fc800078e3cff */
[----:B------:R-:W-:Y:S02]  /*04c0*/  ISETP.GE.AND P1, PT, R8, RZ, PT ;  /* 0x000000ff0800720c */ /* 0x000fe40003f26270 */
[----:B-1----:R-:W-:-:S05]  /*04d0*/  IADD3 R9, RZ, -R7, RZ ;  /* 0x80000007ff097210 */ /* 0x002fca0007ffe0ff */
[----:B------:R-:W-:-:S04]  /*04e0*/  IMAD R9, R9, R10, RZ ;  /* 0x0000000a09097224 */ /* 0x000fc800078e02ff */
[----:B------:R-:W-:Y:S01]  /*04f0*/  IMAD.HI.U32 R6, R7, R9, R6 ;  /* 0x0000000907067227 */ /* 0x000fe200078e0006 */
[----:B------:R-:W-:-:S05]  /*0500*/  MOV R7, R18 ;  /* 0x0000001200077202 */ /* 0x000fca0000000f00 */
        /* <DEDUP_REMOVED lines=9> */
[----:B------:R-:W-:-:S03]  /*05a0*/  ISETP.EQ.AND P2, PT, R17, RZ, PT ;  /* 0x000000ff1100720c */ /* 0x000fc60003f42270 */
[----:B------:R-:W-:Y:S01]  /*05b0*/  IMAD.MOV.U32 R7, RZ, RZ, R6 ;  /* 0x000000ffff077224 */ /* 0x000fe200078e0006 */
[----:B------:R-:W-:-:S04]  /*05c0*/  LOP3.LUT R6, RZ, R17, RZ, 0x33, !PT ;  /* 0x00000011ff067212 */ /* 0x000fc800078e33ff */
[----:B------:R-:W-:-:S04]  /*05d0*/  @!P1 IADD3 R7, -R7, RZ, RZ ;  /* 0x000000ff07079210 */ /* 0x000fc80007ffe1ff */
[----:B------:R-:W-:Y:S02]  /*05e0*/  SEL R7, R6, R7, P2 ;  /* 0x0000000706077207 */ /* 0x000fe40001000000 */
[----:B------:R-:W-:Y:S02]  /*05f0*/  ISETP.GE.AND P2, PT, R3, RZ, PT ;  /* 0x000000ff0300720c */ /* 0x000fe40003f46270 */
[----:B------:R-:W-:Y:S02]  /*0600*/  IADD3 R21, R16, R7, RZ ;  /* 0x0000000710157210 */ /* 0x000fe40007ffe0ff */
[----:B------:R-:W-:Y:S02]  /*0610*/  IADD3 R3, R5, -R10, RZ ;  /* 0x8000000a05037210 */ /* 0x000fe40007ffe0ff */
[----:B------:R-:W-:Y:S02]  /*0620*/  ISETP.GE.AND P1, PT, R21, R15, PT ;  /* 0x0000000f1500720c */ /* 0x000fe40003f26270 */
[----:B------:R-:W-:-:S02]  /*0630*/  SEL R3, R3, R5, !P3 ;  /* 0x0000000503037207 */ /* 0x000fc40005800000 */
[----:B------:R-:W-:-:S03]  /*0640*/  ISETP.EQ.AND P3, PT, R17, RZ, PT ;  /* 0x000000ff1100720c */ /* 0x000fc60003f62270 */
[----:B------:R-:W-:-:S05]  /*0650*/  @!P2 IMAD.MOV R3, RZ, RZ, -R3 ;  /* 0x000000ffff03a224 */ /* 0x000fca00078e0a03 */
[----:B------:R-:W-:Y:S01]  /*0660*/  @!P1 IMAD R5, R12, UR4, R11 ;  /* 0x000000040c059c24 */ /* 0x000fe2000f8e020b */
[----:B------:R-:W-:Y:S02]  /*0670*/  SEL R3, R6, R3, P3 ;  /* 0x0000000306037207 */ /* 0x000fe40001800000 */
[----:B------:R-:W-:Y:S01]  /*0680*/  @!P1 PLOP3.LUT P0, PT, PT, PT, PT, 0x8, 0x0 ;  /* 0x000000000000981c */ /* 0x000fe20003f0e170 */
[----:B------:R-:W-:Y:S01]  /*0690*/  @!P1 IMAD R5, R5, c[0x0][0x18c], RZ ;  /* 0x0000630005059a24 */ /* 0x000fe200078e02ff */
[----:B------:R-:W-:-:S04]  /*06a0*/  IADD3 R14, R14, R3, RZ ;  /* 0x000000030e0e7210 */ /* 0x000fc80007ffe0ff */
[----:B------:R-:W-:Y:S02]  /*06b0*/  @!P1 SHF.R.S32.HI R2, RZ, 0x1f, R5 ;  /* 0x0000001fff029819 */ /* 0x000fe40000011405 */
[----:B------:R-:W-:-:S08]  /*06c0*/  @!P1 MOV R0, R5 ;  /* 0x0000000500009202 */ /* 0x000fd00000000f00 */
.L_x_294:
[----:B------:R-:W-:Y:S05]  /*06d0*/  BSYNC B0 ;  /* 0x0000000000007941 */ /* 0x000fea0003800000 */
.L_x_293:
[----:B------:R-:W-:Y:S05]  /*06e0*/  @P0 EXIT ;  /* 0x000000000000094d */ /* 0x000fea0003800000 */
[----:B------:R-:W-:Y:S02]  /*06f0*/  ISETP.NE.U32.AND P0, PT, RZ, c[0x0][0x170], PT ;  /* 0x00005c00ff007a0c */ /* 0x000fe40003f05070 */
[----:B------:R-:W-:Y:S02]  /*0700*/  IADD3 R13, R13, c[0x0][0x198], RZ ;  /* 0x000066000d0d7a10 */ /* 0x000fe40007ffe0ff */
[----:B------:R-:W-:-:S12]  /*0710*/  ISETP.NE.AND.EX P0, PT, RZ, c[0x0][0x174], PT, P0 ;  /* 0x00005d00ff007a0c */ /* 0x000fd80003f05300 */
[----:B------:R-:W-:Y:S01]  /*0720*/  @P0 IADD3 R3, R14, R13, RZ ;  /* 0x0000000d0e030210 */ /* 0x000fe20007ffe0ff */
[----:B------:R-:W-:Y:S01]  /*0730*/  @P0 IMAD.IADD R5, R4, 0x1, R21 ;  /* 0x0000000104050824 */ /* 0x000fe200078e0215 */
[----:B------:R-:W-:-:S03]  /*0740*/  @P0 MOV R8, 0x4 ;  /* 0x0000000400080802 */ /* 0x000fc60000000f00 */
[----:B------:R-:W-:-:S04]  /*0750*/  @P0 IMAD R3, R5, c[0x0][0x188], R3 ;  /* 0x0000620005030a24 */ /* 0x000fc800078e0203 */
[----:B------:R-:W-:Y:S02]  /*0760*/  @P0 IMAD.WIDE R10, R3, R8, c[0x0][0x170] ;  /* 0x00005c00030a0625 */ /* 0x000fe400078e0208 */
[----:B------:R-:W-:-:S08]  /*0770*/  IMAD R3, R21, c[0x0][0x188], R14 ;  /* 0x0000620015037a24 */ /* 0x000fd000078e020e */
[----:B------:R-:W2:Y:S01]  /*0780*/  @P0 LDG.E.CONSTANT.SYS R10, [R10] ;  /* 0x000000000a0a0381 */ /* 0x000ea200001e6900 */
[----:B------:R-:W-:-:S10]  /*0790*/  @P0 IMAD.WIDE R8, R3, R8, c[0x0][0x170] ;  /* 0x00005c0003080625 */ /* 0x000fd400078e0208 */
[----:B------:R-:W3:Y:S01]  /*07a0*/  @P0 LDG.E.CONSTANT.SYS R8, [R8] ;  /* 0x0000000008080381 */ /* 0x000ee200001e6900 */
[----:B------:R-:W-:Y:S01]  /*07b0*/  ISETP.NE.AND P1, PT, RZ, c[0x0][0x194], PT ;  /* 0x00006500ff007a0c */ /* 0x000fe20003f25270 */
[----:B------:R-:W-:Y:S01]  /*07c0*/  IMAD.MOV.U32 R7, RZ, RZ, RZ ;  /* 0x000000ffff077224 */ /* 0x000fe200078e00ff */
[----:B------:R-:W-:Y:S02]  /*07d0*/  MOV R6, 0x1 ;  /* 0x0000000100067802 */ /* 0x000fe40000000f00 */
[----:B------:R-:W-:Y:S02]  /*07e0*/  IADD3 R21, R4, R21, RZ ;  /* 0x0000001504157210 */ /* 0x000fe40007ffe0ff */
[----:B------:R-:W-:Y:S02]  /*07f0*/  IADD3 R14, R14, R13, RZ ;  /* 0x0000000d0e0e7210 */ /* 0x000fe40007ffe0ff */
[----:B------:R-:W-:-:S03]  /*0800*/  MOV R13, 0x4 ;  /* 0x00000004000d7802 */ /* 0x000fc60000000f00 */
[----:B------:R-:W-:Y:S02]  /*0810*/  IMAD R14, R21, c[0x0][0x188], R14 ;  /* 0x00006200150e7a24 */ /* 0x000fe400078e020e */
[CC--:B------:R-:W-:Y:S02]  /*0820*/  IMAD.WIDE R22, R3.reuse, R13.reuse, c[0x0][0x168] ;  /* 0x00005a0003167625 */ /* 0x0c0fe400078e020d */
[CC--:B------:R-:W-:Y:S02]  /*0830*/  IMAD.WIDE R24, R14.reuse, R13.reuse, c[0x0][0x168] ;  /* 0x00005a000e187625 */ /* 0x0c0fe400078e020d */
[-C--:B------:R-:W-:Y:S02]  /*0840*/  IMAD.WIDE R16, R3, R13.reuse, c[0x0][0x160] ;  /* 0x0000580003107625 */ /* 0x080fe400078e020d */
[----:B------:R-:W-:Y:S01]  /*0850*/  IMAD.WIDE R14, R14, R13, c[0x0][0x160] ;  /* 0x000058000e0e7625 */ /* 0x000fe200078e020d */
[----:B--2---:R-:W3:Y:S02]  /*0860*/  @P0 MUFU.RCP R5, R10 ;  /* 0x0000000a00050308 */ /* 0x004ee40000001000 */
[----:B---3--:R-:W-:Y:S01]  /*0870*/  @P0 FMUL.FTZ R4, R8, R5 ;  /* 0x0000000508040220 */ /* 0x008fe20000410000 */
[----:B------:R-:W-:-:S02]  /*0880*/  SEL R5, R6, 0x3, !P1 ;  /* 0x0000000306057807 */ /* 0x000fc40004800000 */
[----:B------:R-:W-:Y:S02]  /*0890*/  MOV R6, 0x3f800000 ;  /* 0x3f80000000067802 */ /* 0x000fe40000000f00 */
[----:B------:R-:W-:Y:S02]  /*08a0*/  IADD3 R11, R5, -R7, RZ ;  /* 0x80000007050b7210 */ /* 0x000fe40007ffe0ff */
[----:B------:R-:W-:Y:S02]  /*08b0*/  @P0 FMNMX.FTZ R4, R4, 0.25, !PT ;  /* 0x3e80000004040809 */ /* 0x000fe40007810000 */
[----:B------:R-:W-:Y:S02]  /*08c0*/  ISETP.GT.AND P2, PT, R11, 0x3, PT ;  /* 0x000000030b00780c */ /* 0x000fe40003f44270 */
[----:B------:R-:W-:Y:S01]  /*08d0*/  @P0 FMNMX.FTZ R6, R4, 4, PT ;  /* 0x4080000004060809 */ /* 0x000fe20003810000 */
[----:B------:R-:W-:Y:S01]  /*08e0*/  IMAD.MOV.U32 R4, RZ, RZ, RZ ;  /* 0x000000ffff047224 */ /* 0x000fe200078e00ff */
[----:B------:R-:W-:-:S03]  /*08f0*/  PLOP3.LUT P0, PT, PT, PT, PT, 0x80, 0x0 ;  /* 0x000000000000781c */ /* 0x000fc60003f0f070 */
[----:B------:R-:W-:-:S05]  /*0900*/  FMUL.FTZ R12, R6, R6 ;  /* 0x00000006060c7220 */ /* 0x000fca0000410000 */
[----:B------:R-:W-:Y:S05]  /*0910*/  @!P2 BRA `(.L_x_295) ;  /* 0x000004e00000a947 */ /* 0x000fea0003800000 */
[----:B------:R-:W-:Y:S02]  /*0920*/  PLOP3.LUT P0, PT, PT, PT, PT, 0x8, 0x0 ;  /* 0x000000000000781c */ /* 0x000fe40003f0e170 */
[----:B------:R-:W-:-:S10]  /*0930*/  IADD3 R18, R5, -0x3, RZ ;  /* 0xfffffffd05127810 */ /* 0x000fd40007ffe0ff */
.L_x_296:
[C---:B------:R-:W-:Y:S01]  /*0940*/  IMAD.WIDE R26, R13.reuse, c[0x0][0x194], R24 ;  /* 0x000065000d1a7a25 */ /* 0x040fe200078e0218 */
[----:B------:R0:W2:Y:S01]  /*0950*/  LDG.E.CONSTANT.SYS R41, [R24] ;  /* 0x0000000018297381 */ /* 0x0000a200001e6900 */
[----:B------:R-:W-:-:S03]  /*0960*/  IMAD.WIDE R32, R13, c[0x0][0x194], R22 ;  /* 0x000065000d207a25 */ /* 0x000fc600078e0216 */
[----:B------:R1:W3:Y:S03]  /*0970*/  LDG.E.CONSTANT.SYS R22, [R22] ;  /* 0x0000000016167381 */ /* 0x0002e600001e6900 */
[C---:B------:R-:W-:Y:S01]  /*0980*/  IMAD.WIDE R36, R13.reuse, c[0x0][0x194], R26 ;  /* 0x000065000d247a25 */ /* 0x040fe200078e021a */
[----:B------:R4:W5:Y:S01]  /*0990*/  LDG.E.CONSTANT.SYS R29, [R14] ;  /* 0x000000000e1d7381 */ /* 0x00096200001e6900 */
[----:B------:R-:W-:-:S03]  /*09a0*/  IMAD.WIDE R38, R13, c[0x0][0x194], R32 ;  /* 0x000065000d267a25 */ /* 0x000fc600078e0220 */
[----:B------:R0:W5:Y:S03]  /*09b0*/  LDG.E.CONSTANT.SYS R42, [R26] ;  /* 0x000000001a2a7381 */ /* 0x00016600001e6900 */
[C---:B------:R-:W-:Y:S01]  /*09c0*/  IMAD.WIDE R8, R13.reuse, c[0x0][0x194], R36 ;  /* 0x000065000d087a25 */ /* 0x040fe200078e0224 */
[----:B------:R0:W5:Y:S01]  /*09d0*/  LDG.E.CONSTANT.SYS R19, [R32] ;  /* 0x0000000020137381 */ /* 0x00016200001e6900 */
[C---:B------:R-:W-:Y:S02]  /*09e0*/  IMAD.WIDE R10, R13.reuse, c[0x0][0x194], R38 ;  /* 0x000065000d0a7a25 */ /* 0x040fe400078e0226 */
[C---:B------:R-:W-:Y:S01]  /*09f0*/  IMAD.WIDE R30, R13.reuse, c[0x0][0x194], R14 ;  /* 0x000065000d1e7a25 */ /* 0x040fe200078e020e */
[----:B------:R0:W5:Y:S01]  /*0a00*/  LDG.E.CONSTANT.SYS R40, [R16] ;  /* 0x0000000010287381 */ /* 0x00016200001e6900 */
[----:B------:R-:W-:-:S03]  /*0a10*/  IMAD.WIDE R34, R13, c[0x0][0x194], R16 ;  /* 0x000065000d227a25 */ /* 0x000fc600078e0210 */
[----:B------:R0:W5:Y:S04]  /*0a20*/  LDG.E.CONSTANT.SYS R37, [R36] ;  /* 0x0000000024257381 */ /* 0x00016800001e6900 */
[----:B------:R-:W5:Y:S04]  /*0a30*/  LDG.E.CONSTANT.SYS R20, [R38] ;  /* 0x0000000026147381 */ /* 0x000f6800001e6900 */
[----:B------:R-:W5:Y:S01]  /*0a40*/  LDG.E.CONSTANT.SYS R43, [R8] ;  /* 0x00000000082b7381 */ /* 0x000f6200001e6900 */
[C---:B0-----:R-:W-:Y:S02]  /*0a50*/  IMAD.WIDE R32, R13.reuse, c[0x0][0x194], R30 ;  /* 0x000065000d207a25 */ /* 0x041fe400078e021e */
[C---:B------:R-:W-:Y:S01]  /*0a60*/  IMAD.WIDE R26, R13.reuse, c[0x0][0x194], R34 ;  /* 0x000065000d1a7a25 */ /* 0x040fe200078e0222 */
[----:B------:R-:W5:Y:S04]  /*0a70*/  LDG.E.CONSTANT.SYS R21, [R10] ;  /* 0x000000000a157381 */ /* 0x000f6800001e6900 */
[----:B------:R3:W5:Y:S01]  /*0a80*/  LDG.E.CONSTANT.SYS R28, [R30] ;  /* 0x000000001e1c7381 */ /* 0x00076200001e6900 */
[----:B----4-:R-:W-:-:S02]  /*0a90*/  IMAD.WIDE R14, R13, c[0x0][0x194], R32 ;  /* 0x000065000d0e7a25 */ /* 0x010fc400078e0220 */
[----:B------:R-:W-:Y:S01]  /*0aa0*/  IMAD.WIDE R16, R13, c[0x0][0x194], R26 ;  /* 0x000065000d107a25 */ /* 0x000fe200078e021a */
[----:B------:R-:W4:Y:S04]  /*0ab0*/  LDG.E.CONSTANT.SYS R35, [R34] ;  /* 0x0000000022237381 */ /* 0x000f2800001e6900 */
[----:B------:R-:W4:Y:S04]  /*0ac0*/  LDG.E.CONSTANT.SYS R25, [R32] ;  /* 0x0000000020197381 */ /* 0x000f2800001e6900 */
[----:B------:R0:W4:Y:S04]  /*0ad0*/  LDG.E.CONSTANT.SYS R27, [R26] ;  /* 0x000000001a1b7381 */ /* 0x00012800001e6900 */
[----:B------:R0:W4:Y:S04]  /*0ae0*/  LDG.E.CONSTANT.SYS R24, [R14] ;  /* 0x000000000e187381 */ /* 0x00012800001e6900 */
[----:B-1----:R1:W4:Y:S01]  /*0af0*/  LDG.E.CONSTANT.SYS R23, [R16] ;  /* 0x0000000010177381 */ /* 0x00232200001e6900 */
[----:B------:R-:W-:-:S04]  /*0b00*/  IADD3 R7, R7, 0x4, RZ ;  /* 0x0000000407077810 */ /* 0x000fc80007ffe0ff */
[----:B------:R-:W-:Y:S01]  /*0b10*/  ISETP.GE.AND P2, PT, R7, R18, PT ;  /* 0x000000120700720c */ /* 0x000fe20003f46270 */
[C---:B0-----:R-:W-:Y:S02]  /*0b20*/  IMAD.WIDE R14, R13.reuse, c[0x0][0x194], R14 ;  /* 0x000065000d0e7a25 */ /* 0x041fe400078e020e */
[----:B-1----:R-:W-:Y:S02]  /*0b30*/  IMAD.WIDE R16, R13, c[0x0][0x194], R16 ;  /* 0x000065000d107a25 */ /* 0x002fe400078e0210 */
[----:B--2---:R-:W-:-:S05]  /*0b40*/  FMUL.FTZ R41, R12, R41 ;  /* 0x000000290c297220 */ /* 0x004fca0000410000 */
[C---:B---3--:R-:W-:Y:S01]  /*0b50*/  FMNMX.FTZ R31, R41.reuse, R22, PT ;  /* 0x00000016291f7209 */ /* 0x048fe20003810000 */
[----:B------:R-:W-:Y:S01]  /*0b60*/  FADD.FTZ R41, R41, R22 ;  /* 0x0000001629297221 */ /* 0x000fe20000010000 */
[----:B------:R-:W-:-:S03]  /*0b70*/  MOV R36, c[0x0][0x1a0] ;  /* 0x0000680000247a02 */ /* 0x000fc60000000f00 */
[----:B------:R-:W-:Y:S02]  /*0b80*/  FADD.FTZ R22, R22, R31 ;  /* 0x0000001f16167221 */ /* 0x000fe40000010000 */
[----:B------:R-:W-:Y:S02]  /*0b90*/  FFMA.FTZ R41, R41, R36, 9.9999999392252902908e-09 ;  /* 0x322bcc7729297423 */ /* 0x000fe40000010024 */
[----:B------:R-:W-:-:S04]  /*0ba0*/  FMUL.FTZ R22, R22, c[0x0][0x19c] ;  /* 0x0000670016167a20 */ /* 0x000fc80000410000 */
[----:B------:R-:W0:Y:S01]  /*0bb0*/  MUFU.RCP R41, R41 ;  /* 0x0000002900297308 */ /* 0x000e220000001000 */
[----:B-----5:R-:W-:Y:S02]  /*0bc0*/  FMUL.FTZ R42, R12, R42 ;  /* 0x0000002a0c2a7220 */ /* 0x020fe40000410000 */
[----:B------:R-:W-:Y:S02]  /*0bd0*/  FFMA.FTZ R29, -R6, R29, R40 ;  /* 0x0000001d061d7223 */ /* 0x000fe40000010128 */
[----:B------:R-:W-:Y:S01]  /*0be0*/  FMUL.FTZ R37, R12, R37 ;  /* 0x000000250c257220 */ /* 0x000fe20000410000 */
[C---:B------:R-:W-:Y:S01]  /*0bf0*/  FMNMX.FTZ R26, R42.reuse, R19, PT ;  /* 0x000000132a1a7209 */ /* 0x040fe20003810000 */
[----:B------:R-:W-:Y:S02]  /*0c00*/  FADD.FTZ R42, R42, R19 ;  /* 0x000000132a2a7221 */ /* 0x000fe40000010000 */
[----:B------:R-:W-:Y:S02]  /*0c10*/  FFMA.FTZ R22, R29, R29, -R22 ;  /* 0x0000001d1d167223 */ /* 0x000fe40000010816 */
[----:B------:R-:W-:-:S02]  /*0c20*/  FFMA.FTZ R42, R42, R36, 9.9999999392252902908e-09 ;  /* 0x322bcc772a2a7423 */ /* 0x000fc40000010024 */
[----:B------:R-:W-:Y:S02]  /*0c30*/  FADD.FTZ R29, R37, R20 ;  /* 0x00000014251d7221 */ /* 0x000fe40000010000 */
[----:B------:R-:W-:Y:S02]  /*0c40*/  FMUL.FTZ R43, R12, R43 ;  /* 0x0000002b0c2b7220 */ /* 0x000fe40000410000 */
[----:B------:R-:W-:Y:S02]  /*0c50*/  FADD.FTZ R19, R19, R26 ;  /* 0x0000001a13137221 */ /* 0x000fe40000010000 */
[----:B------:R-:W-:Y:S02]  /*0c60*/  FFMA.FTZ R29, R29, R36, 9.9999999392252902908e-09 ;  /* 0x322bcc771d1d7423 */ /* 0x000fe40000010024 */
[----:B------:R-:W-:Y:S01]  /*0c70*/  FADD.FTZ R26, R43, R21 ;  /* 0x000000152b1a7221 */ /* 0x000fe20000010000 */
[----:B------:R-:W1:Y:S01]  /*0c80*/  MUFU.RCP R42, R42 ;  /* 0x0000002a002a7308 */ /* 0x000e620000001000 */
[----:B------:R-:W-:-:S02]  /*0c90*/  FMNMX.FTZ R37, R37, R20, PT ;  /* 0x0000001425257209 */ /* 0x000fc40003810000 */
[----:B------:R-:W-:Y:S02]  /*0ca0*/  FFMA.FTZ R30, R26, R36, 9.9999999392252902908e-09 ;  /* 0x322bcc771a1e7423 */ /* 0x000fe40000010024 */
[----:B------:R-:W2:Y:S01]  /*0cb0*/  MUFU.RCP R26, R29 ;  /* 0x0000001d001a7308 */ /* 0x000ea20000001000 */
[----:B------:R-:W-:Y:S01]  /*0cc0*/  FMNMX.FTZ R43, R43, R21, PT ;  /* 0x000000152b2b7209 */ /* 0x000fe20003810000 */
[----:B----4-:R-:W-:Y:S02]  /*0cd0*/  FFMA.FTZ R28, -R6, R28, R35 ;  /* 0x0000001c061c7223 */ /* 0x010fe40000010123 */
[----:B------:R-:W-:Y:S01]  /*0ce0*/  FMUL.FTZ R19, R19, c[0x0][0x19c] ;  /* 0x0000670013137a20 */ /* 0x000fe20000410000 */
[----:B------:R-:W3:Y:S01]  /*0cf0*/  MUFU.RCP R30, R30 ;  /* 0x0000001e001e7308 */ /* 0x000ee20000001000 */
[----:B------:R-:W-:Y:S02]  /*0d00*/  FADD.FTZ R20, R20, R37 ;  /* 0x0000002514147221 */ /* 0x000fe40000010000 */
[----:B0-----:R-:W-:-:S02]  /*0d10*/  FFMA.FTZ R4, R22, R41, R4 ;  /* 0x0000002916047223 */ /* 0x001fc40000010004 */
[----:B------:R-:W-:Y:S02]  /*0d20*/  FFMA.FTZ R19, R28, R28, -R19 ;  /* 0x0000001c1c137223 */ /* 0x000fe40000010813 */
[----:B------:R-:W-:Y:S02]  /*0d30*/  FFMA.FTZ R25, -R6, R25, R27 ;  /* 0x0000001906197223 */ /* 0x000fe4000001011b */
[----:B------:R-:W-:Y:S02]  /*0d40*/  FMUL.FTZ R20, R20, c[0x0][0x19c] ;  /* 0x0000670014147a20 */ /* 0x000fe40000410000 */
[----:B------:R-:W-:Y:S02]  /*0d50*/  FADD.FTZ R21, R21, R43 ;  /* 0x0000002b15157221 */ /* 0x000fe40000010000 */
[----:B-1----:R-:W-:Y:S02]  /*0d60*/  FFMA.FTZ R4, R19, R42, R4 ;  /* 0x0000002a13047223 */ /* 0x002fe40000010004 */
[----:B------:R-:W-:-:S02]  /*0d70*/  FFMA.FTZ R25, R25, R25, -R20 ;  /* 0x0000001919197223 */ /* 0x000fc40000010814 */
[----:B------:R-:W-:Y:S02]  /*0d80*/  FFMA.FTZ R23, -R6, R24, R23 ;  /* 0x0000001806177223 */ /* 0x000fe40000010117 */
[----:B------:R-:W-:Y:S02]  /*0d90*/  FMUL.FTZ R21, R21, c[0x0][0x19c] ;  /* 0x0000670015157a20 */ /* 0x000fe40000410000 */
[----:B--2---:R-:W-:Y:S02]  /*0da0*/  FFMA.FTZ R4, R25, R26, R4 ;  /* 0x0000001a19047223 */ /* 0x004fe40000010004 */
[----:B------:R-:W-:Y:S02]  /*0db0*/  FFMA.FTZ R21, R23, R23, -R21 ;  /* 0x0000001717157223 */ /* 0x000fe40000010815 */
[C---:B------:R-:W-:Y:S02]  /*0dc0*/  IMAD.WIDE R24, R13.reuse, c[0x0][0x194], R8 ;  /* 0x000065000d187a25 */ /* 0x040fe400078e0208 */
[----:B------:R-:W-:-:S02]  /*0dd0*/  IMAD.WIDE R22, R13, c[0x0][0x194], R10 ;  /* 0x000065000d167a25 */ /* 0x000fc400078e020a */
[----:B---3--:R-:W-:Y:S01]  /*0de0*/  FFMA.FTZ R4, R21, R30, R4 ;  /* 0x0000001e15047223 */ /* 0x008fe20000010004 */
[----:B------:R-:W-:Y:S07]  /*0df0*/  @!P2 BRA `(.L_x_296) ;  /* 0xfffffb400000a947 */ /* 0x000fee000383ffff */
.L_x_295:
[----:B------:R-:W-:-:S04]  /*0e00*/  IADD3 R8, R5, -R7, RZ ;  /* 0x8000000705087210 */ /* 0x000fc80007ffe0ff */
[----:B------:R-:W-:-:S12]  /*0e10*/  ISETP.GT.AND P2, PT, R8, 0x1, PT ;  /* 0x000000010800780c */ /* 0x000fd80003f44270 */
[----:B------:R-:W-:Y:S05]  /*0e20*/  @!P2 BRA `(.L_x_297) ;  /* 0x000002700000a947 */ /* 0x000fea0003800000 */
[C---:B------:R-:W-:Y:S02]  /*0e30*/  IMAD.WIDE R8, R13.reuse, c[0x0][0x194], R24 ;  /* 0x000065000d087a25 */ /* 0x040fe400078e0218 */
[C---:B------:R-:W-:Y:S01]  /*0e40*/  IMAD.WIDE R10, R13.reuse, c[0x0][0x194], R22 ;  /* 0x000065000d0a7a25 */ /* 0x040fe200078e0216 */
[----:B------:R0:W2:Y:S04]  /*0e50*/  LDG.E.CONSTANT.SYS R25, [R24] ;  /* 0x0000000018197381 */ /* 0x0000a800001e6900 */
[----:B------:R-:W3:Y:S04]  /*0e60*/  LDG.E.CONSTANT.SYS R23, [R22] ;  /* 0x0000000016177381 */ /* 0x000ee800001e6900 */
[----:B------:R-:W4:Y:S04]  /*0e70*/  LDG.E.CONSTANT.SYS R29, [R8] ;  /* 0x00000000081d7381 */ /* 0x000f2800001e6900 */
[----:B------:R-:W5:Y:S01]  /*0e80*/  LDG.E.CONSTANT.SYS R30, [R10] ;  /* 0x000000000a1e7381 */ /* 0x000f6200001e6900 */
[----:B------:R-:W-:-:S02]  /*0e90*/  IMAD.WIDE R18, R13, c[0x0][0x194], R14 ;  /* 0x000065000d127a25 */ /* 0x000fc400078e020e */
[----:B------:R-:W-:Y:S01]  /*0ea0*/  IMAD.WIDE R20, R13, c[0x0][0x194], R16 ;  /* 0x000065000d147a25 */ /* 0x000fe200078e0210 */
[----:B------:R-:W5:Y:S04]  /*0eb0*/  LDG.E.CONSTANT.SYS R15, [R14] ;  /* 0x000000000e0f7381 */ /* 0x000f6800001e6900 */
[----:B------:R1:W5:Y:S04]  /*0ec0*/  LDG.E.CONSTANT.SYS R16, [R16] ;  /* 0x0000000010107381 */ /* 0x00036800001e6900 */
[----:B------:R-:W5:Y:S04]  /*0ed0*/  LDG.E.CONSTANT.SYS R27, [R18] ;  /* 0x00000000121b7381 */ /* 0x000f6800001e6900 */
[----:B------:R-:W5:Y:S01]  /*0ee0*/  LDG.E.CONSTANT.SYS R28, [R20] ;  /* 0x00000000141c7381 */ /* 0x000f6200001e6900 */
[----:B0-----:R-:W-:-:S02]  /*0ef0*/  MOV R24, c[0x0][0x1a0] ;  /* 0x0000680000187a02 */ /* 0x001fc40000000f00 */
[----:B------:R-:W-:Y:S02]  /*0f00*/  PLOP3.LUT P0, PT, PT, PT, PT, 0x8, 0x0 ;  /* 0x000000000000781c */ /* 0x000fe40003f0e170 */
[----:B------:R-:W-:Y:S01]  /*0f10*/  IADD3 R7, R7, 0x2, RZ ;  /* 0x0000000207077810 */ /* 0x000fe20007ffe0ff */
[----:B--2---:R-:W-:-:S04]  /*0f20*/  FMUL.FTZ R26, R12, R25 ;  /* 0x000000190c1a7220 */ /* 0x004fc80000410000 */
[C---:B---3--:R-:W-:Y:S01]  /*0f30*/  FADD.FTZ R22, R26.reuse, R23 ;  /* 0x000000171a167221 */ /* 0x048fe20000010000 */
[----:B------:R-:W-:Y:S01]  /*0f40*/  FMNMX.FTZ R26, R26, R23, PT ;  /* 0x000000171a1a7209 */ /* 0x000fe20003810000 */
[----:B----4-:R-:W-:Y:S02]  /*0f50*/  FMUL.FTZ R29, R12, R29 ;  /* 0x0000001d0c1d7220 */ /* 0x010fe40000410000 */
[----:B------:R-:W-:Y:S02]  /*0f60*/  FFMA.FTZ R22, R22, R24, 9.9999999392252902908e-09 ;  /* 0x322bcc7716167423 */ /* 0x000fe40000010018 */
[----:B------:R-:W-:Y:S02]  /*0f70*/  FADD.FTZ R23, R23, R26 ;  /* 0x0000001a17177221 */ /* 0x000fe40000010000 */
[C---:B-----5:R-:W-:Y:S02]  /*0f80*/  FADD.FTZ R25, R29.reuse, R30 ;  /* 0x0000001e1d197221 */ /* 0x060fe40000010000 */
[----:B-1----:R-:W0:Y:S01]  /*0f90*/  MUFU.RCP R17, R22 ;  /* 0x0000001600117308 */ /* 0x002e220000001000 */
[----:B------:R-:W-:Y:S01]  /*0fa0*/  FMNMX.FTZ R29, R29, R30, PT ;  /* 0x0000001e1d1d7209 */ /* 0x000fe20003810000 */
[----:B------:R-:W-:-:S02]  /*0fb0*/  FFMA.FTZ R15, -R6, R15, R16 ;  /* 0x0000000f060f7223 */ /* 0x000fc40000010110 */
[----:B------:R-:W-:Y:S02]  /*0fc0*/  FFMA.FTZ R24, R25, R24, 9.9999999392252902908e-09 ;  /* 0x322bcc7719187423 */ /* 0x000fe40000010018 */
[----:B------:R-:W-:Y:S02]  /*0fd0*/  FMUL.FTZ R14, R23, c[0x0][0x19c] ;  /* 0x00006700170e7a20 */ /* 0x000fe40000410000 */
[----:B------:R-:W-:Y:S02]  /*0fe0*/  FADD.FTZ R29, R30, R29 ;  /* 0x0000001d1e1d7221 */ /* 0x000fe40000010000 */
[----:B------:R-:W1:Y:S01]  /*0ff0*/  MUFU.RCP R25, R24 ;  /* 0x0000001800197308 */ /* 0x000e620000001000 */
[----:B------:R-:W-:Y:S02]  /*1000*/  FFMA.FTZ R14, R15, R15, -R14 ;  /* 0x0000000f0f0e7223 */ /* 0x000fe4000001080e */
[----:B------:R-:W-:Y:S02]  /*1010*/  FFMA.FTZ R27, -R6, R27, R28 ;  /* 0x0000001b061b7223 */ /* 0x000fe4000001011c */
[----:B------:R-:W-:-:S02]  /*1020*/  FMUL.FTZ R29, R29, c[0x0][0x19c] ;  /* 0x000067001d1d7a20 */ /* 0x000fc40000410000 */
[----:B0-----:R-:W-:Y:S02]  /*1030*/  FFMA.FTZ R4, R14, R17, R4 ;  /* 0x000000110e047223 */ /* 0x001fe40000010004 */
[----:B------:R-:W-:Y:S02]  /*1040*/  FFMA.FTZ R27, R27, R27, -R29 ;  /* 0x0000001b1b1b7223 */ /* 0x000fe4000001081d */
[C---:B------:R-:W-:Y:S02]  /*1050*/  IMAD.WIDE R14, R13.reuse, c[0x0][0x194], R18 ;  /* 0x000065000d0e7a25 */ /* 0x040fe400078e0212 */
[C---:B------:R-:W-:Y:S02]  /*1060*/  IMAD.WIDE R16, R13.reuse, c[0x0][0x194], R20 ;  /* 0x000065000d107a25 */ /* 0x040fe400078e0214 */
[----:B------:R-:W-:Y:S02]  /*1070*/  IMAD.WIDE R22, R13, c[0x0][0x194], R10 ;  /* 0x000065000d167a25 */ /* 0x000fe400078e020a */
[----:B-1----:R-:W-:-:S02]  /*1080*/  FFMA.FTZ R4, R27, R25, R4 ;  /* 0x000000191b047223 */ /* 0x002fc40000010004 */
[----:B------:R-:W-:-:S08]  /*1090*/  IMAD.WIDE R24, R13, c[0x0][0x194], R8 ;  /* 0x000065000d187a25 */ /* 0x000fd000078e0208 */
.L_x_297:
[----:B------:R-:W-:-:S12]  /*10a0*/  ISETP.LT.OR P0, PT, R7, R5, P0 ;  /* 0x000000050700720c */ /* 0x000fd80000701670 */
[----:B------:R-:W-:Y:S05]  /*10b0*/  @!P0 BRA `(.L_x_298) ;  /* 0x0000016000008947 */ /* 0x000fea0003800000 */
.L_x_299:
[----:B------:R0:W2:Y:S04]  /*10c0*/  LDG.E.CONSTANT.SYS R10, [R24] ;  /* 0x00000000180a7381 */ /* 0x0000a800001e6900 */
[----:B------:R1:W3:Y:S04]  /*10d0*/  LDG.E.CONSTANT.SYS R11, [R22] ;  /* 0x00000000160b7381 */ /* 0x0002e800001e6900 */
[----:B------:R4:W5:Y:S04]  /*10e0*/  LDG.E.CONSTANT.SYS R8, [R14] ;  /* 0x000000000e087381 */ /* 0x00096800001e6900 */
[----:B------:R0:W5:Y:S01]  /*10f0*/  LDG.E.CONSTANT.SYS R9, [R16] ;  /* 0x0000000010097381 */ /* 0x00016200001e6900 */
[----:B------:R-:W-:Y:S01]  /*1100*/  MOV R19, c[0x0][0x1a0] ;  /* 0x0000680000137a02 */ /* 0x000fe20000000f00 */
[----:B-1----:R-:W-:Y:S01]  /*1110*/  IMAD.WIDE R22, R13, c[0x0][0x194], R22 ;  /* 0x000065000d167a25 */ /* 0x002fe200078e0216 */
[----:B------:R-:W-:Y:S01]  /*1120*/  IADD3 R7, R7, 0x1, RZ ;  /* 0x0000000107077810 */ /* 0x000fe20007ffe0ff */
[----:B----4-:R-:W-:-:S03]  /*1130*/  IMAD.WIDE R14, R13, c[0x0][0x194], R14 ;  /* 0x000065000d0e7a25 */ /* 0x010fc600078e020e */
[----:B------:R-:W-:Y:S01]  /*1140*/  ISETP.GE.AND P0, PT, R7, R5, PT ;  /* 0x000000050700720c */ /* 0x000fe20003f06270 */
[C---:B0-----:R-:W-:Y:S02]  /*1150*/  IMAD.WIDE R16, R13.reuse, c[0x0][0x194], R16 ;  /* 0x000065000d107a25 */ /* 0x041fe400078e0210 */
[----:B------:R-:W-:Y:S02]  /*1160*/  IMAD.WIDE R24, R13, c[0x0][0x194], R24 ;  /* 0x000065000d187a25 */ /* 0x000fe400078e0218 */
[----:B--2---:R-:W-:-:S04]  /*1170*/  FMUL.FTZ R10, R12, R10 ;  /* 0x0000000a0c0a7220 */ /* 0x004fc80000410000 */
[C---:B---3--:R-:W-:Y:S01]  /*1180*/  FADD.FTZ R18, R10.reuse, R11 ;  /* 0x0000000b0a127221 */ /* 0x048fe20000010000 */
[----:B------:R-:W-:-:S03]  /*1190*/  FMNMX.FTZ R10, R10, R11, PT ;  /* 0x0000000b0a0a7209 */ /* 0x000fc60003810000 */
[----:B------:R-:W-:Y:S02]  /*11a0*/  FFMA.FTZ R18, R18, R19, 9.9999999392252902908e-09 ;  /* 0x322bcc7712127423 */ /* 0x000fe40000010013 */
[----:B------:R-:W-:Y:S02]  /*11b0*/  FADD.FTZ R10, R11, R10 ;  /* 0x0000000a0b0a7221 */ /* 0x000fe40000010000 */
[----:B-----5:R-:W-:Y:S02]  /*11c0*/  FFMA.FTZ R8, -R6, R8, R9 ;  /* 0x0000000806087223 */ /* 0x020fe40000010109 */
[----:B------:R-:W0:Y:S01]  /*11d0*/  MUFU.RCP R19, R18 ;  /* 0x0000001200137308 */ /* 0x000e220000001000 */
[----:B------:R-:W-:-:S04]  /*11e0*/  FMUL.FTZ R10, R10, c[0x0][0x19c] ;  /* 0x000067000a0a7a20 */ /* 0x000fc80000410000 */
[----:B------:R-:W-:-:S04]  /*11f0*/  FFMA.FTZ R10, R8, R8, -R10 ;  /* 0x00000008080a7223 */ /* 0x000fc8000001080a */
[----:B0-----:R-:W-:Y:S01]  /*1200*/  FFMA.FTZ R4, R10, R19, R4 ;  /* 0x000000130a047223 */ /* 0x001fe20000010004 */
[----:B------:R-:W-:Y:S07]  /*1210*/  @!P0 BRA `(.L_x_299) ;  /* 0xfffffea000008947 */ /* 0x000fee000383ffff */
.L_x_298:
[----:B------:R-:W0:Y:S01]  /*1220*/  @P1 I2F R5, R5 ;  /* 0x0000000500051306 */ /* 0x000e220000201400 */
[----:B------:R-:W-:-:S04]  /*1230*/  IADD3 R0, P0, R3, R0, RZ ;  /* 0x0000000003007210 */ /* 0x000fc80007f1e0ff */
[----:B------:R-:W-:Y:S02]  /*1240*/  LEA.HI.X.SX32 R3, R3, R2, 0x1, P0 ;  /* 0x0000000203037211 */ /* 0x000fe400000f0eff */
[----:B------:R-:W-:-:S04]  /*1250*/  LEA R2, P0, R0, c[0x0][0x178], 0x2 ;  /* 0x00005e0000027a11 */ /* 0x000fc800078010ff */
[----:B------:R-:W-:Y:S01]  /*1260*/  LEA.HI.X R3, R0, c[0x0][0x17c], R3, 0x2, P0 ;  /* 0x00005f0000037a11 */ /* 0x000fe200000f1403 */
[----:B0-----:R-:W0:Y:S02]  /*1270*/  @P1 MUFU.RCP R6, R5 ;  /* 0x0000000500061308 */ /* 0x001e240000001000 */
[----:B0-----:R-:W-:-:S08]  /*1280*/  @P1 FMUL.FTZ R4, R4, R6 ;  /* 0x0000000604041220 */ /* 0x001fd00000410000 */
[----:B------:R-:W-:Y:S01]  /*1290*/  STG.E.SYS [R2], R4 ;  /* 0x0000000402007386 */ /* 0x000fe2000010e900 */
[----:B------:R-:W-:Y:S05]  /*12a0*/  EXIT ;  /* 0x000000000000794d */ /* 0x000fea0003800000 */
.L_x_300:
[----:B------:R-:W-:-:S00]  /*12b0*/  BRA `(.L_x_300) ;  /* 0xfffffff000007947 */ /* 0x000fc0000383ffff */
[----:B------:R-:W-:-:S00]  /*12c0*/  NOP ;  /* 0x0000000000007918 */ /* 0x000fc00000000000 */
[----:B------:R-:W-:-:S00]  /*12d0*/  NOP ;  /* 0x0000000000007918 */ /* 0x000fc00000000000 */
[----:B------:R-:W-:-:S00]  /*12e0*/  NOP ;  /* 0x0000000000007918 */ /* 0x000fc00000000000 */
[----:B------:R-:W-:-:S00]  /*12f0*/  NOP ;  /* 0x0000000000007918 */ /* 0x000fc00000000000 */
.L_x_664:


//--------------------- .text.kernel_cuda_filter_construct_transform --------------------------
	.section	.text.kernel_cuda_filter_construct_transform,"ax",@progbits
	.sectioninfo	@"SHI_REGISTERS=50"
	.align	128
        .global         kernel_cuda_filter_construct_transform
        .type           kernel_cuda_filter_construct_transform,@function
        .size           kernel_cuda_filter_construct_transform,(.L_x_665 - kernel_cuda_filter_construct_transform)
        .other          kernel_cuda_filter_construct_transform,@"STO_CUDA_ENTRY STV_DEFAULT"
kernel_cuda_filter_construct_transform:
.text.kernel_cuda_filter_construct_transform:
[----:B------:R-:W-:-:S08]  /*0000*/  IMAD.MOV.U32 R1, RZ, RZ, c[0x0][0x28] ;  /* 0x00000a00ff017624 */ /* 0x000fd000078e00ff */
[----:B------:R-:W0:Y:S01]  /*0010*/  S2R R2, SR_CTAID.Y ;  /* 0x0000000000027919 */ /* 0x000e220000002600 */
[----:B------:R-:W0:Y:S01]  /*0020*/  S2R R7, SR_TID.Y ;  /* 0x0000000000077919 */ /* 0x000e220000002200 */
[----:B------:R-:W1:Y:S01]  /*0030*/  S2R R23, SR_CTAID.X ;  /* 0x0000000000177919 */ /* 0x000e620000002500 */
[----:B------:R-:W1:Y:S01]  /*0040*/  S2R R24, SR_TID.X ;  /* 0x0000000000187919 */ /* 0x000e620000002100 */
[----:B------:R-:W-:Y:S01]  /*0050*/  IADD3 R1, R1, -0x240, RZ ;  /* 0xfffffdc001017810 */ /* 0x000fe20007ffe0ff */
[----:B0-----:R-:W-:Y:S02]  /*0060*/  IMAD R2, R2, c[0x0][0x4], R7 ;  /* 0x0000010002027a24 */ /* 0x001fe400078e0207 */
[----:B-1----:R-:W-:-:S03]  /*0070*/  IMAD R23, R23, c[0x0][0x0], R24 ;  /* 0x0000000017177a24 */ /* 0x002fc600078e0218 */
[----:B------:R-:W-:-:S04]  /*0080*/  ISETP.GE.AND P0, PT, R2, c[0x0][0x18c], PT ;  /* 0x0000630002007a0c */ /* 0x000fc80003f06270 */
[----:B------:R-:W-:-:S12]  /*0090*/  ISETP.GE.OR P0, PT, R23, c[0x0][0x188], P0 ;  /* 0x0000620017007a0c */ /* 0x000fd80000706670 */
[----:B------:R-:W-:Y:S05]  /*00a0*/  @P0 EXIT ;  /* 0x000000000000094d */ /* 0x000fea0003800000 */
[----:B------:R-:W-:Y:S02]  /*00b0*/  ULDC UR4, c[0x0][0x168] ;  /* 0x00005a0000047ab9 */ /* 0x000fe40000000800 */
[----:B------:R-:W-:-:S03]  /*00c0*/  UIADD3 UR6, UP0, UR4, 0xac, URZ ;  /* 0x000000ac04067890 */ /* 0x000fc6000ff1e03f */
[----:B------:R-:W-:Y:S02]  /*00d0*/  ULDC UR4, c[0x0][0x16c] ;  /* 0x00005b0000047ab9 */ /* 0x000fe40000000800 */
[----:B------:R-:W-:-:S09]  /*00e0*/  UIADD3.X UR7, URZ, UR4, URZ, UP0, !UPT ;  /* 0x000000043f077290 */ /* 0x000fd200087fe43f */
[----:B------:R-:W2:Y:S01]  /*00f0*/  LDG.E.SYS R29, [UR6] ;  /* 0x00000006ff1d7981 */ /* 0x000ea2000c1ee900 */
[----:B------:R-:W0:Y:S01]  /*0100*/  LDC.U8 R0, c[0x0][0x1b0] ;  /* 0x00006c00ff007b82 */ /* 0x000e220000000000 */
[----:B------:R-:W-:Y:S01]  /*0110*/  ULDC UR4, c[0x0][0x1a0] ;  /* 0x0000680000047ab9 */ /* 0x000fe20000000800 */
[----:B------:R-:W-:Y:S01]  /*0120*/  IADD3 R3, R23, c[0x0][0x180], RZ ;  /* 0x0000600017037a10 */ /* 0x000fe20007ffe0ff */
[----:B------:R-:W-:Y:S01]  /*0130*/  UIADD3 UR4, UR4, 0x1, URZ ;  /* 0x0000000104047890 */ /* 0x000fe2000fffe03f */
[C---:B------:R-:W-:Y:S01]  /*0140*/  IADD3 R4, R2.reuse, c[0x0][0x184], RZ ;  /* 0x0000610002047a10 */ /* 0x040fe20007ffe0ff */
[----:B------:R-:W-:Y:S01]  /*0150*/  IMAD.MOV.U32 R25, RZ, RZ, 0xa ;  /* 0x0000000aff197424 */ /* 0x000fe200078e00ff */
[----:B------:R-:W-:Y:S01]  /*0160*/  IADD3 R31, R3, -c[0x0][0x1a0], RZ ;  /* 0x80006800031f7a10 */ /* 0x000fe20007ffe0ff */
[----:B------:R-:W-:Y:S01]  /*0170*/  IMAD R23, R2, c[0x0][0x188], R23 ;  /* 0x0000620002177a24 */ /* 0x000fe200078e0217 */
[C---:B------:R-:W-:Y:S01]  /*0180*/  IADD3 R28, R4.reuse, -c[0x0][0x1a0], RZ ;  /* 0x80006800041c7a10 */ /* 0x040fe20007ffe0ff */
[----:B------:R-:W-:Y:S01]  /*0190*/  ULDC UR5, c[0x0][0x18c] ;  /* 0x0000630000057ab9 */ /* 0x000fe20000000800 */
[----:B------:R-:W-:Y:S01]  /*01a0*/  IADD3 R4, R4, UR4, RZ ;  /* 0x0000000404047c10 */ /* 0x000fe2000fffe0ff */
[----:B------:R-:W-:Y:S01]  /*01b0*/  IMAD R24, R7, c[0x0][0x0], R24 ;  /* 0x0000000007187a24 */ /* 0x000fe200078e0218 */
[----:B------:R-:W-:Y:S01]  /*01c0*/  IADD3 R3, R3, UR4, RZ ;  /* 0x0000000403037c10 */ /* 0x000fe2000fffe0ff */
[----:B------:R-:W-:Y:S01]  /*01d0*/  ULDC UR4, c[0x0][0x188] ;  /* 0x0000620000047ab9 */ /* 0x000fe20000000800 */
[----:B------:R-:W-:Y:S01]  /*01e0*/  IMNMX R31, R31, c[0x0][0x190], !PT ;  /* 0x000064001f1f7a17 */ /* 0x000fe20007800200 */
[----:B------:R-:W-:Y:S01]  /*01f0*/  UIMAD UR4, UR4, UR5, URZ ;  /* 0x00000005040472a4 */ /* 0x000fe2000f8e023f */
[----:B------:R-:W-:Y:S01]  /*0200*/  IMNMX R28, R28, c[0x0][0x194], !PT ;  /* 0x000065001c1c7a17 */ /* 0x000fe20007800200 */
[----:B------:R-:W-:Y:S01]  /*0210*/  IMAD R21, R24, 0x2c, RZ ;  /* 0x0000002c18157824 */ /* 0x000fe200078e02ff */
[----:B------:R-:W-:-:S02]  /*0220*/  IMNMX R27, R4, c[0x0][0x19c], PT ;  /* 0x00006700041b7a17 */ /* 0x000fc40003800200 */
[----:B------:R-:W-:Y:S02]  /*0230*/  IMNMX R26, R3, c[0x0][0x198], PT ;  /* 0x00006600031a7a17 */ /* 0x000fe40003800200 */
[----:B------:R-:W-:Y:S02]  /*0240*/  MOV R4, RZ ;  /* 0x000000ff00047202 */ /* 0x000fe40000000f00 */
[----:B0-----:R-:W-:Y:S01]  /*0250*/  PRMT R0, R0, 0x8880, RZ ;  /* 0x0000888000007816 */ /* 0x001fe200000000ff */
[----:B------:R-:W-:Y:S01]  /*0260*/  IMAD.IADD R3, R26, 0x1, -R31 ;  /* 0x000000011a037824 */ /* 0x000fe200078e0a1f */
[C---:B------:R-:W-:Y:S02]  /*0270*/  IADD3 R22, R1.reuse, 0x2c, RZ ;  /* 0x0000002c01167810 */ /* 0x040fe40007ffe0ff */
[----:B------:R-:W-:Y:S02]  /*0280*/  PRMT R0, R0, 0x7710, RZ ;  /* 0x0000771000007816 */ /* 0x000fe400000000ff */
[----:B------:R-:W-:-:S02]  /*0290*/  IADD3 R20, R1, 0x58, RZ ;  /* 0x0000005801147810 */ /* 0x000fc40007ffe0ff */
[----:B------:R-:W-:-:S04]  /*02a0*/  LOP3.LUT R0, R0, 0xff, RZ, 0xc0, !PT ;  /* 0x000000ff00007812 */ /* 0x000fc800078ec0ff */
[----:B------:R-:W-:Y:S01]  /*02b0*/  PRMT R5, R0, 0x9910, RZ ;  /* 0x0000991000057816 */ /* 0x000fe200000000ff */
[----:B------:R-:W-:-:S03]  /*02c0*/  IMAD.IADD R0, R27, 0x1, -R28 ;  /* 0x000000011b007824 */ /* 0x000fc600078e0a1c */
[C---:B------:R-:W-:Y:S01]  /*02d0*/  ISETP.EQ.AND P0, PT, R5.reuse, RZ, PT ;  /* 0x000000ff0500720c */ /* 0x040fe20003f02270 */
[----:B------:R-:W-:Y:S01]  /*02e0*/  IMAD R3, R0, R3, RZ ;  /* 0x0000000300037224 */ /* 0x000fe200078e02ff */
[----:B------:R-:W-:Y:S01]  /*02f0*/  ISETP.NE.AND P1, PT, R5, RZ, PT ;  /* 0x000000ff0500720c */ /* 0x000fe20003f25270 */
[----:B------:R-:W-:Y:S01]  /*0300*/  IMAD.MOV.U32 R0, RZ, RZ, c[0x0][0x190] ;  /* 0x00006400ff007624 */ /* 0x000fe200078e00ff */
[----:B------:R-:W-:Y:S02]  /*0310*/  SEL R25, R25, 0xb, P0 ;  /* 0x0000000b19197807 */ /* 0x000fe40000000000 */
[----:B------:R-:W-:Y:S02]  /*0320*/  PLOP3.LUT P0, PT, PT, PT, PT, 0x80, 0x0 ;  /* 0x000000000000781c */ /* 0x000fe40003f0f070 */
[----:B------:R-:W-:Y:S02]  /*0330*/  IADD3 R2, R25, -R4, RZ ;  /* 0x8000000419027210 */ /* 0x000fe40007ffe0ff */
[----:B------:R-:W-:-:S02]  /*0340*/  IADD3 R0, -R0, 0x3, RZ ;  /* 0x0000000300007810 */ /* 0x000fc40007ffe1ff */
[----:B------:R-:W-:Y:S02]  /*0350*/  ISETP.GT.AND P2, PT, R2, 0x3, PT ;  /* 0x000000030200780c */ /* 0x000fe40003f44270 */
[----:B------:R-:W-:Y:S01]  /*0360*/  IADD3 R17, R0, c[0x0][0x198], RZ ;  /* 0x0000660000117a10 */ /* 0x000fe20007ffe0ff */
[----:B------:R-:W-:-:S03]  /*0370*/  IMAD.MOV.U32 R0, RZ, RZ, R1 ;  /* 0x000000ffff007224 */ /* 0x000fc600078e0001 */
[----:B------:R-:W-:Y:S01]  /*0380*/  LOP3.LUT R17, R17, 0xfffffffc, RZ, 0xc0, !PT ;  /* 0xfffffffc11117812 */ /* 0x000fe200078ec0ff */
[----:B--2---:R-:W-:-:S05]  /*0390*/  IMAD R16, R3, R29, RZ ;  /* 0x0000001d03107224 */ /* 0x004fca00078e02ff */
[----:B------:R-:W-:Y:S05]  /*03a0*/  @!P2 BRA `(.L_x_301) ;  /* 0x000000a00000a947 */ /* 0x000fea0003800000 */
[----:B------:R-:W-:Y:S02]  /*03b0*/  PLOP3.LUT P0, PT, PT, PT, PT, 0x8, 0x0 ;  /* 0x000000000000781c */ /* 0x000fe40003f0e170 */
[----:B------:R-:W-:-:S10]  /*03c0*/  IADD3 R2, R25, -0x3, RZ ;  /* 0xfffffffd19027810 */ /* 0x000fd40007ffe0ff */
.L_x_302:
[----:B------:R-:W-:Y:S01]  /*03d0*/  IADD3 R4, R4, 0x4, RZ ;  /* 0x0000000404047810 */ /* 0x000fe20007ffe0ff */
[----:B------:R-:W-:Y:S03]  /*03e0*/  STL [R0], RZ ;  /* 0x000000ff00007387 */ /* 0x000fe60000100800 */
[----:B------:R-:W-:Y:S01]  /*03f0*/  ISETP.GE.AND P2, PT, R4, R2, PT ;  /* 0x000000020400720c */ /* 0x000fe20003f46270 */
[----:B------:R-:W-:Y:S04]  /*0400*/  STL [R0+0x4], RZ ;  /* 0x000004ff00007387 */ /* 0x000fe80000100800 */
[----:B------:R-:W-:Y:S04]  /*0410*/  STL [R0+0x8], RZ ;  /* 0x000008ff00007387 */ /* 0x000fe80000100800 */
[----:B------:R0:W-:Y:S02]  /*0420*/  STL [R0+0xc], RZ ;  /* 0x00000cff00007387 */ /* 0x0001e40000100800 */
[----:B0-----:R-:W-:Y:S01]  /*0430*/  IADD3 R0, R0, 0x10, RZ ;  /* 0x0000001000007810 */ /* 0x001fe20007ffe0ff */
[----:B------:R-:W-:Y:S07]  /*0440*/  @!P2 BRA `(.L_x_302) ;  /* 0xffffff800000a947 */ /* 0x000fee000383ffff */
.L_x_301:
[----:B------:R-:W-:-:S04]  /*0450*/  IADD3 R2, R25, -R4, RZ ;  /* 0x8000000419027210 */ /* 0x000fc80007ffe0ff */
[----:B------:R-:W-:-:S12]  /*0460*/  ISETP.GT.AND P2, PT, R2, 0x1, PT ;  /* 0x000000010200780c */ /* 0x000fd80003f44270 */
[----:B------:R-:W-:Y:S05]  /*0470*/  @!P2 BRA `(.L_x_303) ;  /* 0x000000500000a947 */ /* 0x000fea0003800000 */
[----:B------:R-:W-:Y:S01]  /*0480*/  STL [R0], RZ ;  /* 0x000000ff00007387 */ /* 0x000fe20000100800 */
[----:B------:R-:W-:Y:S02]  /*0490*/  PLOP3.LUT P0, PT, PT, PT, PT, 0x8, 0x0 ;  /* 0x000000000000781c */ /* 0x000fe40003f0e170 */
[----:B------:R-:W-:Y:S01]  /*04a0*/  IADD3 R4, R4, 0x2, RZ ;  /* 0x0000000204047810 */ /* 0x000fe20007ffe0ff */
[----:B------:R0:W-:Y:S02]  /*04b0*/  STL [R0+0x4], RZ ;  /* 0x000004ff00007387 */ /* 0x0001e40000100800 */
[----:B0-----:R-:W-:-:S08]  /*04c0*/  IADD3 R0, R0, 0x8, RZ ;  /* 0x0000000800007810 */ /* 0x001fd00007ffe0ff */
.L_x_303:
[----:B------:R-:W-:-:S12]  /*04d0*/  ISETP.LT.OR P0, PT, R4, R25, P0 ;  /* 0x000000190400720c */ /* 0x000fd80000701670 */
[----:B------:R-:W-:Y:S05]  /*04e0*/  @!P0 BRA `(.L_x_304) ;  /* 0x0000005000008947 */ /* 0x000fea0003800000 */
.L_x_305:
[----:B------:R-:W-:Y:S01]  /*04f0*/  IADD3 R4, R4, 0x1, RZ ;  /* 0x0000000104047810 */ /* 0x000fe20007ffe0ff */
[----:B------:R0:W-:Y:S03]  /*0500*/  STL [R0], RZ ;  /* 0x000000ff00007387 */ /* 0x0001e60000100800 */
[----:B------:R-:W-:Y:S02]  /*0510*/  ISETP.GE.AND P0, PT, R4, R25, PT ;  /* 0x000000190400720c */ /* 0x000fe40003f06270 */
[----:B0-----:R-:W-:-:S10]  /*0520*/  IADD3 R0, R0, 0x4, RZ ;  /* 0x0000000400007810 */ /* 0x001fd40007ffe0ff */
[----:B------:R-:W-:Y:S05]  /*0530*/  @!P0 BRA `(.L_x_305) ;  /* 0xffffffb000008947 */ /* 0x000fea000383ffff */
.L_x_304:
[----:B------:R-:W-:-:S12]  /*0540*/  ISETP.GE.AND P0, PT, R29, 0x1, PT ;  /* 0x000000011d00780c */ /* 0x000fd80003f06270 */
[----:B------:R-:W-:Y:S05]  /*0550*/  @!P0 BRA `(.L_x_306) ;  /* 0x0000054000008947 */ /* 0x000fea0003800000 */
[----:B------:R-:W-:Y:S01]  /*0560*/  IMAD.MOV.U32 R0, RZ, RZ, c[0x0][0x1a8] ;  /* 0x00006a00ff007624 */ /* 0x000fe200078e00ff */
[----:B------:R-:W-:Y:S01]  /*0570*/  IADD3 R30, -R26, R31, R17 ;  /* 0x0000001f1a1e7210 */ /* 0x000fe20007ffe111 */
[----:B------:R-:W-:Y:S01]  /*0580*/  IMAD.MOV.U32 R33, RZ, RZ, RZ ;  /* 0x000000ffff217224 */ /* 0x000fe200078e00ff */
[----:B------:R-:W-:Y:S02]  /*0590*/  IADD3 R32, R28, -c[0x0][0x194], RZ ;  /* 0x800065001c207a10 */ /* 0x000fe40007ffe0ff */
[----:B------:R-:W-:Y:S02]  /*05a0*/  IADD3 R2, R31, -c[0x0][0x190], RZ ;  /* 0x800064001f027a10 */ /* 0x000fe40007ffe0ff */
[----:B------:R-:W-:Y:S02]  /*05b0*/  SHF.R.S32.HI R34, RZ, 0x1f, R0 ;  /* 0x0000001fff227819 */ /* 0x000fe40000011400 */
[----:B------:R-:W-:Y:S01]  /*05c0*/  SHF.R.S32.HI R35, RZ, 0x1f, R30 ;  /* 0x0000001fff237819 */ /* 0x000fe2000001141e */
[----:B------:R-:W-:Y:S01]  /*05d0*/  IMAD R32, R17, R32, R2 ;  /* 0x0000002011207224 */ /* 0x000fe200078e0202 */
[----:B------:R-:W-:-:S02]  /*05e0*/  SHF.L.U64.HI R34, R0, 0x2, R34 ;  /* 0x0000000200227819 */ /* 0x000fc40000010222 */
[----:B------:R-:W-:-:S08]  /*05f0*/  SHF.L.U64.HI R35, R30, 0x2, R35 ;  /* 0x000000021e237819 */ /* 0x000fd00000010223 */
.L_x_314:
[----:B------:R-:W-:Y:S01]  /*0600*/  ISETP.GT.AND P0, PT, R27, R28, PT ;  /* 0x0000001c1b00720c */ /* 0x000fe20003f04270 */
[----:B------:R-:W-:Y:S11]  /*0610*/  BSSY B0, `(.L_x_307) ;  /* 0x0000045000007945 */ /* 0x000ff60003800000 */
[----:B------:R-:W-:Y:S05]  /*0620*/  @!P0 BRA `(.L_x_308) ;  /* 0x0000043000008947 */ /* 0x000fea0003800000 */
[----:B------:R-:W-:-:S05]  /*0630*/  MOV R19, 0x4 ;  /* 0x0000000400137802 */ /* 0x000fca0000000f00 */
[----:B------:R-:W-:-:S10]  /*0640*/  IMAD.WIDE R2, R33, R19, c[0x0][0x168] ;  /* 0x00005a0021027625 */ /* 0x000fd400078e0213 */
[----:B------:R-:W2:Y:S01]  /*0650*/  LDG.E.SYS R2, [R2+0x6c] ;  /* 0x00006c0002027381 */ /* 0x000ea200001ee900 */
[----:B------:R-:W-:Y:S02]  /*0660*/  IMAD R18, R33, c[0x0][0x1ac], R32 ;  /* 0x00006b0021127a24 */ /* 0x000fe400078e0220 */
[----:B------:R-:W-:Y:S02]  /*0670*/  IMAD.MOV.U32 R37, RZ, RZ, R28 ;  /* 0x000000ffff257224 */ /* 0x000fe400078e001c */
[----:B------:R-:W-:-:S06]  /*0680*/  IMAD.WIDE R18, R18, R19, c[0x0][0x160] ;  /* 0x0000580012127625 */ /* 0x000fcc00078e0213 */
[----:B------:R-:W-:Y:S01]  /*0690*/  IMAD.MOV.U32 R41, RZ, RZ, R19 ;  /* 0x000000ffff297224 */ /* 0x000fe200078e0013 */
[----:B--2---:R0:W0:Y:S01]  /*06a0*/  I2F R36, R2 ;  /* 0x0000000200247306 */ /* 0x0040220000201400 */
[----:B------:R-:W-:Y:S06]  /*06b0*/  DEPBAR.LE SB0, 0x0 ;  /* 0x000080000000791a */ /* 0x000fec0000000000 */
.L_x_313:
[----:B------:R-:W-:Y:S01]  /*06c0*/  ISETP.GT.AND P0, PT, R26, R31, PT ;  /* 0x0000001f1a00720c */ /* 0x000fe20003f04270 */
[----:B------:R-:W-:Y:S11]  /*06d0*/  BSSY B1, `(.L_x_309) ;  /* 0x0000033000017945 */ /* 0x000ff60003800000 */
[----:B------:R-:W-:Y:S05]  /*06e0*/  @!P0 BRA `(.L_x_310) ;  /* 0x0000031000008947 */ /* 0x000fea0003800000 */
[----:B------:R-:W-:-:S08]  /*06f0*/  MOV R39, R31 ;  /* 0x0000001f00277202 */ /* 0x000fd00000000f00 */
.L_x_312:
[----:B------:R-:W-:Y:S01]  /*0700*/  LEA R2, P0, R0, R18, 0x2 ;  /* 0x0000001200027211 */ /* 0x000fe200078010ff */
[----:B------:R-:W-:Y:S01]  /*0710*/  IMAD.MOV.U32 R15, RZ, RZ, 0x4 ;  /* 0x00000004ff0f7424 */ /* 0x000fe200078e00ff */
[----:B------:R-:W-:-:S03]  /*0720*/  MOV R19, R41 ;  /* 0x0000002900137202 */ /* 0x000fc60000000f00 */
[----:B------:R-:W-:-:S04]  /*0730*/  IMAD.X R3, R41, 0x1, R34, P0 ;  /* 0x0000000129037824 */ /* 0x000fc800000e0622 */
[C---:B------:R-:W-:Y:S01]  /*0740*/  IMAD.WIDE R4, R15.reuse, c[0x0][0x1a8], R2 ;  /* 0x00006a000f047a25 */ /* 0x040fe200078e0202 */
[----:B------:R-:W2:Y:S04]  /*0750*/  LDG.E.CONSTANT.SYS R19, [R18] ;  /* 0x0000000012137381 */ /* 0x000ea800001e6900 */
[----:B------:R-:W3:Y:S03]  /*0760*/  LDG.E.CONSTANT.SYS R2, [R2] ;  /* 0x0000000002027381 */ /* 0x000ee600001e6900 */
[C---:B------:R-:W-:Y:S02]  /*0770*/  IMAD.WIDE R6, R15.reuse, c[0x0][0x1a8], R4 ;  /* 0x00006a000f067a25 */ /* 0x040fe400078e0204 */
[----:B------:R-:W4:Y:S06]  /*0780*/  LDG.E.CONSTANT.SYS R4, [R4] ;  /* 0x0000000004047381 */ /* 0x000f2c00001e6900 */
[----:B------:R-:W-:-:S02]  /*0790*/  IMAD.WIDE R8, R15, c[0x0][0x1a8], R6 ;  /* 0x00006a000f087a25 */ /* 0x000fc400078e0206 */
[----:B------:R-:W5:Y:S06]  /*07a0*/  LDG.E.CONSTANT.SYS R6, [R6] ;  /* 0x0000000006067381 */ /* 0x000f6c00001e6900 */
[C---:B------:R-:W-:Y:S02]  /*07b0*/  IMAD.WIDE R10, R15.reuse, c[0x0][0x1a8], R8 ;  /* 0x00006a000f0a7a25 */ /* 0x040fe400078e0208 */
[----:B------:R-:W4:Y:S06]  /*07c0*/  LDG.E.CONSTANT.SYS R8, [R8] ;  /* 0x0000000008087381 */ /* 0x000f2c00001e6900 */
[----:B------:R-:W-:-:S02]  /*07d0*/  IMAD.WIDE R12, R15, c[0x0][0x1a8], R10 ;  /* 0x00006a000f0c7a25 */ /* 0x000fc400078e020a */
[----:B------:R-:W4:Y:S06]  /*07e0*/  LDG.E.CONSTANT.SYS R10, [R10] ;  /* 0x000000000a0a7381 */ /* 0x000f2c00001e6900 */
[----:B------:R-:W-:Y:S02]  /*07f0*/  IMAD.WIDE R14, R15, c[0x0][0x1a8], R12 ;  /* 0x00006a000f0e7a25 */ /* 0x000fe400078e020c */
[----:B------:R-:W4:Y:S08]  /*0800*/  LDG.E.CONSTANT.SYS R12, [R12] ;  /* 0x000000000c0c7381 */ /* 0x000f3000001e6900 */
[----:B------:R-:W4:Y:S01]  /*0810*/  LDG.E.CONSTANT.SYS R14, [R14] ;  /* 0x000000000e0e7381 */ /* 0x000f2200001e6900 */
[----:B------:R-:W0:Y:S01]  /*0820*/  I2F R38, R37 ;  /* 0x0000002500267306 */ /* 0x000e220000201400 */
[----:B------:R-:W1:Y:S02]  /*0830*/  I2F R40, R39 ;  /* 0x0000002700287306 */ /* 0x000e640000201400 */
[----:B------:R-:W-:Y:S04]  /*0840*/  @P1 STS [R21+0x28], R36 ;  /* 0x0000282415001388 */ /* 0x000fe80000000800 */
[----:B0-----:R-:W-:Y:S04]  /*0850*/  STS [R21+0x4], R38 ;  /* 0x0000042615007388 */ /* 0x001fe80000000800 */
[----:B-1----:R-:W-:Y:S01]  /*0860*/  STS [R21], R40 ;  /* 0x0000002815007388 */ /* 0x002fe20000000800 */
[----:B------:R-:W-:-:S04]  /*0870*/  IADD3 R39, R39, 0x1, RZ ;  /* 0x0000000127277810 */ /* 0x000fc80007ffe0ff */
[----:B------:R-:W-:Y:S01]  /*0880*/  ISETP.GE.AND P2, PT, R39, R26, PT ;  /* 0x0000001a2700720c */ /* 0x000fe20003f46270 */
[----:B--2---:R-:W-:-:S08]  /*0890*/  FADD.FTZ R19, |R19|, -RZ ;  /* 0x800000ff13137221 */ /* 0x004fd00000010200 */
[----:B------:R-:W-:Y:S04]  /*08a0*/  STS [R21+0x8], R19 ;  /* 0x0000081315007388 */ /* 0x000fe80000000800 */
[----:B---3--:R0:W-:Y:S02]  /*08b0*/  STS [R21+0xc], R2 ;  /* 0x00000c0215007388 */ /* 0x0081e40000000800 */
[----:B0-----:R-:W-:Y:S02]  /*08c0*/  IMAD.MOV.U32 R2, RZ, RZ, RZ ;  /* 0x000000ffff027224 */ /* 0x001fe400078e00ff */
[----:B----4-:R0:W-:Y:S04]  /*08d0*/  STS [R21+0x10], R4 ;  /* 0x0000100415007388 */ /* 0x0101e80000000800 */
[----:B-----5:R0:W-:Y:S04]  /*08e0*/  STS [R21+0x14], R6 ;  /* 0x0000140615007388 */ /* 0x0201e80000000800 */
[----:B------:R0:W-:Y:S04]  /*08f0*/  STS [R21+0x18], R8 ;  /* 0x0000180815007388 */ /* 0x0001e80000000800 */
[----:B------:R0:W-:Y:S04]  /*0900*/  STS [R21+0x1c], R10 ;  /* 0x00001c0a15007388 */ /* 0x0001e80000000800 */
[----:B------:R0:W-:Y:S04]  /*0910*/  STS [R21+0x20], R12 ;  /* 0x0000200c15007388 */ /* 0x0001e80000000800 */
[----:B------:R0:W-:Y:S01]  /*0920*/  STS [R21+0x24], R14 ;  /* 0x0000240e15007388 */ /* 0x0001e20000000800 */
[----:B------:R-:W-:Y:S04]  /*0930*/  DEPBAR.LE SB0, 0x0 ;  /* 0x000080000000791a */ /* 0x000fe80000000000 */
.L_x_311:
[----:B0-----:R-:W-:-:S08]  /*0940*/  IMAD R4, R2, 0x4, R1 ;  /* 0x0000000402047824 */ /* 0x001fd000078e0201 */
[----:B------:R-:W2:Y:S01]  /*0950*/  LDL R5, [R4] ;  /* 0x0000000004057983 */ /* 0x000ea20000100800 */
[----:B------:R-:W-:Y:S01]  /*0960*/  IMAD R3, R24, 0xb, R2 ;  /* 0x0000000b18037824 */ /* 0x000fe200078e0202 */
[----:B------:R-:W-:-:S04]  /*0970*/  IADD3 R2, R2, 0x1, RZ ;  /* 0x0000000102027810 */ /* 0x000fc80007ffe0ff */
[----:B------:R-:W-:-:S03]  /*0980*/  ISETP.GE.AND P0, PT, R2, R25, PT ;  /* 0x000000190200720c */ /* 0x000fc60003f06270 */
[----:B------:R-:W2:Y:S02]  /*0990*/  LDS.U R3, [R3.X4] ;  /* 0x0000000003037984 */ /* 0x000ea40000005800 */
[----:B--2---:R-:W-:-:S08]  /*09a0*/  FADD.FTZ R5, R5, R3 ;  /* 0x0000000305057221 */ /* 0x004fd00000010000 */
[----:B------:R0:W-:Y:S01]  /*09b0*/  STL [R4], R5 ;  /* 0x0000000504007387 */ /* 0x0001e20000100800 */
[----:B------:R-:W-:Y:S05]  /*09c0*/  @!P0 BRA `(.L_x_311) ;  /* 0xffffff7000008947 */ /* 0x000fea000383ffff */
[----:B0-----:R-:W-:-:S04]  /*09d0*/  IADD3 R18, P0, R18, 0x4, RZ ;  /* 0x0000000412127810 */ /* 0x001fc80007f1e0ff */
[----:B------:R-:W-:Y:S01]  /*09e0*/  IADD3.X R41, RZ, R41, RZ, P0, !PT ;  /* 0x00000029ff297210 */ /* 0x000fe200007fe4ff */
[----:B------:R-:W-:Y:S07]  /*09f0*/  @!P2 BRA `(.L_x_312) ;  /* 0xfffffd000000a947 */ /* 0x000fee000383ffff */
.L_x_310:
[----:B------:R-:W-:Y:S05]  /*0a00*/  BSYNC B1 ;  /* 0x0000000000017941 */ /* 0x000fea0003800000 */
.L_x_309:
[----:B------:R-:W-:Y:S02]  /*0a10*/  IADD3 R37, R37, 0x1, RZ ;  /* 0x0000000125257810 */ /* 0x000fe40007ffe0ff */
[----:B------:R-:W-:Y:S02]  /*0a20*/  LEA R18, P2, R30, R18, 0x2 ;  /* 0x000000121e127211 */ /* 0x000fe400078410ff */
[----:B------:R-:W-:-:S03]  /*0a30*/  ISETP.GE.AND P0, PT, R37, R27, PT ;  /* 0x0000001b2500720c */ /* 0x000fc60003f06270 */
[----:B------:R-:W-:-:S09]  /*0a40*/  IMAD.X R41, R41, 0x1, R35, P2 ;  /* 0x0000000129297824 */ /* 0x000fd200010e0623 */
[----:B------:R-:W-:Y:S05]  /*0a50*/  @!P0 BRA `(.L_x_313) ;  /* 0xfffffc6000008947 */ /* 0x000fea000383ffff */
.L_x_308:
[----:B------:R-:W-:Y:S05]  /*0a60*/  BSYNC B0 ;  /* 0x0000000000007941 */ /* 0x000fea0003800000 */
.L_x_307:
[----:B------:R-:W-:-:S04]  /*0a70*/  IADD3 R33, R33, 0x1, RZ ;  /* 0x0000000121217810 */ /* 0x000fc80007ffe0ff */
[----:B------:R-:W-:-:S12]  /*0a80*/  ISETP.GE.AND P0, PT, R33, R29, PT ;  /* 0x0000001d2100720c */ /* 0x000fd80003f06270 */
[----:B------:R-:W-:Y:S05]  /*0a90*/  @!P0 BRA `(.L_x_314) ;  /* 0xfffffb6000008947 */ /* 0x000fea000383ffff */
.L_x_306:
[----:B------:R-:W0:Y:S01]  /*0aa0*/  I2F R16, R16 ;  /* 0x0000001000107306 */ /* 0x000e220000201400 */
[----:B------:R-:W-:Y:S01]  /*0ab0*/  IMAD.MOV.U32 R3, RZ, RZ, RZ ;  /* 0x000000ffff037224 */ /* 0x000fe200078e00ff */
[----:B------:R-:W-:-:S04]  /*0ac0*/  PLOP3.LUT P0, PT, PT, PT, PT, 0x80, 0x0 ;  /* 0x000000000000781c */ /* 0x000fc80003f0f070 */
[----:B------:R-:W-:-:S04]  /*0ad0*/  IADD3 R0, R25, -R3, RZ ;  /* 0x8000000319007210 */ /* 0x000fc80007ffe0ff */
[----:B------:R-:W-:Y:S01]  /*0ae0*/  ISETP.GT.AND P2, PT, R0, 0x3, PT ;  /* 0x000000030000780c */ /* 0x000fe20003f44270 */
[----:B------:R-:W-:Y:S01]  /*0af0*/  IMAD.MOV.U32 R0, RZ, RZ, R1 ;  /* 0x000000ffff007224 */ /* 0x000fe200078e0001 */
[----:B0-----:R0:W0:Y:S10]  /*0b00*/  MUFU.RCP R2, R16 ;  /* 0x0000001000027308 */ /* 0x0010340000001000 */
[----:B------:R-:W-:Y:S05]  /*0b10*/  @!P2 BRA `(.L_x_315) ;  /* 0x000001200000a947 */ /* 0x000fea0003800000 */
[----:B0-----:R-:W-:Y:S02]  /*0b20*/  PLOP3.LUT P0, PT, PT, PT, PT, 0x8, 0x0 ;  /* 0x000000000000781c */ /* 0x001fe40003f0e170 */
[----:B------:R-:W-:-:S10]  /*0b30*/  IADD3 R10, R25, -0x3, RZ ;  /* 0xfffffffd190a7810 */ /* 0x000fd40007ffe0ff */
.L_x_316:
[----:B------:R-:W2:Y:S04]  /*0b40*/  LDL R4, [R0] ;  /* 0x0000000000047983 */ /* 0x000ea80000100800 */
[----:B------:R-:W3:Y:S04]  /*0b50*/  LDL R7, [R0+0x4] ;  /* 0x0000040000077983 */ /* 0x000ee80000100800 */
[----:B------:R-:W4:Y:S04]  /*0b60*/  LDL R8, [R0+0x8] ;  /* 0x0000080000087983 */ /* 0x000f280000100800 */
[----:B------:R-:W5:Y:S01]  /*0b70*/  LDL R9, [R0+0xc] ;  /* 0x00000c0000097983 */ /* 0x000f620000100800 */
[----:B------:R-:W-:-:S04]  /*0b80*/  IADD3 R3, R3, 0x4, RZ ;  /* 0x0000000403037810 */ /* 0x000fc80007ffe0ff */
[----:B------:R-:W-:Y:S01]  /*0b90*/  ISETP.GE.AND P2, PT, R3, R10, PT ;  /* 0x0000000a0300720c */ /* 0x000fe20003f46270 */
[C---:B--2---:R-:W-:Y:S02]  /*0ba0*/  FMUL.FTZ R5, R2.reuse, R4 ;  /* 0x0000000402057220 */ /* 0x044fe40000410000 */
[C---:B---3--:R-:W-:Y:S02]  /*0bb0*/  FMUL.FTZ R7, R2.reuse, R7 ;  /* 0x0000000702077220 */ /* 0x048fe40000410000 */
[----:B----4-:R-:W-:-:S04]  /*0bc0*/  FMUL.FTZ R6, R2, R8 ;  /* 0x0000000802067220 */ /* 0x010fc80000410000 */
[----:B------:R-:W-:Y:S01]  /*0bd0*/  STL [R0], R5 ;  /* 0x0000000500007387 */ /* 0x000fe20000100800 */
[----:B-----5:R-:W-:-:S03]  /*0be0*/  FMUL.FTZ R9, R2, R9 ;  /* 0x0000000902097220 */ /* 0x020fc60000410000 */
[----:B------:R-:W-:Y:S04]  /*0bf0*/  STL [R0+0x4], R7 ;  /* 0x0000040700007387 */ /* 0x000fe80000100800 */
[----:B------:R-:W-:Y:S04]  /*0c00*/  STL [R0+0x8], R6 ;  /* 0x0000080600007387 */ /* 0x000fe80000100800 */
[----:B------:R0:W-:Y:S02]  /*0c10*/  STL [R0+0xc], R9 ;  /* 0x00000c0900007387 */ /* 0x0001e40000100800 */
[----:B0-----:R-:W-:Y:S01]  /*0c20*/  IADD3 R0, R0, 0x10, RZ ;  /* 0x0000001000007810 */ /* 0x001fe20007ffe0ff */
[----:B------:R-:W-:Y:S07]  /*0c30*/  @!P2 BRA `(.L_x_316) ;  /* 0xffffff000000a947 */ /* 0x000fee000383ffff */
.L_x_315:
[----:B0-----:R-:W-:-:S05]  /*0c40*/  IMAD.IADD R4, R25, 0x1, -R3 ;  /* 0x0000000119047824 */ /* 0x001fca00078e0a03 */
[----:B------:R-:W-:-:S12]  /*0c50*/  ISETP.GT.AND P2, PT, R4, 0x1, PT ;  /* 0x000000010400780c */ /* 0x000fd80003f44270 */
[----:B------:R-:W-:Y:S05]  /*0c60*/  @!P2 BRA `(.L_x_317) ;  /* 0x000000900000a947 */ /* 0x000fea0003800000 */
[----:B------:R-:W2:Y:S04]  /*0c70*/  LDL R4, [R0] ;  /* 0x0000000000047983 */ /* 0x000ea80000100800 */
[----:B------:R-:W3:Y:S01]  /*0c80*/  LDL R7, [R0+0x4] ;  /* 0x0000040000077983 */ /* 0x000ee20000100800 */
[----:B------:R-:W-:Y:S02]  /*0c90*/  PLOP3.LUT P0, PT, PT, PT, PT, 0x8, 0x0 ;  /* 0x000000000000781c */ /* 0x000fe40003f0e170 */
[----:B------:R-:W-:Y:S01]  /*0ca0*/  IADD3 R3, R3, 0x2, RZ ;  /* 0x0000000203037810 */ /* 0x000fe20007ffe0ff */
[C---:B--2---:R-:W-:Y:S02]  /*0cb0*/  FMUL.FTZ R5, R2.reuse, R4 ;  /* 0x0000000402057220 */ /* 0x044fe40000410000 */
[----:B---3--:R-:W-:-:S06]  /*0cc0*/  FMUL.FTZ R7, R2, R7 ;  /* 0x0000000702077220 */ /* 0x008fcc0000410000 */
[----:B------:R-:W-:Y:S04]  /*0cd0*/  STL [R0], R5 ;  /* 0x0000000500007387 */ /* 0x000fe80000100800 */
[----:B------:R0:W-:Y:S02]  /*0ce0*/  STL [R0+0x4], R7 ;  /* 0x0000040700007387 */ /* 0x0001e40000100800 */
[----:B0-----:R-:W-:-:S08]  /*0cf0*/  IADD3 R0, R0, 0x8, RZ ;  /* 0x0000000800007810 */ /* 0x001fd00007ffe0ff */
.L_x_317:
[----:B------:R-:W-:-:S12]  /*0d00*/  ISETP.LT.OR P0, PT, R3, R25, P0 ;  /* 0x000000190300720c */ /* 0x000fd80000701670 */
[----:B------:R-:W-:Y:S05]  /*0d10*/  @!P0 BRA `(.L_x_318) ;  /* 0x0000007000008947 */ /* 0x000fea0003800000 */
.L_x_319:
[----:B------:R-:W2:Y:S01]  /*0d20*/  LDL R4, [R0] ;  /* 0x0000000000047983 */ /* 0x000ea20000100800 */
[----:B------:R-:W-:-:S04]  /*0d30*/  IADD3 R3, R3, 0x1, RZ ;  /* 0x0000000103037810 */ /* 0x000fc80007ffe0ff */
[----:B------:R-:W-:Y:S01]  /*0d40*/  ISETP.GE.AND P0, PT, R3, R25, PT ;  /* 0x000000190300720c */ /* 0x000fe20003f06270 */
[----:B--2---:R-:W-:-:S08]  /*0d50*/  FMUL.FTZ R5, R2, R4 ;  /* 0x0000000402057220 */ /* 0x004fd00000410000 */
[----:B------:R0:W-:Y:S02]  /*0d60*/  STL [R0], R5 ;  /* 0x0000000500007387 */ /* 0x0001e40000100800 */
[----:B0-----:R-:W-:Y:S01]  /*0d70*/  IADD3 R0, R0, 0x4, RZ ;  /* 0x0000000400007810 */ /* 0x001fe20007ffe0ff */
[----:B------:R-:W-:Y:S07]  /*0d80*/  @!P0 BRA `(.L_x_319) ;  /* 0xffffff9000008947 */ /* 0x000fee000383ffff */
.L_x_318:
[----:B------:R-:W-:Y:S02]  /*0d90*/  MOV R0, RZ ;  /* 0x000000ff00007202 */ /* 0x000fe40000000f00 */
[----:B------:R-:W-:-:S03]  /*0da0*/  PLOP3.LUT P0, PT, PT, PT, PT, 0x80, 0x0 ;  /* 0x000000000000781c */ /* 0x000fc60003f0f070 */
[----:B------:R-:W-:-:S05]  /*0db0*/  IMAD.IADD R2, R25, 0x1, -R0 ;  /* 0x0000000119027824 */ /* 0x000fca00078e0a00 */
[----:B------:R-:W-:Y:S01]  /*0dc0*/  ISETP.GT.AND P2, PT, R2, 0x3, PT ;  /* 0x000000030200780c */ /* 0x000fe20003f44270 */
[----:B------:R-:W-:-:S11]  /*0dd0*/  IMAD.MOV.U32 R2, RZ, RZ, R22 ;  /* 0x000000ffff027224 */ /* 0x000fd600078e0016 */
[----:B------:R-:W-:Y:S05]  /*0de0*/  @!P2 BRA `(.L_x_320) ;  /* 0x000000a00000a947 */ /* 0x000fea0003800000 */
[----:B------:R-:W-:Y:S02]  /*0df0*/  PLOP3.LUT P0, PT, PT, PT, PT, 0x8, 0x0 ;  /* 0x000000000000781c */ /* 0x000fe40003f0e170 */
[----:B------:R-:W-:-:S10]  /*0e00*/  IADD3 R3, R25, -0x3, RZ ;  /* 0xfffffffd19037810 */ /* 0x000fd40007ffe0ff */
.L_x_321:
        /* <DEDUP_REMOVED lines=8> */
.L_x_320:
        /* <DEDUP_REMOVED lines=8> */
.L_x_322:
[----:B------:R-:W-:-:S12]  /*0f10*/  ISETP.LT.OR P0, PT, R0, R25, P0 ;  /* 0x000000190000720c */ /* 0x000fd80000701670 */
[----:B------:R-:W-:Y:S05]  /*0f20*/  @!P0 BRA `(.L_x_323) ;  /* 0x0000005000008947 */ /* 0x000fea0003800000 */
.L_x_324:
[----:B------:R-:W-:Y:S01]  /*0f30*/  IADD3 R0, R0, 0x1, RZ ;  /* 0x0000000100007810 */ /* 0x000fe20007ffe0ff */
[----:B------:R0:W-:Y:S03]  /*0f40*/  STL [R2], RZ ;  /* 0x000000ff02007387 */ /* 0x0001e60000100800 */
[----:B------:R-:W-:Y:S02]  /*0f50*/  ISETP.GE.AND P0, PT, R0, R25, PT ;  /* 0x000000190000720c */ /* 0x000fe40003f06270 */
[----:B0-----:R-:W-:-:S10]  /*0f60*/  IADD3 R2, R2, 0x4, RZ ;  /* 0x0000000402027810 */ /* 0x001fd40007ffe0ff */
[----:B------:R-:W-:Y:S05]  /*0f70*/  @!P0 BRA `(.L_x_324) ;  /* 0xffffffb000008947 */ /* 0x000fea000383ffff */
.L_x_323:
[----:B------:R-:W-:-:S12]  /*0f80*/  ISETP.GE.AND P0, PT, R29, 0x1, PT ;  /* 0x000000011d00780c */ /* 0x000fd80003f06270 */
[----:B------:R-:W-:Y:S05]  /*0f90*/  @!P0 BRA `(.L_x_325) ;  /* 0x0000061000008947 */ /* 0x000fea0003800000 */
[----:B------:R-:W-:-:S08]  /*0fa0*/  IMAD.MOV.U32 R30, RZ, RZ, RZ ;  /* 0x000000ffff1e7224 */ /* 0x000fd000078e00ff */
.L_x_333:
[----:B------:R-:W-:Y:S01]  /*0fb0*/  ISETP.GT.AND P0, PT, R27, R28, PT ;  /* 0x0000001c1b00720c */ /* 0x000fe20003f04270 */
[----:B------:R-:W-:Y:S01]  /*0fc0*/  BSSY B0, `(.L_x_326) ;  /* 0x000005b000007945 */ /* 0x000fe20003800000 */
[----:B------:R-:W-:Y:S02]  /*0fd0*/  IADD3 R0, R28, -c[0x0][0x194], RZ ;  /* 0x800065001c007a10 */ /* 0x000fe40007ffe0ff */
[----:B------:R-:W-:-:S05]  /*0fe0*/  IADD3 R2, R31, -c[0x0][0x190], RZ ;  /* 0x800064001f027a10 */ /* 0x000fca0007ffe0ff */
[----:B------:R-:W-:-:S03]  /*0ff0*/  IMAD R0, R17, R0, R2 ;  /* 0x0000000011007224 */ /* 0x000fc600078e0202 */
[----:B------:R-:W-:Y:S05]  /*1000*/  @!P0 BRA `(.L_x_327) ;  /* 0x0000056000008947 */ /* 0x000fea0003800000 */
[----:B------:R-:W-:-:S04]  /*1010*/  IMAD.MOV.U32 R19, RZ, RZ, 0x4 ;  /* 0x00000004ff137424 */ /* 0x000fc800078e00ff */
[----:B------:R-:W-:-:S10]  /*1020*/  IMAD.WIDE R2, R30, R19, c[0x0][0x168] ;  /* 0x00005a001e027625 */ /* 0x000fd400078e0213 */
[----:B------:R-:W2:Y:S01]  /*1030*/  LDG.E.SYS R2, [R2+0x6c] ;  /* 0x00006c0002027381 */ /* 0x000ea200001ee900 */
[----:B------:R-:W-:Y:S01]  /*1040*/  IMAD R18, R30, c[0x0][0x1ac], R0 ;  /* 0x00006b001e127a24 */ /* 0x000fe200078e0200 */
[----:B------:R-:W-:-:S03]  /*1050*/  MOV R45, R28 ;  /* 0x0000001c002d7202 */ /* 0x000fc60000000f00 */
[----:B------:R-:W-:Y:S01]  /*1060*/  IMAD.WIDE R18, R18, R19, c[0x0][0x160] ;  /* 0x0000580012127625 */ /* 0x000fe200078e0213 */
[----:B--2---:R0:W0:Y:S01]  /*1070*/  I2F R44, R2 ;  /* 0x00000002002c7306 */ /* 0x0040220000201400 */
[----:B------:R-:W-:Y:S06]  /*1080*/  DEPBAR.LE SB0, 0x0 ;  /* 0x000080000000791a */ /* 0x000fec0000000000 */
.L_x_332:
[----:B------:R-:W-:Y:S01]  /*1090*/  ISETP.GT.AND P0, PT, R26, R31, PT ;  /* 0x0000001f1a00720c */ /* 0x000fe20003f04270 */
[----:B------:R-:W-:Y:S11]  /*10a0*/  BSSY B1, `(.L_x_328) ;  /* 0x0000047000017945 */ /* 0x000ff60003800000 */
[----:B------:R-:W-:Y:S05]  /*10b0*/  @!P0 BRA `(.L_x_329) ;  /* 0x0000045000008947 */ /* 0x000fea0003800000 */
[----:B------:R-:W5:Y:S04]  /*10c0*/  LDL.64 R14, [R1] ;  /* 0x00000000010e7983 */ /* 0x000f680000100a00 */
[----:B------:R0:W5:Y:S04]  /*10d0*/  LDL.64 R2, [R1+0x8] ;  /* 0x0000080001027983 */ /* 0x0001680000100a00 */
[----:B------:R0:W5:Y:S04]  /*10e0*/  LDL.64 R4, [R1+0x10] ;  /* 0x0000100001047983 */ /* 0x0001680000100a00 */
[----:B------:R0:W5:Y:S04]  /*10f0*/  LDL.64 R6, [R1+0x18] ;  /* 0x0000180001067983 */ /* 0x0001680000100a00 */
[----:B------:R0:W5:Y:S01]  /*1100*/  LDL.64 R8, [R1+0x20] ;  /* 0x0000200001087983 */ /* 0x0001620000100a00 */
[----:B------:R-:W1:Y:S02]  /*1110*/  I2F R0, R45 ;  /* 0x0000002d00007306 */ /* 0x000e640000201400 */
[----:B-1---5:R-:W-:-:S02]  /*1120*/  FADD.FTZ R10, R0, -R15 ;  /* 0x8000000f000a7221 */ /* 0x022fc40000010000 */
[----:B------:R-:W-:Y:S02]  /*1130*/  IMAD.MOV.U32 R0, RZ, RZ, R31 ;  /* 0x000000ffff007224 */ /* 0x000fe400078e001f */
[----:B0-----:R-:W-:-:S08]  /*1140*/  FADD.FTZ R10, |R10|, -RZ ;  /* 0x800000ff0a0a7221 */ /* 0x001fd00000010200 */
.L_x_331:
[----:B------:R-:W-:Y:S01]  /*1150*/  IMAD.MOV.U32 R43, RZ, RZ, 0x4 ;  /* 0x00000004ff2b7424 */ /* 0x000fe200078e00ff */
[----:B------:R-:W2:Y:S03]  /*1160*/  LDG.E.CONSTANT.SYS R47, [R18] ;  /* 0x00000000122f7381 */ /* 0x000ea600001e6900 */
[C---:B------:R-:W-:Y:S01]  /*1170*/  IMAD.WIDE R32, R43.reuse, c[0x0][0x1a8], R18 ;  /* 0x00006a002b207a25 */ /* 0x040fe200078e0212 */
[----:B------:R-:W3:Y:S07]  /*1180*/  @P1 LDL R46, [R1+0x28] ;  /* 0x00002800012e1983 */ /* 0x000eee0000100800 */
[----:B------:R-:W-:-:S02]  /*1190*/  IMAD.WIDE R12, R43, c[0x0][0x1a8], R32 ;  /* 0x00006a002b0c7a25 */ /* 0x000fc400078e0220 */
[----:B------:R-:W4:Y:S06]  /*11a0*/  LDG.E.CONSTANT.SYS R32, [R32] ;  /* 0x0000000020207381 */ /* 0x000f2c00001e6900 */
[C---:B------:R-:W-:Y:S02]  /*11b0*/  IMAD.WIDE R34, R43.reuse, c[0x0][0x1a8], R12 ;  /* 0x00006a002b227a25 */ /* 0x040fe400078e020c */
[----:B------:R-:W5:Y:S06]  /*11c0*/  LDG.E.CONSTANT.SYS R13, [R12] ;  /* 0x000000000c0d7381 */ /* 0x000f6c00001e6900 */
[----:B------:R-:W-:-:S02]  /*11d0*/  IMAD.WIDE R36, R43, c[0x0][0x1a8], R34 ;  /* 0x00006a002b247a25 */ /* 0x000fc400078e0222 */
[----:B------:R-:W2:Y:S06]  /*11e0*/  LDG.E.CONSTANT.SYS R34, [R34] ;  /* 0x0000000022227381 */ /* 0x000eac00001e6900 */
[C---:B------:R-:W-:Y:S02]  /*11f0*/  IMAD.WIDE R38, R43.reuse, c[0x0][0x1a8], R36 ;  /* 0x00006a002b267a25 */ /* 0x040fe400078e0224 */
[----:B------:R-:W2:Y:S06]  /*1200*/  LDG.E.CONSTANT.SYS R36, [R36] ;  /* 0x0000000024247381 */ /* 0x000eac00001e6900 */
[----:B------:R-:W-:-:S02]  /*1210*/  IMAD.WIDE R40, R43, c[0x0][0x1a8], R38 ;  /* 0x00006a002b287a25 */ /* 0x000fc400078e0226 */
[----:B------:R-:W2:Y:S06]  /*1220*/  LDG.E.CONSTANT.SYS R38, [R38] ;  /* 0x0000000026267381 */ /* 0x000eac00001e6900 */
[----:B------:R-:W-:Y:S02]  /*1230*/  IMAD.WIDE R42, R43, c[0x0][0x1a8], R40 ;  /* 0x00006a002b2a7a25 */ /* 0x000fe400078e0228 */
[----:B------:R-:W2:Y:S08]  /*1240*/  LDG.E.CONSTANT.SYS R15, [R40] ;  /* 0x00000000280f7381 */ /* 0x000eb000001e6900 */
[----:B------:R-:W3:Y:S01]  /*1250*/  LDG.E.CONSTANT.SYS R42, [R42] ;  /* 0x000000002a2a7381 */ /* 0x000ee200001e6900 */
[----:B------:R-:W0:Y:S03]  /*1260*/  I2F R11, R0 ;  /* 0x00000000000b7306 */ /* 0x000e260000201400 */
[----:B------:R1:W-:Y:S01]  /*1270*/  STS [R21+0x4], R10 ;  /* 0x0000040a15007388 */ /* 0x0003e20000000800 */
[----:B0-----:R-:W-:-:S04]  /*1280*/  FADD.FTZ R11, -R14, R11 ;  /* 0x0000000b0e0b7221 */ /* 0x001fc80000010100 */
[----:B------:R-:W-:-:S08]  /*1290*/  FADD.FTZ R11, |R11|, -RZ ;  /* 0x800000ff0b0b7221 */ /* 0x000fd00000010200 */
[----:B------:R1:W-:Y:S01]  /*12a0*/  STS [R21], R11 ;  /* 0x0000000b15007388 */ /* 0x0003e20000000800 */
[----:B-----5:R-:W-:Y:S02]  /*12b0*/  FADD.FTZ R13, -R4, R13 ;  /* 0x0000000d040d7221 */ /* 0x020fe40000010100 */
[----:B----4-:R-:W-:Y:S02]  /*12c0*/  FADD.FTZ R12, R32, -R3 ;  /* 0x80000003200c7221 */ /* 0x010fe40000010000 */
[----:B------:R-:W-:-:S04]  /*12d0*/  FMUL.FTZ R13, R13, R13 ;  /* 0x0000000d0d0d7220 */ /* 0x000fc80000410000 */
[----:B------:R-:W-:Y:S02]  /*12e0*/  FFMA.FTZ R13, R12, R12, R13 ;  /* 0x0000000c0c0d7223 */ /* 0x000fe4000001000d */
[----:B--2---:R-:W-:-:S04]  /*12f0*/  FADD.FTZ R16, -R8, R15 ;  /* 0x0000000f08107221 */ /* 0x004fc80000010100 */
[----:B------:R-:W-:Y:S02]  /*1300*/  FMUL.FTZ R16, R16, R16 ;  /* 0x0000001010107220 */ /* 0x000fe40000410000 */
[----:B------:R-:W-:Y:S02]  /*1310*/  FADD.FTZ R15, R38, -R7 ;  /* 0x80000007260f7221 */ /* 0x000fe40000010000 */
[----:B------:R-:W-:Y:S02]  /*1320*/  FADD.FTZ R12, R34, -R5 ;  /* 0x80000005220c7221 */ /* 0x000fe40000010000 */
[----:B------:R-:W-:Y:S02]  /*1330*/  FFMA.FTZ R15, R15, R15, R16 ;  /* 0x0000000f0f0f7223 */ /* 0x000fe40000010010 */
[----:B------:R-:W-:Y:S02]  /*1340*/  FADD.FTZ R47, -R2, |R47| ;  /* 0x4000002f022f7221 */ /* 0x000fe40000010100 */
[----:B------:R-:W-:-:S02]  /*1350*/  FADD.FTZ R36, -R6, R36 ;  /* 0x0000002406247221 */ /* 0x000fc40000010100 */
[----:B---3--:R-:W-:Y:S02]  /*1360*/  FADD.FTZ R42, R42, -R9 ;  /* 0x800000092a2a7221 */ /* 0x008fe40000010000 */
[----:B------:R-:W-:Y:S02]  /*1370*/  @P1 FADD.FTZ R46, R44, -R46 ;  /* 0x8000002e2c2e1221 */ /* 0x000fe40000010000 */
[----:B------:R-:W-:Y:S02]  /*1380*/  FFMA.FTZ R12, R12, R12, R13 ;  /* 0x0000000c0c0c7223 */ /* 0x000fe4000001000d */
[----:B------:R-:W-:Y:S02]  /*1390*/  FADD.FTZ R36, |R36|, -RZ ;  /* 0x800000ff24247221 */ /* 0x000fe40000010200 */
[----:B------:R-:W-:Y:S02]  /*13a0*/  FFMA.FTZ R15, R42, R42, R15 ;  /* 0x0000002a2a0f7223 */ /* 0x000fe4000001000f */
[----:B------:R-:W-:-:S02]  /*13b0*/  FADD.FTZ R47, |R47|, -RZ ;  /* 0x800000ff2f2f7221 */ /* 0x000fc40000010200 */
[----:B------:R-:W-:Y:S01]  /*13c0*/  @P1 FADD.FTZ R46, |R46|, -RZ ;  /* 0x800000ff2e2e1221 */ /* 0x000fe20000010200 */
[----:B------:R1:W-:Y:S04]  /*13d0*/  STS [R21+0xc], R12 ;  /* 0x00000c0c15007388 */ /* 0x0003e80000000800 */
[----:B------:R1:W-:Y:S04]  /*13e0*/  STS [R21+0x10], R36 ;  /* 0x0000102415007388 */ /* 0x0003e80000000800 */
[----:B------:R1:W-:Y:S04]  /*13f0*/  STS [R21+0x14], R15 ;  /* 0x0000140f15007388 */ /* 0x0003e80000000800 */
[----:B------:R1:W-:Y:S04]  /*1400*/  STS [R21+0x8], R47 ;  /* 0x0000082f15007388 */ /* 0x0003e80000000800 */
[----:B------:R1:W-:Y:S01]  /*1410*/  @P1 STS [R21+0x18], R46 ;  /* 0x0000182e15001388 */ /* 0x0003e20000000800 */
[----:B------:R-:W-:-:S02]  /*1420*/  IADD3 R0, R0, 0x1, RZ ;  /* 0x0000000100007810 */ /* 0x000fc40007ffe0ff */
[----:B------:R-:W-:Y:S02]  /*1430*/  MOV R13, RZ ;  /* 0x000000ff000d7202 */ /* 0x000fe40000000f00 */
[----:B-1----:R-:W-:-:S12]  /*1440*/  ISETP.GE.AND P2, PT, R0, R26, PT ;  /* 0x0000001a0000720c */ /* 0x002fd80003f46270 */
.L_x_330:
[----:B0-----:R-:W-:-:S08]  /*1450*/  IMAD R11, R13, 0x4, R22 ;  /* 0x000000040d0b7824 */ /* 0x001fd000078e0216 */
[----:B------:R-:W2:Y:S01]  /*1460*/  LDL R15, [R11] ;  /* 0x000000000b0f7983 */ /* 0x000ea20000100800 */
[----:B------:R-:W-:Y:S01]  /*1470*/  IMAD R12, R24, 0xb, R13 ;  /* 0x0000000b180c7824 */ /* 0x000fe200078e020d */
[----:B------:R-:W-:-:S04]  /*1480*/  IADD3 R13, R13, 0x1, RZ ;  /* 0x000000010d0d7810 */ /* 0x000fc80007ffe0ff */
[----:B------:R-:W-:-:S03]  /*1490*/  ISETP.GE.AND P0, PT, R13, R25, PT ;  /* 0x000000190d00720c */ /* 0x000fc60003f06270 */
[----:B------:R-:W2:Y:S02]  /*14a0*/  LDS.U R12, [R12.X4] ;  /* 0x000000000c0c7984 */ /* 0x000ea40000005800 */
[----:B--2---:R-:W-:-:S08]  /*14b0*/  FMNMX.FTZ R16, R12, R15, !PT ;  /* 0x0000000f0c107209 */ /* 0x004fd00007810000 */
[----:B------:R0:W-:Y:S01]  /*14c0*/  STL [R11], R16 ;  /* 0x000000100b007387 */ /* 0x0001e20000100800 */
[----:B------:R-:W-:Y:S05]  /*14d0*/  @!P0 BRA `(.L_x_330) ;  /* 0xffffff7000008947 */ /* 0x000fea000383ffff */
[----:B0-----:R-:W-:-:S05]  /*14e0*/  IADD3 R18, P0, R18, 0x4, RZ ;  /* 0x0000000412127810 */ /* 0x001fca0007f1e0ff */
[----:B------:R-:W-:Y:S01]  /*14f0*/  IMAD.X R19, RZ, RZ, R19, P0 ;  /* 0x000000ffff137224 */ /* 0x000fe200000e0613 */
[----:B------:R-:W-:Y:S07]  /*1500*/  @!P2 BRA `(.L_x_331) ;  /* 0xfffffc400000a947 */ /* 0x000fee000383ffff */
.L_x_329:
[----:B------:R-:W-:Y:S05]  /*1510*/  BSYNC B1 ;  /* 0x0000000000017941 */ /* 0x000fea0003800000 */
.L_x_328:
[----:B------:R-:W-:Y:S02]  /*1520*/  IADD3 R45, R45, 0x1, RZ ;  /* 0x000000012d2d7810 */ /* 0x000fe40007ffe0ff */
[----:B------:R-:W-:Y:S02]  /*1530*/  IADD3 R0, -R26, R31, R17 ;  /* 0x0000001f1a007210 */ /* 0x000fe40007ffe111 */
[----:B------:R-:W-:-:S03]  /*1540*/  ISETP.GE.AND P0, PT, R45, R27, PT ;  /* 0x0000001b2d00720c */ /* 0x000fc60003f06270 */
[----:B------:R-:W-:-:S09]  /*1550*/  IMAD.WIDE R18, R0, 0x4, R18 ;  /* 0x0000000400127825 */ /* 0x000fd200078e0212 */
[----:B------:R-:W-:Y:S05]  /*1560*/  @!P0 BRA `(.L_x_332) ;  /* 0xfffffb2000008947 */ /* 0x000fea000383ffff */
.L_x_327:
[----:B------:R-:W-:Y:S05]  /*1570*/  BSYNC B0 ;  /* 0x0000000000007941 */ /* 0x000fea0003800000 */
.L_x_326:
[----:B------:R-:W-:-:S04]  /*1580*/  IADD3 R30, R30, 0x1, RZ ;  /* 0x000000011e1e7810 */ /* 0x000fc80007ffe0ff */
[----:B------:R-:W-:-:S12]  /*1590*/  ISETP.GE.AND P0, PT, R30, R29, PT ;  /* 0x0000001d1e00720c */ /* 0x000fd80003f06270 */
[----:B------:R-:W-:Y:S05]  /*15a0*/  @!P0 BRA `(.L_x_333) ;  /* 0xfffffa0000008947 */ /* 0x000fea000383ffff */
.L_x_325:
[----:B------:R-:W2:Y:S04]  /*15b0*/  LDL R8, [R1+0x40] ;  /* 0x0000400001087983 */ /* 0x000ea80000100800 */
[----:B------:R-:W3:Y:S04]  /*15c0*/  LDL.64 R4, [R1+0x38] ;  /* 0x0000380001047983 */ /* 0x000ee80000100a00 */
[----:B------:R-:W4:Y:S04]  /*15d0*/  @P1 LDL R7, [R1+0x44] ;  /* 0x0000440001071983 */ /* 0x000f280000100800 */
[----:B------:R-:W5:Y:S04]  /*15e0*/  LDL.64 R2, [R1+0x30] ;  /* 0x0000300001027983 */ /* 0x000f680000100a00 */
[----:B------:R-:W4:Y:S01]  /*15f0*/  LDL R0, [R1+0x2c] ;  /* 0x00002c0001007983 */ /* 0x000f220000100800 */
[----:B------:R-:W-:Y:S01]  /*1600*/  IMAD.MOV.U32 R12, RZ, RZ, RZ ;  /* 0x000000ffff0c7224 */ /* 0x000fe200078e00ff */
[----:B--2---:R-:W0:Y:S01]  /*1610*/  MUFU.SQRT R6, R8 ;  /* 0x0000000800067308 */ /* 0x004e220000002000 */
[----:B---3--:R-:W1:Y:S01]  /*1620*/  MUFU.SQRT R4, R4 ;  /* 0x0000000400047308 */ /* 0x008e620000002000 */
[----:B------:R-:W-:-:S02]  /*1630*/  FMNMX.FTZ R9, R5, 0.0099999997764825820923, !PT ;  /* 0x3c23d70a05097809 */ /* 0x000fc40007810000 */
[----:B-----5:R-:W-:Y:S02]  /*1640*/  FMNMX.FTZ R2, R2, 0.0099999997764825820923, !PT ;  /* 0x3c23d70a02027809 */ /* 0x020fe40007810000 */
[----:B------:R-:W-:Y:S02]  /*1650*/  FMNMX.FTZ R3, R3, 0.0099999997764825820923, !PT ;  /* 0x3c23d70a03037809 */ /* 0x000fe40007810000 */
[----:B0-----:R-:W-:Y:S02]  /*1660*/  FMNMX.FTZ R6, R6, 0.0099999997764825820923, !PT ;  /* 0x3c23d70a06067809 */ /* 0x001fe40007810000 */
[----:B----4-:R-:W-:Y:S01]  /*1670*/  @P1 FMNMX.FTZ R5, R7, 0.0099999997764825820923, !PT ;  /* 0x3c23d70a07051809 */ /* 0x010fe20007810000 */
[----:B------:R-:W-:Y:S01]  /*1680*/  MUFU.RCP R2, R2 ;  /* 0x0000000200027308 */ /* 0x000fe20000001000 */
[----:B-1----:R-:W-:Y:S01]  /*1690*/  FMNMX.FTZ R10, R4, 0.0099999997764825820923, !PT ;  /* 0x3c23d70a040a7809 */ /* 0x002fe20007810000 */
[----:B------:R-:W0:Y:S01]  /*16a0*/  MUFU.RCP R3, R3 ;  /* 0x0000000300037308 */ /* 0x000e220000001000 */
[----:B------:R-:W1:Y:S01]  /*16b0*/  MUFU.RCP R6, R6 ;  /* 0x0000000600067308 */ /* 0x000e620000001000 */
[----:B------:R-:W-:Y:S01]  /*16c0*/  FMNMX.FTZ R0, R0, 0.0099999997764825820923, !PT ;  /* 0x3c23d70a00007809 */ /* 0x000fe20007810000 */
[----:B------:R-:W-:Y:S01]  /*16d0*/  @P1 MUFU.RCP R8, R5 ;  /* 0x0000000500081308 */ /* 0x000fe20000001000 */
[----:B------:R-:W-:Y:S01]  /*16e0*/  MUFU.RCP R4, R9 ;  /* 0x0000000900047308 */ /* 0x000fe20000001000 */
[----:B------:R-:W2:Y:S03]  /*16f0*/  MUFU.RCP R10, R10 ;  /* 0x0000000a000a7308 */ /* 0x000ea60000001000 */
[----:B------:R-:W3:Y:S01]  /*1700*/  MUFU.RCP R0, R0 ;  /* 0x0000000000007308 */ /* 0x000ee20000001000 */
[----:B0-----:R0:W-:Y:S01]  /*1710*/  STL.64 [R1+0x30], R2 ;  /* 0x0000300201007387 */ /* 0x0011e20000100a00 */
[----:B-1----:R-:W-:-:S03]  /*1720*/  MOV R7, R6 ;  /* 0x0000000600077202 */ /* 0x002fc60000000f00 */
[----:B------:R0:W-:Y:S01]  /*1730*/  STL [R1+0x50], R6 ;  /* 0x0000500601007387 */ /* 0x0001e20000100800 */
[----:B--2---:R-:W-:-:S03]  /*1740*/  IMAD.MOV.U32 R11, RZ, RZ, R10 ;  /* 0x000000ffff0b7224 */ /* 0x004fc600078e000a */
[----:B------:R0:W-:Y:S04]  /*1750*/  @P1 STL [R1+0x54], R8 ;  /* 0x0000540801001387 */ /* 0x0001e80000100800 */
[----:B------:R0:W-:Y:S04]  /*1760*/  STL.64 [R1+0x48], R6 ;  /* 0x0000480601007387 */ /* 0x0001e80000100a00 */
[----:B------:R0:W-:Y:S04]  /*1770*/  STL [R1+0x44], R4 ;  /* 0x0000440401007387 */ /* 0x0001e80000100800 */
[----:B------:R0:W-:Y:S04]  /*1780*/  STL [R1+0x40], R10 ;  /* 0x0000400a01007387 */ /* 0x0001e80000100800 */
[----:B------:R0:W-:Y:S04]  /*1790*/  STL.64 [R1+0x38], R10 ;  /* 0x0000380a01007387 */ /* 0x0001e80000100a00 */
[----:B---3--:R0:W-:Y:S01]  /*17a0*/  STL [R1+0x2c], R0 ;  /* 0x00002c0001007387 */ /* 0x0081e20000100800 */
[----:B------:R-:W-:Y:S04]  /*17b0*/  DEPBAR.LE SB0, 0x0 ;  /* 0x000080000000791a */ /* 0x000fe80000000000 */
.L_x_339:
[----:B------:R-:W-:-:S12]  /*17c0*/  ISETP.GE.AND P0, PT, R12, RZ, PT ;  /* 0x000000ff0c00720c */ /* 0x000fd80003f06270 */
[----:B------:R-:W-:Y:S05]  /*17d0*/  @!P0 BRA `(.L_x_334) ;  /* 0x0000020000008947 */ /* 0x000fea0003800000 */
[----:B------:R-:W-:Y:S01]  /*17e0*/  MOV R3, 0xffffffff ;  /* 0xffffffff00037802 */ /* 0x000fe20000000f00 */
[----:B------:R-:W-:Y:S01]  /*17f0*/  IMAD R2, R25, R12, RZ ;  /* 0x0000000c19027224 */ /* 0x000fe200078e02ff */
[----:B------:R-:W-:-:S03]  /*1800*/  PLOP3.LUT P0, PT, PT, PT, PT, 0x80, 0x0 ;  /* 0x000000000000781c */ /* 0x000fc60003f0f070 */
[----:B------:R-:W-:Y:S02]  /*1810*/  IMAD.IADD R0, R12, 0x1, -R3 ;  /* 0x000000010c007824 */ /* 0x000fe400078e0a03 */
[----:B------:R-:W-:-:S03]  /*1820*/  IMAD R2, R2, 0x4, R20 ;  /* 0x0000000402027824 */ /* 0x000fc600078e0214 */
[----:B------:R-:W-:-:S12]  /*1830*/  ISETP.GT.AND P2, PT, R0, 0x3, PT ;  /* 0x000000030000780c */ /* 0x000fd80003f44270 */
[----:B------:R-:W-:Y:S05]  /*1840*/  @!P2 BRA `(.L_x_335) ;  /* 0x000000a00000a947 */ /* 0x000fea0003800000 */
[----:B------:R-:W-:Y:S02]  /*1850*/  PLOP3.LUT P0, PT, PT, PT, PT, 0x8, 0x0 ;  /* 0x000000000000781c */ /* 0x000fe40003f0e170 */
[----:B------:R-:W-:-:S10]  /*1860*/  IADD3 R0, R12, -0x3, RZ ;  /* 0xfffffffd0c007810 */ /* 0x000fd40007ffe0ff */
.L_x_336:
        /* <DEDUP_REMOVED lines=8> */
.L_x_335:
[----:B------:R-:W-:-:S05]  /*18f0*/  IMAD.IADD R0, R12, 0x1, -R3 ;  /* 0x000000010c007824 */ /* 0x000fca00078e0a03 */
[----:B------:R-:W-:-:S12]  /*1900*/  ISETP.GT.AND P2, PT, R0, 0x1, PT ;  /* 0x000000010000780c */ /* 0x000fd80003f44270 */
[----:B------:R-:W-:Y:S05]  /*1910*/  @!P2 BRA `(.L_x_337) ;  /* 0x000000500000a947 */ /* 0x000fea0003800000 */
[----:B------:R-:W-:Y:S01]  /*1920*/  STL [R2], RZ ;  /* 0x000000ff02007387 */ /* 0x000fe20000100800 */
[----:B------:R-:W-:Y:S02]  /*1930*/  PLOP3.LUT P0, PT, PT, PT, PT, 0x8, 0x0 ;  /* 0x000000000000781c */ /* 0x000fe40003f0e170 */
[----:B------:R-:W-:Y:S01]  /*1940*/  IADD3 R3, R3, 0x2, RZ ;  /* 0x0000000203037810 */ /* 0x000fe20007ffe0ff */
[----:B------:R0:W-:Y:S02]  /*1950*/  STL [R2+0x4], RZ ;  /* 0x000004ff02007387 */ /* 0x0001e40000100800 */
[----:B0-----:R-:W-:-:S08]  /*1960*/  IADD3 R2, R2, 0x8, RZ ;  /* 0x0000000802027810 */ /* 0x001fd00007ffe0ff */
.L_x_337:
[----:B------:R-:W-:-:S12]  /*1970*/  ISETP.LT.OR P0, PT, R3, R12, P0 ;  /* 0x0000000c0300720c */ /* 0x000fd80000701670 */
[----:B------:R-:W-:Y:S05]  /*1980*/  @!P0 BRA `(.L_x_334) ;  /* 0x0000005000008947 */ /* 0x000fea0003800000 */
.L_x_338:
[----:B------:R-:W-:Y:S01]  /*1990*/  IADD3 R3, R3, 0x1, RZ ;  /* 0x0000000103037810 */ /* 0x000fe20007ffe0ff */
[----:B------:R0:W-:Y:S03]  /*19a0*/  STL [R2], RZ ;  /* 0x000000ff02007387 */ /* 0x0001e60000100800 */
[----:B------:R-:W-:Y:S02]  /*19b0*/  ISETP.GE.AND P0, PT, R3, R12, PT ;  /* 0x0000000c0300720c */ /* 0x000fe40003f06270 */
[----:B0-----:R-:W-:-:S10]  /*19c0*/  IADD3 R2, R2, 0x4, RZ ;  /* 0x0000000402027810 */ /* 0x001fd40007ffe0ff */
[----:B------:R-:W-:Y:S05]  /*19d0*/  @!P0 BRA `(.L_x_338) ;  /* 0xffffffb000008947 */ /* 0x000fea000383ffff */
.L_x_334:
[----:B------:R-:W-:-:S04]  /*19e0*/  IADD3 R12, R12, 0x1, RZ ;  /* 0x000000010c0c7810 */ /* 0x000fc80007ffe0ff */
[----:B------:R-:W-:-:S12]  /*19f0*/  ISETP.GE.AND P0, PT, R12, R25, PT ;  /* 0x000000190c00720c */ /* 0x000fd80003f06270 */
[----:B------:R-:W-:Y:S05]  /*1a00*/  @!P0 BRA `(.L_x_339) ;  /* 0xfffffdb000008947 */ /* 0x000fea000383ffff */
[----:B------:R-:W-:-:S12]  /*1a10*/  ISETP.GE.AND P0, PT, R29, 0x1, PT ;  /* 0x000000011d00780c */ /* 0x000fd80003f06270 */
[----:B------:R-:W-:Y:S05]  /*1a20*/  @!P0 BRA `(.L_x_340) ;  /* 0x00000a7000008947 */ /* 0x000fea0003800000 */
[----:B------:R-:W-:Y:S01]  /*1a30*/  MOV R0, c[0x0][0x1a8] ;  /* 0x00006a0000007a02 */ /* 0x000fe20000000f00 */
[----:B------:R-:W-:Y:S01]  /*1a40*/  IMAD.MOV.U32 R30, RZ, RZ, RZ ;  /* 0x000000ffff1e7224 */ /* 0x000fe200078e00ff */
[----:B------:R-:W-:Y:S02]  /*1a50*/  IADD3 R18, -R26, R31, R17 ;  /* 0x0000001f1a127210 */ /* 0x000fe40007ffe111 */
[----:B------:R-:W-:Y:S02]  /*1a60*/  IADD3 R19, R28, -c[0x0][0x194], RZ ;  /* 0x800065001c137a10 */ /* 0x000fe40007ffe0ff */
[----:B------:R-:W-:Y:S02]  /*1a70*/  IADD3 R2, R31, -c[0x0][0x190], RZ ;  /* 0x800064001f027a10 */ /* 0x000fe40007ffe0ff */
[----:B------:R-:W-:Y:S02]  /*1a80*/  SHF.R.S32.HI R3, RZ, 0x1f, R0 ;  /* 0x0000001fff037819 */ /* 0x000fe40000011400 */
[----:B------:R-:W-:Y:S01]  /*1a90*/  SHF.R.S32.HI R33, RZ, 0x1f, R18 ;  /* 0x0000001fff217819 */ /* 0x000fe20000011412 */
[----:B------:R-:W-:Y:S01]  /*1aa0*/  IMAD R19, R17, R19, R2 ;  /* 0x0000001311137224 */ /* 0x000fe200078e0202 */
[----:B------:R-:W-:-:S02]  /*1ab0*/  SHF.L.U64.HI R32, R0, 0x2, R3 ;  /* 0x0000000200207819 */ /* 0x000fc40000010203 */
[----:B------:R-:W-:-:S08]  /*1ac0*/  SHF.L.U64.HI R33, R18, 0x2, R33 ;  /* 0x0000000212217819 */ /* 0x000fd00000010221 */
.L_x_355:
[----:B------:R-:W-:Y:S01]  /*1ad0*/  ISETP.GT.AND P0, PT, R27, R28, PT ;  /* 0x0000001c1b00720c */ /* 0x000fe20003f04270 */
[----:B------:R-:W-:Y:S11]  /*1ae0*/  BSSY B0, `(.L_x_341) ;  /* 0x0000098000007945 */ /* 0x000ff60003800000 */
        /* <DEDUP_REMOVED lines=9> */
.L_x_354:
[----:B------:R-:W-:Y:S01]  /*1b80*/  ISETP.GT.AND P0, PT, R26, R31, PT ;  /* 0x0000001f1a00720c */ /* 0x000fe20003f04270 */
[----:B------:R-:W-:Y:S11]  /*1b90*/  BSSY B1, `(.L_x_343) ;  /* 0x0000087000017945 */ /* 0x000ff60003800000 */
[----:B------:R-:W-:Y:S05]  /*1ba0*/  @!P0 BRA `(.L_x_344) ;  /* 0x0000085000008947 */ /* 0x000fea0003800000 */
[----:B------:R-:W-:-:S08]  /*1bb0*/  IMAD.MOV.U32 R37, RZ, RZ, R31 ;  /* 0x000000ffff257224 */ /* 0x000fd000078e001f */
.L_x_353:
[----:B------:R-:W-:Y:S01]  /*1bc0*/  LEA R2, P0, R0, R16, 0x2 ;  /* 0x0000001000027211 */ /* 0x000fe200078010ff */
[----:B------:R-:W2:Y:S01]  /*1bd0*/  LDG.E.CONSTANT.SYS R40, [R16] ;  /* 0x0000000010287381 */ /* 0x000ea200001e6900 */
[----:B------:R-:W-:-:S03]  /*1be0*/  MOV R15, 0x4 ;  /* 0x00000004000f7802 */ /* 0x000fc60000000f00 */
[----:B------:R-:W-:-:S04]  /*1bf0*/  IMAD.X R3, R17, 0x1, R32, P0 ;  /* 0x0000000111037824 */ /* 0x000fc800000e0620 */
[----:B------:R-:W-:-:S04]  /*1c00*/  IMAD.WIDE R4, R15, c[0x0][0x1a8], R2 ;  /* 0x00006a000f047a25 */ /* 0x000fc800078e0202 */
[----:B------:R-:W3:Y:S04]  /*1c10*/  LDG.E.CONSTANT.SYS R2, [R2] ;  /* 0x0000000002027381 */ /* 0x000ee800001e6900 */
        /* <DEDUP_REMOVED lines=29> */
.L_x_345:
[----:B------:R-:W-:-:S08]  /*1df0*/  IMAD R3, R2, 0x4, R1 ;  /* 0x0000000402037824 */ /* 0x000fd000078e0201 */
[----:B------:R-:W2:Y:S01]  /*1e00*/  LDL R3, [R3] ;  /* 0x0000000003037983 */ /* 0x000ea20000100800 */
[----:B0-----:R-:W-:Y:S01]  /*1e10*/  IMAD R4, R24, 0xb, R2 ;  /* 0x0000000b18047824 */ /* 0x001fe200078e0202 */
[----:B------:R-:W-:-:S04]  /*1e20*/  IADD3 R2, R2, 0x1, RZ ;  /* 0x0000000102027810 */ /* 0x000fc80007ffe0ff */
[----:B------:R-:W-:-:S03]  /*1e30*/  ISETP.GE.AND P0, PT, R2, R25, PT ;  /* 0x000000190200720c */ /* 0x000fc60003f06270 */
[----:B------:R-:W2:Y:S02]  /*1e40*/  LDS.U R5, [R4.X4] ;  /* 0x0000000004057984 */ /* 0x000ea40000005800 */
[----:B--2---:R-:W-:-:S08]  /*1e50*/  FADD.FTZ R5, R5, -R3 ;  /* 0x8000000305057221 */ /* 0x004fd00000010000 */
[----:B------:R0:W-:Y:S01]  /*1e60*/  STS [R4.X4], R5 ;  /* 0x0000000504007388 */ /* 0x0001e20000004800 */
[----:B------:R-:W-:Y:S05]  /*1e70*/  @!P0 BRA `(.L_x_345) ;  /* 0xffffff7000008947 */ /* 0x000fea000383ffff */
[----:B0-----:R-:W-:Y:S02]  /*1e80*/  MOV R3, RZ ;  /* 0x000000ff00037202 */ /* 0x001fe40000000f00 */
[----:B------:R-:W-:-:S03]  /*1e90*/  PLOP3.LUT P0, PT, PT, PT, PT, 0x80, 0x0 ;  /* 0x000000000000781c */ /* 0x000fc60003f0f070 */
[----:B------:R-:W-:-:S05]  /*1ea0*/  IMAD.IADD R2, R25, 0x1, -R3 ;  /* 0x0000000119027824 */ /* 0x000fca00078e0a03 */
[----:B------:R-:W-:-:S12]  /*1eb0*/  ISETP.GT.AND P3, PT, R2, 0x3, PT ;  /* 0x000000030200780c */ /* 0x000fd80003f64270 */
[----:B------:R-:W-:Y:S05]  /*1ec0*/  @!P3 BRA `(.L_x_346) ;  /* 0x000001e00000b947 */ /* 0x000fea0003800000 */
[----:B------:R-:W-:Y:S02]  /*1ed0*/  PLOP3.LUT P0, PT, PT, PT, PT, 0x8, 0x0 ;  /* 0x000000000000781c */ /* 0x000fe40003f0e170 */
[----:B------:R-:W-:-:S10]  /*1ee0*/  IADD3 R12, R25, -0x3, RZ ;  /* 0xfffffffd190c7810 */ /* 0x000fd40007ffe0ff */
.L_x_347:
[C---:B0-----:R-:W-:Y:S01]  /*1ef0*/  IADD3 R5, R3.reuse, 0x2, RZ ;  /* 0x0000000203057810 */ /* 0x041fe20007ffe0ff */
[C-C-:B------:R-:W-:Y:S01]  /*1f00*/  IMAD R2, R3.reuse, 0x4, R22.reuse ;  /* 0x0000000403027824 */ /* 0x140fe200078e0216 */
[C---:B-1----:R-:W-:Y:S02]  /*1f10*/  IADD3 R7, R3.reuse, 0x3, RZ ;  /* 0x0000000303077810 */ /* 0x042fe40007ffe0ff */
[----:B--23--:R-:W-:Y:S01]  /*1f20*/  IADD3 R4, R3, 0x1, RZ ;  /* 0x0000000103047810 */ /* 0x00cfe20007ffe0ff */
[--C-:B------:R-:W-:Y:S02]  /*1f30*/  IMAD R8, R5, 0x4, R22.reuse ;  /* 0x0000000405087824 */ /* 0x100fe400078e0216 */
[----:B------:R-:W-:Y:S01]  /*1f40*/  IMAD R10, R7, 0x4, R22 ;  /* 0x00000004070a7824 */ /* 0x000fe200078e0216 */
[----:B------:R-:W-:Y:S01]  /*1f50*/  LEA R6, R4, R22, 0x2 ;  /* 0x0000001604067211 */ /* 0x000fe200078e10ff */
[----:B------:R-:W2:Y:S04]  /*1f60*/  LDL R2, [R2] ;  /* 0x0000000002027983 */ /* 0x000ea80000100800 */
[----:B------:R-:W3:Y:S04]  /*1f70*/  LDL R8, [R8] ;  /* 0x0000000008087983 */ /* 0x000ee80000100800 */
[----:B------:R-:W4:Y:S04]  /*1f80*/  LDL R6, [R6] ;  /* 0x0000000006067983 */ /* 0x000f280000100800 */
[----:B------:R-:W5:Y:S01]  /*1f90*/  LDL R10, [R10] ;  /* 0x000000000a0a7983 */ /* 0x000f620000100800 */
[----:B------:R-:W-:-:S08]  /*1fa0*/  IMAD R4, R24, 0xb, R3 ;  /* 0x0000000b18047824 */ /* 0x000fd000078e0203 */
[----:B------:R-:W2:Y:S04]  /*1fb0*/  LDS.U R5, [R4.X4] ;  /* 0x0000000004057984 */ /* 0x000ea80000005800 */
[----:B------:R-:W-:Y:S04]  /*1fc0*/  LDS.U R7, [R4.X4+0x4] ;  /* 0x0000040004077984 */ /* 0x000fe80000005800 */
[----:B------:R-:W3:Y:S04]  /*1fd0*/  LDS.U R9, [R4.X4+0x8] ;  /* 0x0000080004097984 */ /* 0x000ee80000005800 */
[----:B------:R-:W5:Y:S01]  /*1fe0*/  LDS.U R11, [R4.X4+0xc] ;  /* 0x00000c00040b7984 */ /* 0x000f620000005800 */
[----:B------:R-:W-:-:S04]  /*1ff0*/  IADD3 R3, R3, 0x4, RZ ;  /* 0x0000000403037810 */ /* 0x000fc80007ffe0ff */
[----:B------:R-:W-:Y:S01]  /*2000*/  ISETP.GE.AND P3, PT, R3, R12, PT ;  /* 0x0000000c0300720c */ /* 0x000fe20003f66270 */
[----:B--2---:R-:W-:Y:S02]  /*2010*/  FMUL.FTZ R5, R5, R2 ;  /* 0x0000000205057220 */ /* 0x004fe40000410000 */
[----:B---3--:R-:W-:Y:S02]  /*2020*/  FMUL.FTZ R9, R9, R8 ;  /* 0x0000000809097220 */ /* 0x008fe40000410000 */
[----:B----4-:R-:W-:Y:S02]  /*2030*/  FMUL.FTZ R7, R7, R6 ;  /* 0x0000000607077220 */ /* 0x010fe40000410000 */
[----:B-----5:R-:W-:Y:S02]  /*2040*/  FMUL.FTZ R11, R11, R10 ;  /* 0x0000000a0b0b7220 */ /* 0x020fe40000410000 */
[----:B------:R0:W-:Y:S04]  /*2050*/  STS [R4.X4], R5 ;  /* 0x0000000504007388 */ /* 0x0001e80000004800 */
[----:B------:R1:W-:Y:S04]  /*2060*/  STS [R4.X4+0x4], R7 ;  /* 0x0000040704007388 */ /* 0x0003e80000004800 */
[----:B------:R2:W-:Y:S04]  /*2070*/  STS [R4.X4+0x8], R9 ;  /* 0x0000080904007388 */ /* 0x0005e80000004800 */
[----:B------:R3:W-:Y:S01]  /*2080*/  STS [R4.X4+0xc], R11 ;  /* 0x00000c0b04007388 */ /* 0x0007e20000004800 */
[----:B------:R-:W-:Y:S05]  /*2090*/  @!P3 BRA `(.L_x_347) ;  /* 0xfffffe500000b947 */ /* 0x000fea000383ffff */
[----:B0123--:R-:W-:-:S08]  /*20a0*/  MOV R34, RZ ;  /* 0x000000ff00227202 */ /* 0x00ffd00000000f00 */
.L_x_346:
[----:B------:R-:W-:-:S05]  /*20b0*/  IMAD.IADD R2, R25, 0x1, -R3 ;  /* 0x0000000119027824 */ /* 0x000fca00078e0a03 */
[----:B------:R-:W-:-:S12]  /*20c0*/  ISETP.GT.AND P3, PT, R2, 0x1, PT ;  /* 0x000000010200780c */ /* 0x000fd80003f64270 */
[----:B------:R-:W-:Y:S05]  /*20d0*/  @!P3 BRA `(.L_x_348) ;  /* 0x000000f00000b947 */ /* 0x000fea0003800000 */
[C---:B------:R-:W-:Y:S01]  /*20e0*/  IADD3 R4, R3.reuse, 0x1, RZ ;  /* 0x0000000103047810 */ /* 0x040fe20007ffe0ff */
[----:B------:R-:W-:-:S03]  /*20f0*/  IMAD R5, R3, 0x4, R22 ;  /* 0x0000000403057824 */ /* 0x000fc600078e0216 */
[----:B------:R-:W-:-:S05]  /*2100*/  LEA R6, R4, R22, 0x2 ;  /* 0x0000001604067211 */ /* 0x000fca00078e10ff */
[----:B------:R-:W2:Y:S04]  /*2110*/  LDL R5, [R5] ;  /* 0x0000000005057983 */ /* 0x000ea80000100800 */
[----:B------:R-:W3:Y:S01]  /*2120*/  LDL R6, [R6] ;  /* 0x0000000006067983 */ /* 0x000ee20000100800 */
[----:B------:R-:W-:Y:S01]  /*2130*/  IMAD R7, R24, 0xb, R3 ;  /* 0x0000000b18077824 */ /* 0x000fe200078e0203 */
[----:B------:R-:W-:Y:S01]  /*2140*/  PLOP3.LUT P0, PT, PT, PT, PT, 0x8, 0x0 ;  /* 0x000000000000781c */ /* 0x000fe20003f0e170 */
[----:B------:R-:W-:Y:S01]  /*2150*/  IMAD.MOV.U32 R34, RZ, RZ, RZ ;  /* 0x000000ffff227224 */ /* 0x000fe200078e00ff */
[----:B------:R-:W-:-:S05]  /*2160*/  IADD3 R3, R3, 0x2, RZ ;  /* 0x0000000203037810 */ /* 0x000fca0007ffe0ff */
[----:B------:R-:W2:Y:S04]  /*2170*/  LDS.U R2, [R7.X4] ;  /* 0x0000000007027984 */ /* 0x000ea80000005800 */
[----:B------:R-:W3:Y:S01]  /*2180*/  LDS.U R4, [R7.X4+0x4] ;  /* 0x0000040007047984 */ /* 0x000ee20000005800 */
[----:B--2---:R-:W-:Y:S02]  /*2190*/  FMUL.FTZ R2, R5, R2 ;  /* 0x0000000205027220 */ /* 0x004fe40000410000 */
[----:B---3--:R-:W-:-:S06]  /*21a0*/  FMUL.FTZ R4, R6, R4 ;  /* 0x0000000406047220 */ /* 0x008fcc0000410000 */
[----:B------:R0:W-:Y:S04]  /*21b0*/  STS [R7.X4], R2 ;  /* 0x0000000207007388 */ /* 0x0001e80000004800 */
[----:B------:R0:W-:Y:S02]  /*21c0*/  STS [R7.X4+0x4], R4 ;  /* 0x0000040407007388 */ /* 0x0001e40000004800 */
.L_x_348:
[----:B0-----:R-:W-:-:S12]  /*21d0*/  ISETP.LT.OR P0, PT, R3, R25, P0 ;  /* 0x000000190300720c */ /* 0x001fd80000701670 */
[----:B------:R-:W-:Y:S05]  /*21e0*/  @!P0 BRA `(.L_x_349) ;  /* 0x000000a000008947 */ /* 0x000fea0003800000 */
.L_x_350:
[----:B------:R-:W-:-:S08]  /*21f0*/  IMAD R4, R3, 0x4, R22 ;  /* 0x0000000403047824 */ /* 0x000fd000078e0216 */
[----:B------:R-:W2:Y:S01]  /*2200*/  LDL R4, [R4] ;  /* 0x0000000004047983 */ /* 0x000ea20000100800 */
[----:B0-----:R-:W-:Y:S01]  /*2210*/  IMAD R5, R24, 0xb, R3 ;  /* 0x0000000b18057824 */ /* 0x001fe200078e0203 */
[----:B------:R-:W-:-:S04]  /*2220*/  IADD3 R3, R3, 0x1, RZ ;  /* 0x0000000103037810 */ /* 0x000fc80007ffe0ff */
[----:B------:R-:W-:-:S03]  /*2230*/  ISETP.GE.AND P0, PT, R3, R25, PT ;  /* 0x000000190300720c */ /* 0x000fc60003f06270 */
[----:B------:R-:W2:Y:S02]  /*2240*/  LDS.U R2, [R5.X4] ;  /* 0x0000000005027984 */ /* 0x000ea40000005800 */
[----:B--2---:R-:W-:-:S08]  /*2250*/  FMUL.FTZ R2, R2, R4 ;  /* 0x0000000402027220 */ /* 0x004fd00000410000 */
[----:B------:R0:W-:Y:S01]  /*2260*/  STS [R5.X4], R2 ;  /* 0x0000000205007388 */ /* 0x0001e20000004800 */
[----:B------:R-:W-:Y:S05]  /*2270*/  @!P0 BRA `(.L_x_350) ;  /* 0xffffff7000008947 */ /* 0x000fea000383ffff */
[----:B0-----:R-:W-:-:S08]  /*2280*/  MOV R34, RZ ;  /* 0x000000ff00227202 */ /* 0x001fd00000000f00 */
.L_x_349:
[----:B------:R-:W-:-:S12]  /*2290*/  ISETP.GE.AND P0, PT, R34, RZ, PT ;  /* 0x000000ff2200720c */ /* 0x000fd80003f06270 */
[----:B------:R-:W-:Y:S05]  /*22a0*/  @!P0 BRA `(.L_x_351) ;  /* 0x000000f000008947 */ /* 0x000fea0003800000 */
[----:B------:R-:W-:Y:S02]  /*22b0*/  IMAD R2, R24, 0xb, R34 ;  /* 0x0000000b18027824 */ /* 0x000fe400078e0222 */
[----:B------:R-:W-:Y:S02]  /*22c0*/  IMAD R6, R25, R34, RZ ;  /* 0x0000002219067224 */ /* 0x000fe400078e02ff */
[----:B------:R-:W-:-:S04]  /*22d0*/  IMAD.MOV.U32 R3, RZ, RZ, RZ ;  /* 0x000000ffff037224 */ /* 0x000fc800078e00ff */
[----:B------:R0:W0:Y:S01]  /*22e0*/  LDS.U R7, [R2.X4] ;  /* 0x0000000002077984 */ /* 0x0000220000005800 */
[----:B------:R-:W-:Y:S04]  /*22f0*/  DEPBAR.LE SB0, 0x0 ;  /* 0x000080000000791a */ /* 0x000fe80000000000 */
.L_x_352:
[----:B------:R-:W-:-:S05]  /*2300*/  IMAD.IADD R2, R6, 0x1, R3 ;  /* 0x0000000106027824 */ /* 0x000fca00078e0203 */
[----:B0-----:R-:W-:-:S08]  /*2310*/  LEA R4, R2, R20, 0x2 ;  /* 0x0000001402047211 */ /* 0x001fd000078e10ff */
[----:B------:R-:W2:Y:S01]  /*2320*/  LDL R5, [R4] ;  /* 0x0000000004057983 */ /* 0x000ea20000100800 */
[----:B------:R-:W-:Y:S01]  /*2330*/  IMAD R2, R24, 0xb, R3 ;  /* 0x0000000b18027824 */ /* 0x000fe200078e0203 */
[C---:B------:R-:W-:Y:S02]  /*2340*/  ISETP.GE.AND P0, PT, R3.reuse, R34, PT ;  /* 0x000000220300720c */ /* 0x040fe40003f06270 */
[----:B------:R-:W-:-:S05]  /*2350*/  IADD3 R3, R3, 0x1, RZ ;  /* 0x0000000103037810 */ /* 0x000fca0007ffe0ff */
[----:B------:R-:W2:Y:S02]  /*2360*/  LDS.U R2, [R2.X4] ;  /* 0x0000000002027984 */ /* 0x000ea40000005800 */
[----:B--2---:R-:W-:-:S08]  /*2370*/  FFMA.FTZ R5, R7, R2, R5 ;  /* 0x0000000207057223 */ /* 0x004fd00000010005 */
[----:B------:R0:W-:Y:S01]  /*2380*/  STL [R4], R5 ;  /* 0x0000000504007387 */ /* 0x0001e20000100800 */
[----:B------:R-:W-:Y:S05]  /*2390*/  @!P0 BRA `(.L_x_352) ;  /* 0xffffff6000008947 */ /* 0x000fea000383ffff */
.L_x_351:
[----:B0-----:R-:W-:-:S04]  /*23a0*/  IADD3 R34, R34, 0x1, RZ ;  /* 0x0000000122227810 */ /* 0x001fc80007ffe0ff */
[----:B------:R-:W-:-:S12]  /*23b0*/  ISETP.GE.AND P0, PT, R34, R25, PT ;  /* 0x000000192200720c */ /* 0x000fd80003f06270 */
[----:B------:R-:W-:Y:S05]  /*23c0*/  @!P0 BRA `(.L_x_349) ;  /* 0xfffffec000008947 */ /* 0x000fea000383ffff */
[----:B------:R-:W-:-:S05]  /*23d0*/  IADD3 R16, P0, R16, 0x4, RZ ;  /* 0x0000000410107810 */ /* 0x000fca0007f1e0ff */
[----:B------:R-:W-:Y:S01]  /*23e0*/  IMAD.X R17, RZ, RZ, R17, P0 ;  /* 0x000000ffff117224 */ /* 0x000fe200000e0611 */
[----:B------:R-:W-:Y:S07]  /*23f0*/  @!P2 BRA `(.L_x_353) ;  /* 0xfffff7c00000a947 */ /* 0x000fee000383ffff */
.L_x_344:
[----:B------:R-:W-:Y:S05]  /*2400*/  BSYNC B1 ;  /* 0x0000000000017941 */ /* 0x000fea0003800000 */
.L_x_343:
[----:B------:R-:W-:Y:S02]  /*2410*/  IADD3 R36, R36, 0x1, RZ ;  /* 0x0000000124247810 */ /* 0x000fe40007ffe0ff */
[----:B------:R-:W-:Y:S02]  /*2420*/  LEA R16, P2, R18, R16, 0x2 ;  /* 0x0000001012107211 */ /* 0x000fe400078410ff */
[----:B------:R-:W-:-:S03]  /*2430*/  ISETP.GE.AND P0, PT, R36, R27, PT ;  /* 0x0000001b2400720c */ /* 0x000fc60003f06270 */
[----:B------:R-:W-:-:S09]  /*2440*/  IMAD.X R17, R17, 0x1, R33, P2 ;  /* 0x0000000111117824 */ /* 0x000fd200010e0621 */
[----:B------:R-:W-:Y:S05]  /*2450*/  @!P0 BRA `(.L_x_354) ;  /* 0xfffff72000008947 */ /* 0x000fea000383ffff */
.L_x_342:
[----:B------:R-:W-:Y:S05]  /*2460*/  BSYNC B0 ;  /* 0x0000000000007941 */ /* 0x000fea0003800000 */
.L_x_341:
[----:B------:R-:W-:-:S04]  /*2470*/  IADD3 R30, R30, 0x1, RZ ;  /* 0x000000011e1e7810 */ /* 0x000fc80007ffe0ff */
[----:B------:R-:W-:-:S12]  /*2480*/  ISETP.GE.AND P0, PT, R30, R29, PT ;  /* 0x0000001d1e00720c */ /* 0x000fd80003f06270 */
[----:B------:R-:W-:Y:S05]  /*2490*/  @!P0 BRA `(.L_x_355) ;  /* 0xfffff63000008947 */ /* 0x000fea000383ffff */
.L_x_340:
[----:B------:R-:W-:Y:S01]  /*24a0*/  IMAD R2, R25, UR4, RZ ;  /* 0x0000000419027c24 */ /* 0x000fe2000f8e02ff */
[----:B------:R-:W-:-:S08]  /*24b0*/  MOV R0, RZ ;  /* 0x000000ff00007202 */ /* 0x000fd00000000f00 */
.L_x_361:
[----:B------:R-:W-:Y:S01]  /*24c0*/  IMAD.MOV.U32 R14, RZ, RZ, RZ ;  /* 0x000000ffff0e7224 */ /* 0x000fe200078e00ff */
[----:B------:R-:W-:Y:S01]  /*24d0*/  PLOP3.LUT P0, PT, PT, PT, PT, 0x80, 0x0 ;  /* 0x000000000000781c */ /* 0x000fe20003f0f070 */
[----:B------:R-:W-:Y:S02]  /*24e0*/  IMAD R12, R2, R0, RZ ;  /* 0x00000000020c7224 */ /* 0x000fe400078e02ff */
[----:B------:R-:W-:Y:S01]  /*24f0*/  IMAD.MOV R3, RZ, RZ, -R0 ;  /* 0x000000ffff037224 */ /* 0x000fe200078e0a00 */
[----:B------:R-:W-:Y:S02]  /*2500*/  IADD3 R4, R25, -R14, RZ ;  /* 0x8000000e19047210 */ /* 0x000fe40007ffe0ff */
[----:B------:R-:W-:Y:S02]  /*2510*/  IADD3 R0, R0, 0x1, RZ ;  /* 0x0000000100007810 */ /* 0x000fe40007ffe0ff */
[----:B------:R-:W-:-:S02]  /*2520*/  ISETP.GT.AND P2, PT, R4, 0x3, PT ;  /* 0x000000030400780c */ /* 0x000fc40003f44270 */
[----:B------:R-:W-:-:S10]  /*2530*/  ISETP.GE.AND P1, PT, R0, R25, PT ;  /* 0x000000190000720c */ /* 0x000fd40003f26270 */
[----:B------:R-:W-:Y:S05]  /*2540*/  @!P2 BRA `(.L_x_356) ;  /* 0x000002200000a947 */ /* 0x000fea0003800000 */
[----:B------:R-:W-:Y:S02]  /*2550*/  PLOP3.LUT P0, PT, PT, PT, PT, 0x8, 0x0 ;  /* 0x000000000000781c */ /* 0x000fe40003f0e170 */
[----:B------:R-:W-:-:S10]  /*2560*/  IADD3 R19, R25, -0x3, RZ ;  /* 0xfffffffd19137810 */ /* 0x000fd40007ffe0ff */
.L_x_357:
[----:B0-----:R-:W-:Y:S01]  /*2570*/  IADD3 R5, R12, UR4, RZ ;  /* 0x000000040c057c10 */ /* 0x001fe2000fffe0ff */
[----:B---3--:R-:W-:Y:S01]  /*2580*/  IMAD.MOV.U32 R11, RZ, RZ, 0x4 ;  /* 0x00000004ff0b7424 */ /* 0x008fe200078e00ff */
[----:B------:R-:W-:Y:S02]  /*2590*/  IADD3 R4, R3, 0x1, RZ ;  /* 0x0000000103047810 */ /* 0x000fe40007ffe0ff */
[----:B--2---:R-:W-:Y:S02]  /*25a0*/  IADD3 R8, R5, UR4, RZ ;  /* 0x0000000405087c10 */ /* 0x004fe4000fffe0ff */
[----:B-1----:R-:W-:Y:S02]  /*25b0*/  IADD3 R6, R3, 0x2, RZ ;  /* 0x0000000203067810 */ /* 0x002fe40007ffe0ff */
[----:B------:R-:W-:Y:S01]  /*25c0*/  ISETP.EQ.AND P3, PT, R4, RZ, PT ;  /* 0x000000ff0400720c */ /* 0x000fe20003f62270 */
[C---:B------:R-:W-:Y:S01]  /*25d0*/  IMAD.IADD R4, R23.reuse, 0x1, R12 ;  /* 0x0000000117047824 */ /* 0x040fe200078e020c */
[----:B------:R-:W-:Y:S01]  /*25e0*/  IADD3 R12, R8, UR4, RZ ;  /* 0x00000004080c7c10 */ /* 0x000fe2000fffe0ff */
[----:B------:R-:W-:Y:S01]  /*25f0*/  IMAD.IADD R8, R23, 0x1, R8 ;  /* 0x0000000117087824 */ /* 0x000fe200078e0208 */
[----:B------:R-:W-:-:S02]  /*2600*/  ISETP.EQ.AND P4, PT, R6, RZ, PT ;  /* 0x000000ff0600720c */ /* 0x000fc40003f82270 */
[----:B------:R-:W-:Y:S01]  /*2610*/  IADD3 R7, R3, 0x3, RZ ;  /* 0x0000000303077810 */ /* 0x000fe20007ffe0ff */
[C---:B------:R-:W-:Y:S01]  /*2620*/  IMAD.IADD R10, R23.reuse, 0x1, R12 ;  /* 0x00000001170a7824 */ /* 0x040fe200078e020c */
[----:B------:R-:W-:Y:S01]  /*2630*/  IADD3 R6, R23, R5, RZ ;  /* 0x0000000517067210 */ /* 0x000fe20007ffe0ff */
[-C--:B------:R-:W-:Y:S01]  /*2640*/  IMAD.WIDE R4, R4, R11.reuse, c[0x0][0x170] ;  /* 0x00005c0004047625 */ /* 0x080fe200078e020b */
[----:B------:R-:W-:Y:S01]  /*2650*/  ISETP.EQ.AND P2, PT, R3, RZ, PT ;  /* 0x000000ff0300720c */ /* 0x000fe20003f42270 */
[-C--:B------:R-:W-:Y:S01]  /*2660*/  IMAD.WIDE R8, R8, R11.reuse, c[0x0][0x170] ;  /* 0x00005c0008087625 */ /* 0x080fe200078e020b */
[----:B------:R-:W-:Y:S01]  /*2670*/  ISETP.EQ.AND P5, PT, R7, RZ, PT ;  /* 0x000000ff0700720c */ /* 0x000fe20003fa2270 */
[-C--:B------:R-:W-:Y:S01]  /*2680*/  IMAD.WIDE R6, R6, R11.reuse, c[0x0][0x170] ;  /* 0x00005c0006067625 */ /* 0x080fe200078e020b */
[----:B------:R-:W-:Y:S01]  /*2690*/  SEL R13, RZ, 0x3f800000, !P2 ;  /* 0x3f800000ff0d7807 */ /* 0x000fe20005000000 */
[----:B------:R-:W-:Y:S01]  /*26a0*/  IMAD.WIDE R10, R10, R11, c[0x0][0x170] ;  /* 0x00005c000a0a7625 */ /* 0x000fe200078e020b */
[----:B------:R-:W-:-:S02]  /*26b0*/  SEL R15, RZ, 0x3f800000, !P3 ;  /* 0x3f800000ff0f7807 */ /* 0x000fc40005800000 */
[----:B------:R-:W-:Y:S02]  /*26c0*/  SEL R17, RZ, 0x3f800000, !P4 ;  /* 0x3f800000ff117807 */ /* 0x000fe40006000000 */
[----:B------:R-:W-:Y:S02]  /*26d0*/  SEL R16, RZ, 0x3f800000, !P5 ;  /* 0x3f800000ff107807 */ /* 0x000fe40006800000 */
[----:B------:R0:W-:Y:S01]  /*26e0*/  STG.E.SYS [R4], R13 ;  /* 0x0000000d04007386 */ /* 0x0001e2000010e900 */
[----:B------:R-:W-:Y:S02]  /*26f0*/  IADD3 R14, R14, 0x4, RZ ;  /* 0x000000040e0e7810 */ /* 0x000fe40007ffe0ff */
[----:B------:R-:W-:Y:S01]  /*2700*/  IADD3 R12, R12, UR4, RZ ;  /* 0x000000040c0c7c10 */ /* 0x000fe2000fffe0ff */
[----:B------:R1:W-:Y:S01]  /*2710*/  STG.E.SYS [R6], R15 ;  /* 0x0000000f06007386 */ /* 0x0003e2000010e900 */
[----:B------:R-:W-:Y:S02]  /*2720*/  ISETP.GE.AND P2, PT, R14, R19, PT ;  /* 0x000000130e00720c */ /* 0x000fe40003f46270 */
[----:B------:R-:W-:Y:S01]  /*2730*/  IADD3 R3, R3, 0x4, RZ ;  /* 0x0000000403037810 */ /* 0x000fe20007ffe0ff */
[----:B------:R2:W-:Y:S04]  /*2740*/  STG.E.SYS [R8], R17 ;  /* 0x0000001108007386 */ /* 0x0005e8000010e900 */
[----:B------:R3:W-:Y:S05]  /*2750*/  STG.E.SYS [R10], R16 ;  /* 0x000000100a007386 */ /* 0x0007ea000010e900 */
[----:B------:R-:W-:Y:S05]  /*2760*/  @!P2 BRA `(.L_x_357) ;  /* 0xfffffe000000a947 */ /* 0x000fea000383ffff */
.L_x_356:
[----:B0123--:R-:W-:-:S04]  /*2770*/  IADD3 R4, R25, -R14, RZ ;  /* 0x8000000e19047210 */ /* 0x00ffc80007ffe0ff */
[----:B------:R-:W-:-:S12]  /*2780*/  ISETP.GT.AND P2, PT, R4, 0x1, PT ;  /* 0x000000010400780c */ /* 0x000fd80003f44270 */
[----:B------:R-:W-:Y:S05]  /*2790*/  @!P2 BRA `(.L_x_358) ;  /* 0x000001100000a947 */ /* 0x000fea0003800000 */
[----:B------:R-:W-:Y:S01]  /*27a0*/  IADD3 R8, R12, UR4, RZ ;  /* 0x000000040c087c10 */ /* 0x000fe2000fffe0ff */
[----:B------:R-:W-:Y:S01]  /*27b0*/  IMAD.IADD R4, R23, 0x1, R12 ;  /* 0x0000000117047824 */ /* 0x000fe200078e020c */
[----:B------:R-:W-:Y:S01]  /*27c0*/  IADD3 R5, R3, 0x1, RZ ;  /* 0x0000000103057810 */ /* 0x000fe20007ffe0ff */
[----:B------:R-:W-:Y:S01]  /*27d0*/  IMAD.MOV.U32 R6, RZ, RZ, 0x4 ;  /* 0x00000004ff067424 */ /* 0x000fe200078e00ff */
[----:B------:R-:W-:Y:S02]  /*27e0*/  IADD3 R7, R23, R8, RZ ;  /* 0x0000000817077210 */ /* 0x000fe40007ffe0ff */
[----:B------:R-:W-:Y:S02]  /*27f0*/  ISETP.EQ.AND P0, PT, R3, RZ, PT ;  /* 0x000000ff0300720c */ /* 0x000fe40003f02270 */
[----:B------:R-:W-:Y:S01]  /*2800*/  ISETP.EQ.AND P2, PT, R5, RZ, PT ;  /* 0x000000ff0500720c */ /* 0x000fe20003f42270 */
[-C--:B------:R-:W-:Y:S01]  /*2810*/  IMAD.WIDE R4, R4, R6.reuse, c[0x0][0x170] ;  /* 0x00005c0004047625 */ /* 0x080fe200078e0206 */
[----:B------:R-:W-:Y:S01]  /*2820*/  SEL R9, RZ, 0x3f800000, !P0 ;  /* 0x3f800000ff097807 */ /* 0x000fe20004000000 */
[----:B------:R-:W-:Y:S01]  /*2830*/  IMAD.WIDE R6, R7, R6, c[0x0][0x170] ;  /* 0x00005c0007067625 */ /* 0x000fe200078e0206 */
[----:B------:R-:W-:-:S02]  /*2840*/  SEL R11, RZ, 0x3f800000, !P2 ;  /* 0x3f800000ff0b7807 */ /* 0x000fc40005000000 */
[----:B------:R-:W-:Y:S02]  /*2850*/  PLOP3.LUT P0, PT, PT, PT, PT, 0x8, 0x0 ;  /* 0x000000000000781c */ /* 0x000fe40003f0e170 */
[----:B------:R-:W-:Y:S02]  /*2860*/  IADD3 R14, R14, 0x2, RZ ;  /* 0x000000020e0e7810 */ /* 0x000fe40007ffe0ff */
[----:B------:R-:W-:Y:S01]  /*2870*/  IADD3 R3, R3, 0x2, RZ ;  /* 0x0000000203037810 */ /* 0x000fe20007ffe0ff */
[----:B------:R0:W-:Y:S01]  /*2880*/  STG.E.SYS [R4], R9 ;  /* 0x0000000904007386 */ /* 0x0001e2000010e900 */
[----:B------:R-:W-:-:S03]  /*2890*/  IADD3 R12, R8, UR4, RZ ;  /* 0x00000004080c7c10 */ /* 0x000fc6000fffe0ff */
[----:B------:R0:W-:Y:S05]  /*28a0*/  STG.E.SYS [R6], R11 ;  /* 0x0000000b06007386 */ /* 0x0001ea000010e900 */
.L_x_358:
[----:B0-----:R-:W-:-:S12]  /*28b0*/  ISETP.LT.OR P0, PT, R14, R25, P0 ;  /* 0x000000190e00720c */ /* 0x001fd80000701670 */
[----:B------:R-:W-:Y:S05]  /*28c0*/  @!P0 BRA `(.L_x_359) ;  /* 0x000000b000008947 */ /* 0x000fea0003800000 */
[----:B------:R-:W-:-:S08]  /*28d0*/  IMAD.MOV.U32 R7, RZ, RZ, 0x4 ;  /* 0x00000004ff077424 */ /* 0x000fd000078e00ff */
.L_x_360:
[----:B0-----:R-:W-:Y:S01]  /*28e0*/  IMAD.IADD R4, R23, 0x1, R12 ;  /* 0x0000000117047824 */ /* 0x001fe200078e020c */
[C---:B------:R-:W-:Y:S02]  /*28f0*/  ISETP.EQ.AND P0, PT, R3.reuse, RZ, PT ;  /* 0x000000ff0300720c */ /* 0x040fe40003f02270 */
[----:B------:R-:W-:Y:S01]  /*2900*/  IADD3 R14, R14, 0x1, RZ ;  /* 0x000000010e0e7810 */ /* 0x000fe20007ffe0ff */
[----:B------:R-:W-:Y:S01]  /*2910*/  IMAD.WIDE R4, R4, R7, c[0x0][0x170] ;  /* 0x00005c0004047625 */ /* 0x000fe200078e0207 */
[----:B------:R-:W-:Y:S02]  /*2920*/  SEL R6, RZ, 0x3f800000, !P0 ;  /* 0x3f800000ff067807 */ /* 0x000fe40004000000 */
[----:B------:R-:W-:Y:S02]  /*2930*/  ISETP.GE.AND P0, PT, R14, R25, PT ;  /* 0x000000190e00720c */ /* 0x000fe40003f06270 */
[----:B------:R-:W-:Y:S02]  /*2940*/  IADD3 R12, R12, UR4, RZ ;  /* 0x000000040c0c7c10 */ /* 0x000fe4000fffe0ff */
[----:B------:R-:W-:-:S03]  /*2950*/  IADD3 R3, R3, 0x1, RZ ;  /* 0x0000000103037810 */ /* 0x000fc60007ffe0ff */
[----:B------:R0:W-:Y:S05]  /*2960*/  STG.E.SYS [R4], R6 ;  /* 0x0000000604007386 */ /* 0x0001ea000010e900 */
[----:B------:R-:W-:Y:S05]  /*2970*/  @!P0 BRA `(.L_x_360) ;  /* 0xffffff6000008947 */ /* 0x000fea000383ffff */
.L_x_359:
[----:B0-----:R-:W-:Y:S05]  /*2980*/  @!P1 BRA `(.L_x_361) ;  /* 0xfffffb3000009947 */ /* 0x001fea000383ffff */
[----:B------:R-:W-:Y:S01]  /*2990*/  IMAD R3, R25, R25, RZ ;  /* 0x0000001919037224 */ /* 0x000fe200078e02ff */
[----:B------:R-:W-:Y:S01]  /*29a0*/  MOV R0, 0x1 ;  /* 0x0000000100007802 */ /* 0x000fe20000000f00 */
[----:B------:R-:W-:-:S04]  /*29b0*/  IMAD.MOV.U32 R4, RZ, RZ, RZ ;  /* 0x000000ffff047224 */ /* 0x000fc800078e00ff */
[----:B------:R-:W0:Y:S01]  /*29c0*/  I2F R3, R3 ;  /* 0x0000000300037306 */ /* 0x000e220000201400 */
[----:B------:R-:W-:Y:S04]  /*29d0*/  DEPBAR.LE SB0, 0x0 ;  /* 0x000080000000791a */ /* 0x000fe80000000000 */
.L_x_367:
[----:B------:R-:W-:-:S12]  /*29e0*/  ISETP.GE.AND P0, PT, R0, 0x1, PT ;  /* 0x000000010000780c */ /* 0x000fd80003f06270 */
[----:B------:R-:W-:Y:S05]  /*29f0*/  @!P0 BRA `(.L_x_362) ;  /* 0x0000027000008947 */ /* 0x000fea0003800000 */
[----:B------:R-:W-:Y:S01]  /*2a00*/  IMAD.MOV.U32 R6, RZ, RZ, RZ ;  /* 0x000000ffff067224 */ /* 0x000fe200078e00ff */
[----:B------:R-:W-:Y:S01]  /*2a10*/  PLOP3.LUT P0, PT, PT, PT, PT, 0x80, 0x0 ;  /* 0x000000000000781c */ /* 0x000fe20003f0f070 */
[----:B------:R-:W-:-:S03]  /*2a20*/  IMAD R5, R25, R0, RZ ;  /* 0x0000000019057224 */ /* 0x000fc600078e02ff */
[----:B------:R-:W-:Y:S01]  /*2a30*/  IADD3 R7, -R6, R0, RZ ;  /* 0x0000000006077210 */ /* 0x000fe20007ffe1ff */
[----:B------:R-:W-:-:S03]  /*2a40*/  IMAD R8, R5, 0x4, R20 ;  /* 0x0000000405087824 */ /* 0x000fc600078e0214 */
[----:B------:R-:W-:-:S12]  /*2a50*/  ISETP.GT.AND P1, PT, R7, 0x3, PT ;  /* 0x000000030700780c */ /* 0x000fd80003f24270 */
[----:B------:R-:W-:Y:S05]  /*2a60*/  @!P1 BRA `(.L_x_363) ;  /* 0x000000e000009947 */ /* 0x000fea0003800000 */
[----:B------:R-:W-:Y:S02]  /*2a70*/  PLOP3.LUT P0, PT, PT, PT, PT, 0x8, 0x0 ;  /* 0x000000000000781c */ /* 0x000fe40003f0e170 */
[----:B------:R-:W-:-:S10]  /*2a80*/  IADD3 R11, R0, -0x3, RZ ;  /* 0xfffffffd000b7810 */ /* 0x000fd40007ffe0ff */
.L_x_364:
[----:B------:R0:W2:Y:S04]  /*2a90*/  LDL R5, [R8] ;  /* 0x0000000008057983 */ /* 0x0000a80000100800 */
[----:B------:R0:W3:Y:S04]  /*2aa0*/  LDL R7, [R8+0x4] ;  /* 0x0000040008077983 */ /* 0x0000e80000100800 */
[----:B------:R0:W4:Y:S04]  /*2ab0*/  LDL R9, [R8+0x8] ;  /* 0x0000080008097983 */ /* 0x0001280000100800 */
[----:B------:R0:W5:Y:S01]  /*2ac0*/  LDL R10, [R8+0xc] ;  /* 0x00000c00080a7983 */ /* 0x0001620000100800 */
[----:B------:R-:W-:-:S04]  /*2ad0*/  IADD3 R6, R6, 0x4, RZ ;  /* 0x0000000406067810 */ /* 0x000fc80007ffe0ff */
[----:B------:R-:W-:Y:S02]  /*2ae0*/  ISETP.GE.AND P1, PT, R6, R11, PT ;  /* 0x0000000b0600720c */ /* 0x000fe40003f26270 */
[----:B0-----:R-:W-:Y:S01]  /*2af0*/  IADD3 R8, R8, 0x10, RZ ;  /* 0x0000001008087810 */ /* 0x001fe20007ffe0ff */
[----:B--2---:R-:W-:-:S04]  /*2b00*/  FADD.FTZ R4, R4, |R5| ;  /* 0x4000000504047221 */ /* 0x004fc80000010000 */
[----:B---3--:R-:W-:-:S04]  /*2b10*/  FADD.FTZ R4, R4, |R7| ;  /* 0x4000000704047221 */ /* 0x008fc80000010000 */
[----:B----4-:R-:W-:-:S04]  /*2b20*/  FADD.FTZ R4, R4, |R9| ;  /* 0x4000000904047221 */ /* 0x010fc80000010000 */
[----:B-----5:R-:W-:Y:S01]  /*2b30*/  FADD.FTZ R4, R4, |R10| ;  /* 0x4000000a04047221 */ /* 0x020fe20000010000 */
[----:B------:R-:W-:Y:S07]  /*2b40*/  @!P1 BRA `(.L_x_364) ;  /* 0xffffff4000009947 */ /* 0x000fee000383ffff */
.L_x_363:
[----:B------:R-:W-:-:S05]  /*2b50*/  IMAD.IADD R5, R0, 0x1, -R6 ;  /* 0x0000000100057824 */ /* 0x000fca00078e0a06 */
[----:B------:R-:W-:-:S12]  /*2b60*/  ISETP.GT.AND P1, PT, R5, 0x1, PT ;  /* 0x000000010500780c */ /* 0x000fd80003f24270 */
[----:B------:R-:W-:Y:S05]  /*2b70*/  @!P1 BRA `(.L_x_365) ;  /* 0x0000007000009947 */ /* 0x000fea0003800000 */
[----:B------:R0:W2:Y:S04]  /*2b80*/  LDL R5, [R8] ;  /* 0x0000000008057983 */ /* 0x0000a80000100800 */
[----:B------:R0:W3:Y:S01]  /*2b90*/  LDL R7, [R8+0x4] ;  /* 0x0000040008077983 */ /* 0x0000e20000100800 */
[----:B------:R-:W-:Y:S02]  /*2ba0*/  PLOP3.LUT P0, PT, PT, PT, PT, 0x8, 0x0 ;  /* 0x000000000000781c */ /* 0x000fe40003f0e170 */
[----:B------:R-:W-:Y:S02]  /*2bb0*/  IADD3 R6, R6, 0x2, RZ ;  /* 0x0000000206067810 */ /* 0x000fe40007ffe0ff */
[----:B0-----:R-:W-:Y:S01]  /*2bc0*/  IADD3 R8, R8, 0x8, RZ ;  /* 0x0000000808087810 */ /* 0x001fe20007ffe0ff */
[----:B--2---:R-:W-:-:S04]  /*2bd0*/  FADD.FTZ R4, R4, |R5| ;  /* 0x4000000504047221 */ /* 0x004fc80000010000 */
[----:B---3--:R-:W-:-:S08]  /*2be0*/  FADD.FTZ R4, R4, |R7| ;  /* 0x4000000704047221 */ /* 0x008fd00000010000 */
.L_x_365:
[----:B------:R-:W-:-:S12]  /*2bf0*/  ISETP.LT.OR P0, PT, R6, R0, P0 ;  /* 0x000000000600720c */ /* 0x000fd80000701670 */
[----:B------:R-:W-:Y:S05]  /*2c00*/  @!P0 BRA `(.L_x_362) ;  /* 0x0000006000008947 */ /* 0x000fea0003800000 */
.L_x_366:
[----:B------:R0:W2:Y:S01]  /*2c10*/  LDL R5, [R8] ;  /* 0x0000000008057983 */ /* 0x0000a20000100800 */
[----:B------:R-:W-:-:S04]  /*2c20*/  IADD3 R6, R6, 0x1, RZ ;  /* 0x0000000106067810 */ /* 0x000fc80007ffe0ff */
[----:B------:R-:W-:Y:S02]  /*2c30*/  ISETP.GE.AND P0, PT, R6, R0, PT ;  /* 0x000000000600720c */ /* 0x000fe40003f06270 */
[----:B0-----:R-:W-:Y:S01]  /*2c40*/  IADD3 R8, R8, 0x4, RZ ;  /* 0x0000000408087810 */ /* 0x001fe20007ffe0ff */
[----:B--2---:R-:W-:-:S09]  /*2c50*/  FADD.FTZ R4, |R5|, R4 ;  /* 0x0000000405047221 */ /* 0x004fd20000010200 */
[----:B------:R-:W-:Y:S05]  /*2c60*/  @!P0 BRA `(.L_x_366) ;  /* 0xffffffa000008947 */ /* 0x000fea000383ffff */
.L_x_362:
[----:B------:R-:W-:-:S04]  /*2c70*/  IADD3 R0, R0, 0x1, RZ ;  /* 0x0000000100007810 */ /* 0x000fc80007ffe0ff */
[----:B------:R-:W-:-:S12]  /*2c80*/  ISETP.GE.AND P0, PT, R0, R25, PT ;  /* 0x000000190000720c */ /* 0x000fd80003f06270 */
[----:B------:R-:W-:Y:S05]  /*2c90*/  @!P0 BRA `(.L_x_367) ;  /* 0xfffffd4000008947 */ /* 0x000fea000383ffff */
[----:B------:R-:W-:Y:S01]  /*2ca0*/  FSETP.GEU.FTZ.AND P0, PT, R4, 1.0000000116860974231e-07, PT ;  /* 0x33d6bf950400780b */ /* 0x000fe20003f1e000 */
[----:B------:R-:W-:Y:S11]  /*2cb0*/  BSSY B0, `(.L_x_368) ;  /* 0x000087a000007945 */ /* 0x000ff60003800000 */
[----:B------:R-:W-:Y:S05]  /*2cc0*/  @!P0 BRA `(.L_x_369) ;  /* 0x0000878000008947 */ /* 0x000fea0003800000 */
[----:B------:R-:W0:Y:S01]  /*2cd0*/  MUFU.RCP R5, R3 ;  /* 0x0000000300057308 */ /* 0x000e220000001000 */
[----:B------:R-:W-:Y:S01]  /*2ce0*/  FMUL.FTZ R11, R4, 0.20000000298023223877 ;  /* 0x3e4ccccd040b7820 */ /* 0x000fe20000410000 */
[----:B------:R-:W-:Y:S01]  /*2cf0*/  IADD3 R0, R1, 0x5c, RZ ;  /* 0x0000005c01007810 */ /* 0x000fe20007ffe0ff */
[----:B------:R-:W-:-:S02]  /*2d00*/  IMAD.MOV.U32 R4, RZ, RZ, 0x1 ;  /* 0x00000001ff047424 */ /* 0x000fc400078e00ff */
[----:B0-----:R-:W-:-:S08]  /*2d10*/  FMUL.FTZ R11, R11, R5 ;  /* 0x000000050b0b7220 */ /* 0x001fd00000410000 */
.L_x_386:
[----:B------:R-:W-:-:S12]  /*2d20*/  ISETP.GE.AND P0, PT, R4, 0x1, PT ;  /* 0x000000010400780c */ /* 0x000fd80003f06270 */
[----:B------:R-:W-:Y:S05]  /*2d30*/  @!P0 BRA `(.L_x_370) ;  /* 0x00000d4000008947 */ /* 0x000fea0003800000 */
[CC--:B------:R-:W-:Y:S01]  /*2d40*/  IMAD R10, R25.reuse, R4.reuse, RZ ;  /* 0x00000004190a7224 */ /* 0x0c0fe200078e02ff */
[----:B------:R-:W-:Y:S01]  /*2d50*/  IADD3 R8, R4, 0x1, RZ ;  /* 0x0000000104087810 */ /* 0x000fe20007ffe0ff */
[----:B------:R-:W-:Y:S02]  /*2d60*/  IMAD.MOV.U32 R7, RZ, RZ, RZ ;  /* 0x000000ffff077224 */ /* 0x000fe400078e00ff */
[C-C-:B------:R-:W-:Y:S01]  /*2d70*/  IMAD R6, R10.reuse, 0x4, R20.reuse ;  /* 0x000000040a067824 */ /* 0x140fe200078e0214 */
[C---:B------:R-:W-:Y:S01]  /*2d80*/  IADD3 R13, R10.reuse, R4, RZ ;  /* 0x000000040a0d7210 */ /* 0x040fe20007ffe0ff */
[----:B------:R-:W-:Y:S02]  /*2d90*/  IMAD R9, R25, R8, RZ ;  /* 0x0000000819097224 */ /* 0x000fe400078e02ff */
[----:B------:R-:W-:Y:S02]  /*2da0*/  IMAD R5, R10, UR4, RZ ;  /* 0x000000040a057c24 */ /* 0x000fe4000f8e02ff */
[----:B------:R-:W-:Y:S01]  /*2db0*/  IMAD R13, R13, 0x4, R20 ;  /* 0x000000040d0d7824 */ /* 0x000fe200078e0214 */
[----:B------:R-:W-:-:S08]  /*2dc0*/  IADD3 R12, R9, R4, RZ ;  /* 0x00000004090c7210 */ /* 0x000fd00007ffe0ff */
.L_x_385:
[----:B------:R-:W-:-:S04]  /*2dd0*/  IMAD.IADD R14, R10, 0x1, R7 ;  /* 0x000000010a0e7824 */ /* 0x000fc800078e0207 */
[----:B------:R-:W-:-:S08]  /*2de0*/  IMAD R18, R14, 0x4, R20 ;  /* 0x000000040e127824 */ /* 0x000fd000078e0214 */
[----:B------:R-:W2:Y:S01]  /*2df0*/  LDL R32, [R18] ;  /* 0x0000000012207983 */ /* 0x000ea20000100800 */
[----:B------:R-:W-:Y:S01]  /*2e00*/  BSSY B1, `(.L_x_371) ;  /* 0x00000c4000017945 */ /* 0x000fe20003800000 */
[C---:B--2---:R-:W-:Y:S02]  /*2e10*/  FSETP.NEU.FTZ.AND P0, PT, R32.reuse, RZ, PT ;  /* 0x000000ff2000720b */ /* 0x044fe40003f1d000 */
[----:B------:R-:W-:-:S04]  /*2e20*/  FSETP.GEU.FTZ.AND P1, PT, |R32|, R11, PT ;  /* 0x0000000b2000720b */ /* 0x000fc80003f3e200 */
[----:B------:R-:W-:-:S12]  /*2e30*/  PLOP3.LUT P0, PT, P0, P1, PT, 0x2a, 0x0 ;  /* 0x000000000000781c */ /* 0x000fd80000702572 */
[----:B------:R-:W-:Y:S05]  /*2e40*/  @P0 BRA `(.L_x_372) ;  /* 0x00000bf000000947 */ /* 0x000fea0003800000 */
[-C--:B------:R-:W-:Y:S01]  /*2e50*/  IMAD R14, R25, R7.reuse, RZ ;  /* 0x00000007190e7224 */ /* 0x080fe200078e02ff */
[----:B------:R-:W2:Y:S04]  /*2e60*/  LDL R30, [R13] ;  /* 0x000000000d1e7983 */ /* 0x000ea80000100800 */
[----:B------:R-:W-:-:S05]  /*2e70*/  IADD3 R15, R14, R7, RZ ;  /* 0x000000070e0f7210 */ /* 0x000fca0007ffe0ff */
[----:B------:R-:W-:-:S08]  /*2e80*/  IMAD R19, R15, 0x4, R20 ;  /* 0x000000040f137824 */ /* 0x000fd000078e0214 */
[----:B------:R-:W2:Y:S01]  /*2e90*/  LDL R15, [R19] ;  /* 0x00000000130f7983 */ /* 0x000ea20000100800 */
[----:B------:R-:W-:Y:S01]  /*2ea0*/  BSSY B2, `(.L_x_373) ;  /* 0x0000010000027945 */ /* 0x000fe20003800000 */
[----:B--2---:R-:W-:-:S04]  /*2eb0*/  FADD.FTZ R17, R30, -R15 ;  /* 0x8000000f1e117221 */ /* 0x004fc80000010000 */
[----:B------:R-:W-:-:S05]  /*2ec0*/  FMUL.FTZ R15, |R17|, 9.9999997171806853657e-10 ;  /* 0x3089705f110f7820 */ /* 0x000fca0000410200 */
[----:B------:R-:W-:-:S12]  /*2ed0*/  FSETP.GT.FTZ.AND P0, PT, |R32|, R15, PT ;  /* 0x0000000f2000720b */ /* 0x000fd80003f14200 */
[----:B------:R-:W0:Y:S02]  /*2ee0*/  @!P0 MUFU.RCP R21, R17 ;  /* 0x0000001100158308 */ /* 0x000e240000001000 */
[----:B0-----:R-:W-:Y:S01]  /*2ef0*/  @!P0 FMUL.FTZ R21, R32, R21 ;  /* 0x0000001520158220 */ /* 0x001fe20000410000 */
[----:B------:R-:W-:Y:S07]  /*2f00*/  @!P0 BRA `(.L_x_374) ;  /* 0x0000009000008947 */ /* 0x000fee0003800000 */
[----:B------:R-:W0:Y:S01]  /*2f10*/  MUFU.RCP R16, R32 ;  /* 0x0000002000107308 */ /* 0x000e220000001000 */
[----:B------:R-:W-:-:S04]  /*2f20*/  FMUL.FTZ R15, R17, 0.5 ;  /* 0x3f000000110f7820 */ /* 0x000fc80000410000 */
[----:B0-----:R-:W-:-:S04]  /*2f30*/  FMUL.FTZ R15, R15, R16 ;  /* 0x000000100f0f7220 */ /* 0x001fc80000410000 */
[C---:B------:R-:W-:Y:S01]  /*2f40*/  FFMA.FTZ R16, R15.reuse, R15, 1 ;  /* 0x3f8000000f107423 */ /* 0x040fe2000001000f */
[----:B------:R-:W-:-:S05]  /*2f50*/  FSETP.GEU.FTZ.AND P0, PT, R15, RZ, PT ;  /* 0x000000ff0f00720b */ /* 0x000fca0003f1e000 */
[----:B------:R-:W0:Y:S02]  /*2f60*/  MUFU.SQRT R16, R16 ;  /* 0x0000001000107308 */ /* 0x000e240000002000 */
[----:B0-----:R-:W-:-:S06]  /*2f70*/  FADD.FTZ R17, |R15|, R16 ;  /* 0x000000100f117221 */ /* 0x001fcc0000010200 */
[----:B------:R-:W0:Y:S02]  /*2f80*/  MUFU.RCP R21, R17 ;  /* 0x0000001100157308 */ /* 0x000e240000001000 */
[----:B0-----:R-:W-:-:S08]  /*2f90*/  @!P0 FADD.FTZ R21, -R21, -RZ ;  /* 0x800000ff15158221 */ /* 0x001fd00000010100 */
.L_x_374:
[----:B------:R-:W-:Y:S05]  /*2fa0*/  BSYNC B2 ;  /* 0x0000000000027941 */ /* 0x000fea0003800000 */
.L_x_373:
[----:B------:R-:W-:-:S08]  /*2fb0*/  FFMA.FTZ R16, R32, R21, R30 ;  /* 0x0000001520107223 */ /* 0x000fd0000001001e */
[----:B------:R0:W-:Y:S04]  /*2fc0*/  STL [R13], R16 ;  /* 0x000000100d007387 */ /* 0x0001e80000100800 */
[----:B------:R-:W2:Y:S01]  /*2fd0*/  LDL R30, [R19] ;  /* 0x00000000131e7983 */ /* 0x000ea20000100800 */
[----:B------:R-:W-:Y:S01]  /*2fe0*/  FFMA.FTZ R24, R21, R21, 1 ;  /* 0x3f80000015187423 */ /* 0x000fe20000010015 */
[----:B------:R-:W-:Y:S01]  /*2ff0*/  ISETP.GE.AND P0, PT, R7, 0x1, PT ;  /* 0x000000010700780c */ /* 0x000fe20003f06270 */
[----:B0-----:R-:W-:-:S04]  /*3000*/  IMAD.MOV.U32 R16, RZ, RZ, RZ ;  /* 0x000000ffff107224 */ /* 0x001fc800078e00ff */
[----:B------:R-:W0:Y:S01]  /*3010*/  MUFU.RSQ R15, R24 ;  /* 0x00000018000f7308 */ /* 0x000e220000001400 */
[----:B--2---:R-:W-:Y:S02]  /*3020*/  FFMA.FTZ R32, -R32, R21, R30 ;  /* 0x0000001520207223 */ /* 0x004fe4000001011e */
[----:B0-----:R-:W-:Y:S02]  /*3030*/  FADD.FTZ R30, R15, 1 ;  /* 0x3f8000000f1e7421 */ /* 0x001fe40000010000 */
[----:B------:R-:W-:-:S04]  /*3040*/  FMUL.FTZ R15, R21, R15 ;  /* 0x0000000f150f7220 */ /* 0x000fc80000410000 */
[----:B------:R0:W-:Y:S01]  /*3050*/  STL [R19], R32 ;  /* 0x0000002013007387 */ /* 0x0001e20000100800 */
[----:B------:R-:W1:Y:S03]  /*3060*/  MUFU.RCP R17, R30 ;  /* 0x0000001e00117308 */ /* 0x000e660000001000 */
[----:B------:R0:W-:Y:S01]  /*3070*/  STL [R18], RZ ;  /* 0x000000ff12007387 */ /* 0x0001e20000100800 */
[----:B-1----:R-:W-:Y:S01]  /*3080*/  FMUL.FTZ R17, R15, R17 ;  /* 0x000000110f117220 */ /* 0x002fe20000410000 */
[----:B------:R-:W-:Y:S07]  /*3090*/  @!P0 BRA `(.L_x_375) ;  /* 0x000005b000008947 */ /* 0x000fee0003800000 */
[----:B0-----:R-:W-:Y:S01]  /*30a0*/  MOV R21, RZ ;  /* 0x000000ff00157202 */ /* 0x001fe20000000f00 */
[----:B------:R-:W-:Y:S01]  /*30b0*/  IMAD.MOV.U32 R19, RZ, RZ, R6 ;  /* 0x000000ffff137224 */ /* 0x000fe200078e0006 */
[----:B------:R-:W-:-:S03]  /*30c0*/  PLOP3.LUT P0, PT, PT, PT, PT, 0x80, 0x0 ;  /* 0x000000000000781c */ /* 0x000fc60003f0f070 */
[----:B------:R-:W-:-:S05]  /*30d0*/  IMAD.IADD R18, R7, 0x1, -R21 ;  /* 0x0000000107127824 */ /* 0x000fca00078e0a15 */
[----:B------:R-:W-:Y:S01]  /*30e0*/  ISETP.GT.AND P1, PT, R18, 0x3, PT ;  /* 0x000000031200780c */ /* 0x000fe20003f24270 */
[----:B------:R-:W-:-:S11]  /*30f0*/  IMAD R18, R14, 0x4, R20 ;  /* 0x000000040e127824 */ /* 0x000fd600078e0214 */
[----:B------:R-:W-:Y:S05]  /*3100*/  @!P1 BRA `(.L_x_376) ;  /* 0x000002b000009947 */ /* 0x000fea0003800000 */
[----:B------:R-:W-:Y:S02]  /*3110*/  PLOP3.LUT P0, PT, PT, PT, PT, 0x8, 0x0 ;  /* 0x000000000000781c */ /* 0x000fe40003f0e170 */
[----:B------:R-:W-:-:S10]  /*3120*/  IADD3 R38, R7, -0x3, RZ ;  /* 0xfffffffd07267810 */ /* 0x000fd40007ffe0ff */
.L_x_377:
[----:B------:R-:W2:Y:S04]  /*3130*/  LDL R24, [R18] ;  /* 0x0000000012187983 */ /* 0x000ea80000100800 */
[----:B------:R-:W2:Y:S02]  /*3140*/  LDL R30, [R19] ;  /* 0x00000000131e7983 */ /* 0x000ea40000100800 */
[----:B--2---:R-:W-:-:S04]  /*3150*/  FFMA.FTZ R33, R17, R24, R30 ;  /* 0x0000001811217223 */ /* 0x004fc8000001001e */
[----:B------:R-:W-:-:S08]  /*3160*/  FFMA.FTZ R33, -R15, R33, R24 ;  /* 0x000000210f217223 */ /* 0x000fd00000010118 */
[----:B------:R0:W-:Y:S04]  /*3170*/  STL [R18], R33 ;  /* 0x0000002112007387 */ /* 0x0001e80000100800 */
[----:B------:R-:W2:Y:S01]  /*3180*/  LDL R34, [R19] ;  /* 0x0000000013227983 */ /* 0x000ea20000100800 */
[----:B------:R-:W-:-:S03]  /*3190*/  FFMA.FTZ R24, -R17, R30, R24 ;  /* 0x0000001e11187223 */ /* 0x000fc60000010118 */
[----:B------:R-:W3:Y:S01]  /*31a0*/  LDL R32, [R19+0x4] ;  /* 0x0000040013207983 */ /* 0x000ee20000100800 */
[----:B--2---:R-:W-:-:S08]  /*31b0*/  FFMA.FTZ R24, R15, R24, R34 ;  /* 0x000000180f187223 */ /* 0x004fd00000010022 */
[----:B------:R1:W-:Y:S04]  /*31c0*/  STL [R19], R24 ;  /* 0x0000001813007387 */ /* 0x0003e80000100800 */
[----:B------:R-:W3:Y:S02]  /*31d0*/  LDL R30, [R18+0x4] ;  /* 0x00000400121e7983 */ /* 0x000ee40000100800 */
[----:B---3--:R-:W-:-:S04]  /*31e0*/  FFMA.FTZ R36, R17, R30, R32 ;  /* 0x0000001e11247223 */ /* 0x008fc80000010020 */
[----:B------:R-:W-:-:S08]  /*31f0*/  FFMA.FTZ R36, -R15, R36, R30 ;  /* 0x000000240f247223 */ /* 0x000fd0000001011e */
[----:B------:R-:W-:Y:S04]  /*3200*/  STL [R18+0x4], R36 ;  /* 0x0000042412007387 */ /* 0x000fe80000100800 */
[----:B------:R-:W2:Y:S01]  /*3210*/  LDL R37, [R19+0x4] ;  /* 0x0000040013257983 */ /* 0x000ea20000100800 */
[----:B------:R-:W-:-:S03]  /*3220*/  FFMA.FTZ R30, -R17, R32, R30 ;  /* 0x00000020111e7223 */ /* 0x000fc6000001011e */
[----:B------:R-:W0:Y:S01]  /*3230*/  LDL R34, [R19+0x8] ;  /* 0x0000080013227983 */ /* 0x000e220000100800 */
[----:B--2---:R-:W-:-:S08]  /*3240*/  FFMA.FTZ R30, R15, R30, R37 ;  /* 0x0000001e0f1e7223 */ /* 0x004fd00000010025 */
[----:B------:R2:W-:Y:S04]  /*3250*/  STL [R19+0x4], R30 ;  /* 0x0000041e13007387 */ /* 0x0005e80000100800 */
[----:B------:R-:W0:Y:S02]  /*3260*/  LDL R32, [R18+0x8] ;  /* 0x0000080012207983 */ /* 0x000e240000100800 */
[----:B0-----:R-:W-:-:S04]  /*3270*/  FFMA.FTZ R33, R17, R32, R34 ;  /* 0x0000002011217223 */ /* 0x001fc80000010022 */
[----:B------:R-:W-:-:S08]  /*3280*/  FFMA.FTZ R33, -R15, R33, R32 ;  /* 0x000000210f217223 */ /* 0x000fd00000010120 */
[----:B------:R-:W-:Y:S04]  /*3290*/  STL [R18+0x8], R33 ;  /* 0x0000082112007387 */ /* 0x000fe80000100800 */
[----:B------:R-:W3:Y:S01]  /*32a0*/  LDL R37, [R19+0x8] ;  /* 0x0000080013257983 */ /* 0x000ee20000100800 */
[----:B------:R-:W-:-:S03]  /*32b0*/  FFMA.FTZ R32, -R17, R34, R32 ;  /* 0x0000002211207223 */ /* 0x000fc60000010120 */
[----:B------:R-:W2:Y:S01]  /*32c0*/  LDL R34, [R19+0xc] ;  /* 0x00000c0013227983 */ /* 0x000ea20000100800 */
[----:B---3--:R-:W-:-:S08]  /*32d0*/  FFMA.FTZ R32, R15, R32, R37 ;  /* 0x000000200f207223 */ /* 0x008fd00000010025 */
[----:B------:R-:W-:Y:S04]  /*32e0*/  STL [R19+0x8], R32 ;  /* 0x0000082013007387 */ /* 0x000fe80000100800 */
[----:B-1----:R-:W2:Y:S02]  /*32f0*/  LDL R24, [R18+0xc] ;  /* 0x00000c0012187983 */ /* 0x002ea40000100800 */
[----:B--2---:R-:W-:-:S04]  /*3300*/  FFMA.FTZ R30, R17, R24, R34 ;  /* 0x00000018111e7223 */ /* 0x004fc80000010022 */
[----:B------:R-:W-:-:S08]  /*3310*/  FFMA.FTZ R35, -R15, R30, R24 ;  /* 0x0000001e0f237223 */ /* 0x000fd00000010118 */
[----:B------:R0:W-:Y:S04]  /*3320*/  STL [R18+0xc], R35 ;  /* 0x00000c2312007387 */ /* 0x0001e80000100800 */
[----:B------:R-:W2:Y:S01]  /*3330*/  LDL R30, [R19+0xc] ;  /* 0x00000c00131e7983 */ /* 0x000ea20000100800 */
[----:B------:R-:W-:Y:S01]  /*3340*/  IADD3 R21, R21, 0x4, RZ ;  /* 0x0000000415157810 */ /* 0x000fe20007ffe0ff */
[----:B------:R-:W-:-:S03]  /*3350*/  FFMA.FTZ R24, -R17, R34, R24 ;  /* 0x0000002211187223 */ /* 0x000fc60000010118 */
[----:B------:R-:W-:Y:S02]  /*3360*/  ISETP.GE.AND P1, PT, R21, R38, PT ;  /* 0x000000261500720c */ /* 0x000fe40003f26270 */
[----:B0-----:R-:W-:Y:S01]  /*3370*/  IADD3 R18, R18, 0x10, RZ ;  /* 0x0000001012127810 */ /* 0x001fe20007ffe0ff */
[----:B--2---:R-:W-:-:S08]  /*3380*/  FFMA.FTZ R24, R15, R24, R30 ;  /* 0x000000180f187223 */ /* 0x004fd0000001001e */
[----:B------:R0:W-:Y:S02]  /*3390*/  STL [R19+0xc], R24 ;  /* 0x00000c1813007387 */ /* 0x0001e40000100800 */
[----:B0-----:R-:W-:Y:S01]  /*33a0*/  IADD3 R19, R19, 0x10, RZ ;  /* 0x0000001013137810 */ /* 0x001fe20007ffe0ff */
[----:B------:R-:W-:Y:S07]  /*33b0*/  @!P1 BRA `(.L_x_377) ;  /* 0xfffffd7000009947 */ /* 0x000fee000383ffff */
.L_x_376:
[----:B------:R-:W-:-:S04]  /*33c0*/  IADD3 R24, -R21, R7, RZ ;  /* 0x0000000715187210 */ /* 0x000fc80007ffe1ff */
[----:B------:R-:W-:-:S12]  /*33d0*/  ISETP.GT.AND P1, PT, R24, 0x1, PT ;  /* 0x000000011800780c */ /* 0x000fd80003f24270 */
[----:B------:R-:W-:Y:S05]  /*33e0*/  @!P1 BRA `(.L_x_378) ;  /* 0x0000016000009947 */ /* 0x000fea0003800000 */
[----:B------:R-:W2:Y:S04]  /*33f0*/  LDL R24, [R18] ;  /* 0x0000000012187983 */ /* 0x000ea80000100800 */
[----:B------:R-:W2:Y:S02]  /*3400*/  LDL R30, [R19] ;  /* 0x00000000131e7983 */ /* 0x000ea40000100800 */
[----:B--2---:R-:W-:-:S04]  /*3410*/  FFMA.FTZ R33, R17, R24, R30 ;  /* 0x0000001811217223 */ /* 0x004fc8000001001e */
[----:B------:R-:W-:-:S08]  /*3420*/  FFMA.FTZ R33, -R15, R33, R24 ;  /* 0x000000210f217223 */ /* 0x000fd00000010118 */
[----:B------:R-:W-:Y:S04]  /*3430*/  STL [R18], R33 ;  /* 0x0000002112007387 */ /* 0x000fe80000100800 */
[----:B------:R-:W2:Y:S01]  /*3440*/  LDL R34, [R19] ;  /* 0x0000000013227983 */ /* 0x000ea20000100800 */
[----:B------:R-:W-:-:S03]  /*3450*/  FFMA.FTZ R24, -R17, R30, R24 ;  /* 0x0000001e11187223 */ /* 0x000fc60000010118 */
[----:B------:R-:W3:Y:S01]  /*3460*/  LDL R32, [R19+0x4] ;  /* 0x0000040013207983 */ /* 0x000ee20000100800 */
[----:B--2---:R-:W-:-:S08]  /*3470*/  FFMA.FTZ R24, R15, R24, R34 ;  /* 0x000000180f187223 */ /* 0x004fd00000010022 */
[----:B------:R-:W-:Y:S04]  /*3480*/  STL [R19], R24 ;  /* 0x0000001813007387 */ /* 0x000fe80000100800 */
[----:B------:R-:W3:Y:S02]  /*3490*/  LDL R30, [R18+0x4] ;  /* 0x00000400121e7983 */ /* 0x000ee40000100800 */
[----:B---3--:R-:W-:-:S04]  /*34a0*/  FFMA.FTZ R36, R17, R30, R32 ;  /* 0x0000001e11247223 */ /* 0x008fc80000010020 */
[----:B------:R-:W-:-:S08]  /*34b0*/  FFMA.FTZ R36, -R15, R36, R30 ;  /* 0x000000240f247223 */ /* 0x000fd0000001011e */
[----:B------:R0:W-:Y:S04]  /*34c0*/  STL [R18+0x4], R36 ;  /* 0x0000042412007387 */ /* 0x0001e80000100800 */
[----:B------:R-:W2:Y:S01]  /*34d0*/  LDL R37, [R19+0x4] ;  /* 0x0000040013257983 */ /* 0x000ea20000100800 */
[----:B------:R-:W-:Y:S01]  /*34e0*/  FFMA.FTZ R30, -R17, R32, R30 ;  /* 0x00000020111e7223 */ /* 0x000fe2000001011e */
[----:B------:R-:W-:Y:S02]  /*34f0*/  PLOP3.LUT P0, PT, PT, PT, PT, 0x8, 0x0 ;  /* 0x000000000000781c */ /* 0x000fe40003f0e170 */
[----:B------:R-:W-:Y:S02]  /*3500*/  IADD3 R21, R21, 0x2, RZ ;  /* 0x0000000215157810 */ /* 0x000fe40007ffe0ff */
[----:B0-----:R-:W-:Y:S01]  /*3510*/  IADD3 R18, R18, 0x8, RZ ;  /* 0x0000000812127810 */ /* 0x001fe20007ffe0ff */
[----:B--2---:R-:W-:-:S08]  /*3520*/  FFMA.FTZ R30, R15, R30, R37 ;  /* 0x0000001e0f1e7223 */ /* 0x004fd00000010025 */
[----:B------:R0:W-:Y:S02]  /*3530*/  STL [R19+0x4], R30 ;  /* 0x0000041e13007387 */ /* 0x0001e40000100800 */
[----:B0-----:R-:W-:-:S08]  /*3540*/  IADD3 R19, R19, 0x8, RZ ;  /* 0x0000000813137810 */ /* 0x001fd00007ffe0ff */
.L_x_378:
[----:B------:R-:W-:-:S12]  /*3550*/  ISETP.LT.OR P0, PT, R21, R7, P0 ;  /* 0x000000071500720c */ /* 0x000fd80000701670 */
[----:B------:R-:W-:Y:S05]  /*3560*/  @!P0 BRA `(.L_x_375) ;  /* 0x000000e000008947 */ /* 0x000fea0003800000 */
.L_x_379:
[----:B------:R-:W2:Y:S04]  /*3570*/  LDL R24, [R18] ;  /* 0x0000000012187983 */ /* 0x000ea80000100800 */
[----:B------:R-:W2:Y:S02]  /*3580*/  LDL R30, [R19] ;  /* 0x00000000131e7983 */ /* 0x000ea40000100800 */
[----:B--2---:R-:W-:-:S04]  /*3590*/  FFMA.FTZ R33, R17, R24, R30 ;  /* 0x0000001811217223 */ /* 0x004fc8000001001e */
[----:B------:R-:W-:-:S08]  /*35a0*/  FFMA.FTZ R33, -R15, R33, R24 ;  /* 0x000000210f217223 */ /* 0x000fd00000010118 */
[----:B------:R0:W-:Y:S04]  /*35b0*/  STL [R18], R33 ;  /* 0x0000002112007387 */ /* 0x0001e80000100800 */
[----:B------:R-:W2:Y:S01]  /*35c0*/  LDL R34, [R19] ;  /* 0x0000000013227983 */ /* 0x000ea20000100800 */
[----:B------:R-:W-:Y:S01]  /*35d0*/  IADD3 R21, R21, 0x1, RZ ;  /* 0x0000000115157810 */ /* 0x000fe20007ffe0ff */
[----:B------:R-:W-:-:S03]  /*35e0*/  FFMA.FTZ R24, -R17, R30, R24 ;  /* 0x0000001e11187223 */ /* 0x000fc60000010118 */
[----:B------:R-:W-:Y:S02]  /*35f0*/  ISETP.GE.AND P0, PT, R21, R7, PT ;  /* 0x000000071500720c */ /* 0x000fe40003f06270 */
[----:B0-----:R-:W-:Y:S01]  /*3600*/  IADD3 R18, R18, 0x4, RZ ;  /* 0x0000000412127810 */ /* 0x001fe20007ffe0ff */
[----:B--2---:R-:W-:-:S08]  /*3610*/  FFMA.FTZ R24, R15, R24, R34 ;  /* 0x000000180f187223 */ /* 0x004fd00000010022 */
[----:B------:R0:W-:Y:S02]  /*3620*/  STL [R19], R24 ;  /* 0x0000001813007387 */ /* 0x0001e40000100800 */
[----:B0-----:R-:W-:Y:S01]  /*3630*/  IADD3 R19, R19, 0x4, RZ ;  /* 0x0000000413137810 */ /* 0x001fe20007ffe0ff */
[----:B------:R-:W-:Y:S07]  /*3640*/  @!P0 BRA `(.L_x_379) ;  /* 0xffffff2000008947 */ /* 0x000fee000383ffff */
.L_x_375:
[----:B0-----:R-:W-:-:S04]  /*3650*/  IADD3 R18, R7, 0x1, RZ ;  /* 0x0000000107127810 */ /* 0x001fc80007ffe0ff */
[----:B------:R-:W-:-:S12]  /*3660*/  ISETP.GE.AND P0, PT, R18, R4, PT ;  /* 0x000000041200720c */ /* 0x000fd80003f06270 */
[----:B------:R-:W-:Y:S05]  /*3670*/  @P0 BRA `(.L_x_380) ;  /* 0x0000012000000947 */ /* 0x000fea0003800000 */
[--C-:B------:R-:W-:Y:S02]  /*3680*/  IMAD.IADD R34, R10, 0x1, R7.reuse ;  /* 0x000000010a227824 */ /* 0x100fe400078e0207 */
[----:B------:R-:W-:Y:S02]  /*3690*/  IMAD R19, R25, R18, R7 ;  /* 0x0000001219137224 */ /* 0x000fe400078e0207 */
[----:B------:R-:W-:-:S08]  /*36a0*/  IMAD R34, R34, 0x4, R0 ;  /* 0x0000000422227824 */ /* 0x000fd000078e0200 */
.L_x_381:
[----:B------:R-:W-:Y:S01]  /*36b0*/  IMAD R21, R19, 0x4, R20 ;  /* 0x0000000413157824 */ /* 0x000fe200078e0214 */
[----:B------:R-:W2:Y:S07]  /*36c0*/  LDL R30, [R34] ;  /* 0x00000000221e7983 */ /* 0x000eae0000100800 */
[----:B------:R-:W2:Y:S02]  /*36d0*/  LDL R24, [R21] ;  /* 0x0000000015187983 */ /* 0x000ea40000100800 */
[----:B--2---:R-:W-:-:S04]  /*36e0*/  FFMA.FTZ R33, R17, R24, R30 ;  /* 0x0000001811217223 */ /* 0x004fc8000001001e */
[----:B------:R-:W-:-:S08]  /*36f0*/  FFMA.FTZ R32, -R15, R33, R24 ;  /* 0x000000210f207223 */ /* 0x000fd00000010118 */
[----:B------:R-:W-:Y:S04]  /*3700*/  STL [R21], R32 ;  /* 0x0000002015007387 */ /* 0x000fe80000100800 */
[----:B------:R-:W2:Y:S01]  /*3710*/  LDL R33, [R34] ;  /* 0x0000000022217983 */ /* 0x000ea20000100800 */
[----:B------:R-:W-:Y:S01]  /*3720*/  IADD3 R18, R18, 0x1, RZ ;  /* 0x0000000112127810 */ /* 0x000fe20007ffe0ff */
[----:B------:R-:W-:Y:S01]  /*3730*/  FFMA.FTZ R24, -R17, R30, R24 ;  /* 0x0000001e11187223 */ /* 0x000fe20000010118 */
[----:B------:R-:W-:Y:S02]  /*3740*/  IADD3 R19, R25, R19, RZ ;  /* 0x0000001319137210 */ /* 0x000fe40007ffe0ff */
[----:B------:R-:W-:Y:S01]  /*3750*/  ISETP.GE.AND P0, PT, R18, R4, PT ;  /* 0x000000041200720c */ /* 0x000fe20003f06270 */
[----:B--2---:R-:W-:-:S08]  /*3760*/  FFMA.FTZ R24, R15, R24, R33 ;  /* 0x000000180f187223 */ /* 0x004fd00000010021 */
[----:B------:R0:W-:Y:S02]  /*3770*/  STL [R34], R24 ;  /* 0x0000001822007387 */ /* 0x0001e40000100800 */
[----:B0-----:R-:W-:Y:S01]  /*3780*/  IADD3 R34, R34, 0x4, RZ ;  /* 0x0000000422227810 */ /* 0x001fe20007ffe0ff */
[----:B------:R-:W-:Y:S07]  /*3790*/  @!P0 BRA `(.L_x_381) ;  /* 0xffffff1000008947 */ /* 0x000fee000383ffff */
.L_x_380:
[----:B------:R-:W-:-:S12]  /*37a0*/  ISETP.GE.AND P0, PT, R8, R25, PT ;  /* 0x000000190800720c */ /* 0x000fd80003f06270 */
[----:B------:R-:W-:Y:S05]  /*37b0*/  @P0 BRA `(.L_x_382) ;  /* 0x0000013000000947 */ /* 0x000fea0003800000 */
[----:B------:R-:W-:Y:S01]  /*37c0*/  IMAD.IADD R18, R9, 0x1, R7 ;  /* 0x0000000109127824 */ /* 0x000fe200078e0207 */
[----:B------:R-:W-:Y:S01]  /*37d0*/  MOV R21, R8 ;  /* 0x0000000800157202 */ /* 0x000fe20000000f00 */
[----:B------:R-:W-:-:S08]  /*37e0*/  IMAD.MOV.U32 R19, RZ, RZ, R12 ;  /* 0x000000ffff137224 */ /* 0x000fd000078e000c */
.L_x_383:
[--C-:B0-----:R-:W-:Y:S02]  /*37f0*/  IMAD R24, R18, 0x4, R20.reuse ;  /* 0x0000000412187824 */ /* 0x101fe400078e0214 */
[----:B-1----:R-:W-:-:S06]  /*3800*/  IMAD R30, R19, 0x4, R20 ;  /* 0x00000004131e7824 */ /* 0x002fcc00078e0214 */
[----:B------:R-:W2:Y:S04]  /*3810*/  LDL R32, [R24] ;  /* 0x0000000018207983 */ /* 0x000ea80000100800 */
[----:B------:R-:W2:Y:S02]  /*3820*/  LDL R34, [R30] ;  /* 0x000000001e227983 */ /* 0x000ea40000100800 */
[----:B--2---:R-:W-:-:S04]  /*3830*/  FFMA.FTZ R33, R17, R32, R34 ;  /* 0x0000002011217223 */ /* 0x004fc80000010022 */
[----:B------:R-:W-:-:S08]  /*3840*/  FFMA.FTZ R33, -R15, R33, R32 ;  /* 0x000000210f217223 */ /* 0x000fd00000010120 */
[----:B------:R0:W-:Y:S04]  /*3850*/  STL [R24], R33 ;  /* 0x0000002118007387 */ /* 0x0001e80000100800 */
[----:B------:R-:W2:Y:S01]  /*3860*/  LDL R37, [R30] ;  /* 0x000000001e257983 */ /* 0x000ea20000100800 */
[----:B------:R-:W-:Y:S01]  /*3870*/  FFMA.FTZ R32, -R17, R34, R32 ;  /* 0x0000002211207223 */ /* 0x000fe20000010120 */
[----:B------:R-:W-:Y:S01]  /*3880*/  IADD3 R21, R21, 0x1, RZ ;  /* 0x0000000115157810 */ /* 0x000fe20007ffe0ff */
[C---:B------:R-:W-:Y:S01]  /*3890*/  IMAD.IADD R19, R25.reuse, 0x1, R19 ;  /* 0x0000000119137824 */ /* 0x040fe200078e0213 */
[----:B------:R-:W-:Y:S02]  /*38a0*/  IADD3 R18, R25, R18, RZ ;  /* 0x0000001219127210 */ /* 0x000fe40007ffe0ff */
[----:B------:R-:W-:Y:S01]  /*38b0*/  ISETP.GE.AND P0, PT, R21, R25, PT ;  /* 0x000000191500720c */ /* 0x000fe20003f06270 */
[----:B--2---:R-:W-:-:S08]  /*38c0*/  FFMA.FTZ R32, R15, R32, R37 ;  /* 0x000000200f207223 */ /* 0x004fd00000010025 */
[----:B------:R1:W-:Y:S03]  /*38d0*/  STL [R30], R32 ;  /* 0x000000201e007387 */ /* 0x0003e60000100800 */
[----:B------:R-:W-:Y:S05]  /*38e0*/  @!P0 BRA `(.L_x_383) ;  /* 0xffffff0000008947 */ /* 0x000fea000383ffff */
.L_x_382:
[----:B01----:R-:W-:Y:S02]  /*38f0*/  IMAD R14, R14, UR4, RZ ;  /* 0x000000040e0e7c24 */ /* 0x003fe4000f8e02ff */
[----:B------:R-:W-:-:S08]  /*3900*/  IMAD.MOV.U32 R21, RZ, RZ, R5 ;  /* 0x000000ffff157224 */ /* 0x000fd000078e0005 */
.L_x_384:
[C---:B0-----:R-:W-:Y:S01]  /*3910*/  IADD3 R18, R23.reuse, R14, RZ ;  /* 0x0000000e17127210 */ /* 0x041fe20007ffe0ff */
[----:B-1----:R-:W-:Y:S02]  /*3920*/  IMAD.MOV.U32 R33, RZ, RZ, 0x4 ;  /* 0x00000004ff217424 */ /* 0x002fe400078e00ff */
[----:B------:R-:W-:Y:S02]  /*3930*/  IMAD.IADD R32, R23, 0x1, R21 ;  /* 0x0000000117207824 */ /* 0x000fe400078e0215 */
[----:B------:R-:W-:-:S02]  /*3940*/  IMAD.WIDE R18, R18, R33, c[0x0][0x170] ;  /* 0x00005c0012127625 */ /* 0x000fc400078e0221 */
[----:B------:R-:W-:-:S08]  /*3950*/  IMAD.WIDE R32, R32, R33, c[0x0][0x170] ;  /* 0x00005c0020207625 */ /* 0x000fd000078e0221 */
[----:B------:R-:W2:Y:S04]  /*3960*/  LDG.E.SYS R24, [R18] ;  /* 0x0000000012187381 */ /* 0x000ea800001ee900 */
[----:B------:R-:W2:Y:S02]  /*3970*/  LDG.E.SYS R30, [R32] ;  /* 0x00000000201e7381 */ /* 0x000ea400001ee900 */
[----:B--2---:R-:W-:-:S04]  /*3980*/  FFMA.FTZ R34, R17, R24, R30 ;  /* 0x0000001811227223 */ /* 0x004fc8000001001e */
[----:B------:R-:W-:-:S08]  /*3990*/  FFMA.FTZ R35, -R15, R34, R24 ;  /* 0x000000220f237223 */ /* 0x000fd00000010118 */
[----:B------:R0:W-:Y:S04]  /*39a0*/  STG.E.SYS [R18], R35 ;  /* 0x0000002312007386 */ /* 0x0001e8000010e900 */
[----:B------:R-:W2:Y:S01]  /*39b0*/  LDG.E.SYS R34, [R32] ;  /* 0x0000000020227381 */ /* 0x000ea200001ee900 */
[----:B------:R-:W-:Y:S01]  /*39c0*/  FFMA.FTZ R24, -R17, R30, R24 ;  /* 0x0000001e11187223 */ /* 0x000fe20000010118 */
[----:B------:R-:W-:Y:S02]  /*39d0*/  IADD3 R16, R16, 0x1, RZ ;  /* 0x0000000110107810 */ /* 0x000fe40007ffe0ff */
[----:B------:R-:W-:Y:S02]  /*39e0*/  IADD3 R14, R14, UR4, RZ ;  /* 0x000000040e0e7c10 */ /* 0x000fe4000fffe0ff */
[----:B------:R-:W-:-:S02]  /*39f0*/  ISETP.GE.AND P0, PT, R16, R25, PT ;  /* 0x000000191000720c */ /* 0x000fc40003f06270 */
[----:B------:R-:W-:Y:S01]  /*3a00*/  IADD3 R21, R21, UR4, RZ ;  /* 0x0000000415157c10 */ /* 0x000fe2000fffe0ff */
[----:B--2---:R-:W-:-:S08]  /*3a10*/  FFMA.FTZ R34, R15, R24, R34 ;  /* 0x000000180f227223 */ /* 0x004fd00000010022 */
[----:B------:R1:W-:Y:S01]  /*3a20*/  STG.E.SYS [R32], R34 ;  /* 0x0000002220007386 */ /* 0x0003e2000010e900 */
[----:B------:R-:W-:Y:S05]  /*3a30*/  @!P0 BRA `(.L_x_384) ;  /* 0xfffffed000008947 */ /* 0x000fea000383ffff */
.L_x_372:
[----:B01----:R-:W-:Y:S05]  /*3a40*/  BSYNC B1 ;  /* 0x0000000000017941 */ /* 0x003fea0003800000 */
.L_x_371:
[----:B------:R-:W-:-:S04]  /*3a50*/  IADD3 R7, R7, 0x1, RZ ;  /* 0x0000000107077810 */ /* 0x000fc80007ffe0ff */
[----:B------:R-:W-:-:S12]  /*3a60*/  ISETP.GE.AND P0, PT, R7, R4, PT ;  /* 0x000000040700720c */ /* 0x000fd80003f06270 */
[----:B------:R-:W-:Y:S05]  /*3a70*/  @!P0 BRA `(.L_x_385) ;  /* 0xfffff35000008947 */ /* 0x000fea000383ffff */
.L_x_370:
[----:B------:R-:W-:-:S04]  /*3a80*/  IADD3 R4, R4, 0x1, RZ ;  /* 0x0000000104047810 */ /* 0x000fc80007ffe0ff */
[----:B------:R-:W-:-:S12]  /*3a90*/  ISETP.GE.AND P0, PT, R4, R25, PT ;  /* 0x000000190400720c */ /* 0x000fd80003f06270 */
[----:B------:R-:W-:Y:S05]  /*3aa0*/  @!P0 BRA `(.L_x_386) ;  /* 0xfffff27000008947 */ /* 0x000fea000383ffff */
[----:B------:R-:W-:Y:S01]  /*3ab0*/  MOV R4, 0x1 ;  /* 0x0000000100047802 */ /* 0x000fe20000000f00 */
[----:B------:R-:W-:-:S08]  /*3ac0*/  IMAD.MOV.U32 R5, RZ, RZ, RZ ;  /* 0x000000ffff057224 */ /* 0x000fd000078e00ff */
.L_x_392:
        /* <DEDUP_REMOVED lines=11> */
.L_x_389:
        /* <DEDUP_REMOVED lines=12> */
.L_x_388:
        /* <DEDUP_REMOVED lines=10> */
.L_x_390:
[----:B------:R-:W-:-:S12]  /*3ce0*/  ISETP.LT.OR P0, PT, R7, R4, P0 ;  /* 0x000000040700720c */ /* 0x000fd80000701670 */
[----:B------:R-:W-:Y:S05]  /*3cf0*/  @!P0 BRA `(.L_x_387) ;  /* 0x0000006000008947 */ /* 0x000fea0003800000 */
.L_x_391:
[----:B------:R0:W2:Y:S01]  /*3d00*/  LDL R6, [R9] ;  /* 0x0000000009067983 */ /* 0x0000a20000100800 */
[----:B------:R-:W-:-:S04]  /*3d10*/  IADD3 R7, R7, 0x1, RZ ;  /* 0x0000000107077810 */ /* 0x000fc80007ffe0ff */
[----:B------:R-:W-:Y:S02]  /*3d20*/  ISETP.GE.AND P0, PT, R7, R4, PT ;  /* 0x000000040700720c */ /* 0x000fe40003f06270 */
[----:B0-----:R-:W-:Y:S01]  /*3d30*/  IADD3 R9, R9, 0x4, RZ ;  /* 0x0000000409097810 */ /* 0x001fe20007ffe0ff */
[----:B--2---:R-:W-:-:S09]  /*3d40*/  FADD.FTZ R5, |R6|, R5 ;  /* 0x0000000506057221 */ /* 0x004fd20000010200 */
[----:B------:R-:W-:Y:S05]  /*3d50*/  @!P0 BRA `(.L_x_391) ;  /* 0xffffffa000008947 */ /* 0x000fea000383ffff */
.L_x_387:
[----:B------:R-:W-:-:S04]  /*3d60*/  IADD3 R4, R4, 0x1, RZ ;  /* 0x0000000104047810 */ /* 0x000fc80007ffe0ff */
[----:B------:R-:W-:-:S12]  /*3d70*/  ISETP.GE.AND P0, PT, R4, R25, PT ;  /* 0x000000190400720c */ /* 0x000fd80003f06270 */
[----:B------:R-:W-:Y:S05]  /*3d80*/  @!P0 BRA `(.L_x_392) ;  /* 0xfffffd4000008947 */ /* 0x000fea000383ffff */
[----:B------:R-:W-:-:S12]  /*3d90*/  FSETP.GEU.FTZ.AND P0, PT, R5, 1.0000000116860974231e-07, PT ;  /* 0x33d6bf950500780b */ /* 0x000fd80003f1e000 */
[----:B------:R-:W-:Y:S05]  /*3da0*/  @!P0 BRA `(.L_x_369) ;  /* 0x000076a000008947 */ /* 0x000fea0003800000 */
[----:B------:R-:W0:Y:S01]  /*3db0*/  MUFU.RCP R11, R3 ;  /* 0x00000003000b7308 */ /* 0x000e220000001000 */
[----:B------:R-:W-:Y:S02]  /*3dc0*/  FMUL.FTZ R5, R5, 0.20000000298023223877 ;  /* 0x3e4ccccd05057820 */ /* 0x000fe40000410000 */
[----:B------:R-:W-:Y:S02]  /*3dd0*/  IMAD.MOV.U32 R4, RZ, RZ, 0x1 ;  /* 0x00000001ff047424 */ /* 0x000fe400078e00ff */
[----:B0-----:R-:W-:-:S08]  /*3de0*/  FMUL.FTZ R11, R5, R11 ;  /* 0x0000000b050b7220 */ /* 0x001fd00000410000 */
.L_x_409:
        /* <DEDUP_REMOVED lines=11> */
.L_x_408:
        /* <DEDUP_REMOVED lines=29> */
.L_x_397:
[----:B------:R-:W-:Y:S05]  /*4070*/  BSYNC B2 ;  /* 0x0000000000027941 */ /* 0x000fea0003800000 */
.L_x_396:
        /* <DEDUP_REMOVED lines=24> */
.L_x_400:
        /* <DEDUP_REMOVED lines=41> */
.L_x_399:
        /* <DEDUP_REMOVED lines=25> */
.L_x_401:
[----:B------:R-:W-:-:S12]  /*4620*/  ISETP.LT.OR P0, PT, R21, R7, P0 ;  /* 0x000000071500720c */ /* 0x000fd80000701670 */
[----:B------:R-:W-:Y:S05]  /*4630*/  @!P0 BRA `(.L_x_398) ;  /* 0x000000e000008947 */ /* 0x000fea0003800000 */
.L_x_402:
        /* <DEDUP_REMOVED lines=14> */
.L_x_398:
[----:B0-----:R-:W-:-:S04]  /*4720*/  IADD3 R18, R7, 0x1, RZ ;  /* 0x0000000107127810 */ /* 0x001fc80007ffe0ff */
[----:B------:R-:W-:-:S12]  /*4730*/  ISETP.GE.AND P0, PT, R18, R4, PT ;  /* 0x000000041200720c */ /* 0x000fd80003f06270 */
[----:B------:R-:W-:Y:S05]  /*4740*/  @P0 BRA `(.L_x_403) ;  /* 0x0000012000000947 */ /* 0x000fea0003800000 */
[--C-:B------:R-:W-:Y:S02]  /*4750*/  IMAD.IADD R34, R10, 0x1, R7.reuse ;  /* 0x000000010a227824 */ /* 0x100fe400078e0207 */
[----:B------:R-:W-:Y:S02]  /*4760*/  IMAD R19, R25, R18, R7 ;  /* 0x0000001219137224 */ /* 0x000fe400078e0207 */
[----:B------:R-:W-:-:S08]  /*4770*/  IMAD R34, R34, 0x4, R0 ;  /* 0x0000000422227824 */ /* 0x000fd000078e0200 */
.L_x_404:
[----:B------:R-:W-:Y:S01]  /*4780*/  LEA R21, R19, R20, 0x2 ;  /* 0x0000001413157211 */ /* 0x000fe200078e10ff */
[----:B------:R-:W2:Y:S07]  /*4790*/  LDL R30, [R34] ;  /* 0x00000000221e7983 */ /* 0x000eae0000100800 */
[----:B------:R-:W2:Y:S02]  /*47a0*/  LDL R24, [R21] ;  /* 0x0000000015187983 */ /* 0x000ea40000100800 */
[----:B--2---:R-:W-:-:S04]  /*47b0*/  FFMA.FTZ R33, R17, R24, R30 ;  /* 0x0000001811217223 */ /* 0x004fc8000001001e */
[----:B------:R-:W-:-:S08]  /*47c0*/  FFMA.FTZ R32, -R15, R33, R24 ;  /* 0x000000210f207223 */ /* 0x000fd00000010118 */
[----:B------:R-:W-:Y:S04]  /*47d0*/  STL [R21], R32 ;  /* 0x0000002015007387 */ /* 0x000fe80000100800 */
[----:B------:R-:W2:Y:S01]  /*47e0*/  LDL R33, [R34] ;  /* 0x0000000022217983 */ /* 0x000ea20000100800 */
[----:B------:R-:W-:Y:S01]  /*47f0*/  IADD3 R18, R18, 0x1, RZ ;  /* 0x0000000112127810 */ /* 0x000fe20007ffe0ff */
[----:B------:R-:W-:Y:S02]  /*4800*/  FFMA.FTZ R24, -R17, R30, R24 ;  /* 0x0000001e11187223 */ /* 0x000fe40000010118 */
[----:B------:R-:W-:Y:S01]  /*4810*/  IMAD.IADD R19, R25, 0x1, R19 ;  /* 0x0000000119137824 */ /* 0x000fe200078e0213 */
[----:B------:R-:W-:Y:S01]  /*4820*/  ISETP.GE.AND P0, PT, R18, R4, PT ;  /* 0x000000041200720c */ /* 0x000fe20003f06270 */
[----:B--2---:R-:W-:-:S08]  /*4830*/  FFMA.FTZ R24, R15, R24, R33 ;  /* 0x000000180f187223 */ /* 0x004fd00000010021 */
[----:B------:R0:W-:Y:S02]  /*4840*/  STL [R34], R24 ;  /* 0x0000001822007387 */ /* 0x0001e40000100800 */
[----:B0-----:R-:W-:Y:S01]  /*4850*/  IADD3 R34, R34, 0x4, RZ ;  /* 0x0000000422227810 */ /* 0x001fe20007ffe0ff */
[----:B------:R-:W-:Y:S07]  /*4860*/  @!P0 BRA `(.L_x_404) ;  /* 0xffffff1000008947 */ /* 0x000fee000383ffff */
.L_x_403:
[----:B------:R-:W-:-:S12]  /*4870*/  ISETP.GE.AND P0, PT, R8, R25, PT ;  /* 0x000000190800720c */ /* 0x000fd80003f06270 */
[----:B------:R-:W-:Y:S05]  /*4880*/  @P0 BRA `(.L_x_405) ;  /* 0x0000013000000947 */ /* 0x000fea0003800000 */
[----:B------:R-:W-:Y:S01]  /*4890*/  IADD3 R18, R9, R7, RZ ;  /* 0x0000000709127210 */ /* 0x000fe20007ffe0ff */
[----:B------:R-:W-:Y:S01]  /*48a0*/  IMAD.MOV.U32 R19, RZ, RZ, R12 ;  /* 0x000000ffff137224 */ /* 0x000fe200078e000c */
[----:B------:R-:W-:-:S08]  /*48b0*/  MOV R21, R8 ;  /* 0x0000000800157202 */ /* 0x000fd00000000f00 */
.L_x_406:
[----:B0-----:R-:W-:Y:S01]  /*48c0*/  IMAD R24, R18, 0x4, R20 ;  /* 0x0000000412187824 */ /* 0x001fe200078e0214 */
[----:B-1----:R-:W-:-:S07]  /*48d0*/  LEA R30, R19, R20, 0x2 ;  /* 0x00000014131e7211 */ /* 0x002fce00078e10ff */
        /* <DEDUP_REMOVED lines=14> */
.L_x_405:
[----:B01----:R-:W-:Y:S02]  /*49c0*/  IMAD R14, R14, UR4, RZ ;  /* 0x000000040e0e7c24 */ /* 0x003fe4000f8e02ff */
[----:B------:R-:W-:-:S08]  /*49d0*/  IMAD.MOV.U32 R21, RZ, RZ, R5 ;  /* 0x000000ffff157224 */ /* 0x000fd000078e0005 */
.L_x_407:
[C---:B0-----:R-:W-:Y:S01]  /*49e0*/  IADD3 R18, R23.reuse, R14, RZ ;  /* 0x0000000e17127210 */ /* 0x041fe20007ffe0ff */
[----:B-1----:R-:W-:Y:S01]  /*49f0*/  IMAD.MOV.U32 R33, RZ, RZ, 0x4 ;  /* 0x00000004ff217424 */ /* 0x002fe200078e00ff */
[----:B------:R-:W-:-:S03]  /*4a00*/  IADD3 R32, R23, R21, RZ ;  /* 0x0000001517207210 */ /* 0x000fc60007ffe0ff */
[-C--:B------:R-:W-:Y:S02]  /*4a10*/  IMAD.WIDE R18, R18, R33.reuse, c[0x0][0x170] ;  /* 0x00005c0012127625 */ /* 0x080fe400078e0221 */
        /* <DEDUP_REMOVED lines=15> */
.L_x_395:
[----:B01----:R-:W-:Y:S05]  /*4b10*/  BSYNC B1 ;  /* 0x0000000000017941 */ /* 0x003fea0003800000 */
.L_x_394:
[----:B------:R-:W-:-:S04]  /*4b20*/  IADD3 R7, R7, 0x1, RZ ;  /* 0x0000000107077810 */ /* 0x000fc80007ffe0ff */
[----:B------:R-:W-:-:S12]  /*4b30*/  ISETP.GE.AND P0, PT, R7, R4, PT ;  /* 0x000000040700720c */ /* 0x000fd80003f06270 */
[----:B------:R-:W-:Y:S05]  /*4b40*/  @!P0 BRA `(.L_x_408) ;  /* 0xfffff35000008947 */ /* 0x000fea000383ffff */
.L_x_393:
[----:B------:R-:W-:-:S04]  /*4b50*/  IADD3 R4, R4, 0x1, RZ ;  /* 0x0000000104047810 */ /* 0x000fc80007ffe0ff */
[----:B------:R-:W-:-:S12]  /*4b60*/  ISETP.GE.AND P0, PT, R4, R25, PT ;  /* 0x000000190400720c */ /* 0x000fd80003f06270 */
[----:B------:R-:W-:Y:S05]  /*4b70*/  @!P0 BRA `(.L_x_409) ;  /* 0xfffff27000008947 */ /* 0x000fea000383ffff */
[----:B------:R-:W-:Y:S01]  /*4b80*/  IMAD.MOV.U32 R4, RZ, RZ, 0x1 ;  /* 0x00000001ff047424 */ /* 0x000fe200078e00ff */
[----:B------:R-:W-:-:S08]  /*4b90*/  MOV R5, RZ ;  /* 0x000000ff00057202 */ /* 0x000fd00000000f00 */
.L_x_415:
        /* <DEDUP_REMOVED lines=11> */
.L_x_412:
        /* <DEDUP_REMOVED lines=12> */
.L_x_411:
        /* <DEDUP_REMOVED lines=10> */
.L_x_413:
[----:B------:R-:W-:-:S12]  /*4db0*/  ISETP.LT.OR P0, PT, R7, R4, P0 ;  /* 0x000000040700720c */ /* 0x000fd80000701670 */
[----:B------:R-:W-:Y:S05]  /*4dc0*/  @!P0 BRA `(.L_x_410) ;  /* 0x0000006000008947 */ /* 0x000fea0003800000 */
.L_x_414:
[----:B------:R0:W2:Y:S01]  /*4dd0*/  LDL R6, [R9] ;  /* 0x0000000009067983 */ /* 0x0000a20000100800 */
[----:B------:R-:W-:-:S04]  /*4de0*/  IADD3 R7, R7, 0x1, RZ ;  /* 0x0000000107077810 */ /* 0x000fc80007ffe0ff */
[----:B------:R-:W-:Y:S02]  /*4df0*/  ISETP.GE.AND P0, PT, R7, R4, PT ;  /* 0x000000040700720c */ /* 0x000fe40003f06270 */
[----:B0-----:R-:W-:Y:S01]  /*4e00*/  IADD3 R9, R9, 0x4, RZ ;  /* 0x0000000409097810 */ /* 0x001fe20007ffe0ff */
[----:B--2---:R-:W-:-:S09]  /*4e10*/  FADD.FTZ R5, |R6|, R5 ;  /* 0x0000000506057221 */ /* 0x004fd20000010200 */
[----:B------:R-:W-:Y:S05]  /*4e20*/  @!P0 BRA `(.L_x_414) ;  /* 0xffffffa000008947 */ /* 0x000fea000383ffff */
.L_x_410:
[----:B------:R-:W-:-:S04]  /*4e30*/  IADD3 R4, R4, 0x1, RZ ;  /* 0x0000000104047810 */ /* 0x000fc80007ffe0ff */
[----:B------:R-:W-:-:S12]  /*4e40*/  ISETP.GE.AND P0, PT, R4, R25, PT ;  /* 0x000000190400720c */ /* 0x000fd80003f06270 */
[----:B------:R-:W-:Y:S05]  /*4e50*/  @!P0 BRA `(.L_x_415) ;  /* 0xfffffd4000008947 */ /* 0x000fea000383ffff */
[----:B------:R-:W-:-:S12]  /*4e60*/  FSETP.GEU.FTZ.AND P0, PT, R5, 1.0000000116860974231e-07, PT ;  /* 0x33d6bf950500780b */ /* 0x000fd80003f1e000 */
[----:B------:R-:W-:Y:S05]  /*4e70*/  @!P0 BRA `(.L_x_369) ;  /* 0x000065d000008947 */ /* 0x000fea0003800000 */
[----:B------:R-:W0:Y:S01]  /*4e80*/  MUFU.RCP R3, R3 ;  /* 0x0000000300037308 */ /* 0x000e220000001000 */
[----:B------:R-:W-:Y:S01]  /*4e90*/  FMUL.FTZ R5, R5, 0.20000000298023223877 ;  /* 0x3e4ccccd05057820 */ /* 0x000fe20000410000 */
[----:B------:R-:W-:-:S03]  /*4ea0*/  MOV R4, 0x1 ;  /* 0x0000000100047802 */ /* 0x000fc60000000f00 */
[----:B0-----:R-:W-:-:S08]  /*4eb0*/  FMUL.FTZ R10, R5, R3 ;  /* 0x00000003050a7220 */ /* 0x001fd00000410000 */
.L_x_432:
[----:B------:R-:W-:-:S12]  /*4ec0*/  ISETP.GE.AND P0, PT, R4, 0x1, PT ;  /* 0x000000010400780c */ /* 0x000fd80003f06270 */
[----:B------:R-:W-:Y:S05]  /*4ed0*/  @!P0 BRA `(.L_x_416) ;  /* 0x00000d4000008947 */ /* 0x000fea0003800000 */
[----:B------:R-:W-:Y:S01]  /*4ee0*/  IADD3 R8, R4, 0x1, RZ ;  /* 0x0000000104087810 */ /* 0x000fe20007ffe0ff */
[----:B------:R-:W-:Y:S01]  /*4ef0*/  IMAD R9, R25, R4, RZ ;  /* 0x0000000419097224 */ /* 0x000fe200078e02ff */
[----:B------:R-:W-:-:S03]  /*4f00*/  MOV R6, RZ ;  /* 0x000000ff00067202 */ /* 0x000fc60000000f00 */
[----:B------:R-:W-:Y:S02]  /*4f10*/  IMAD.IADD R11, R9, 0x1, R4 ;  /* 0x00000001090b7824 */ /* 0x000fe400078e0204 */
[----:B------:R-:W-:Y:S02]  /*4f20*/  IMAD R7, R25, R8, RZ ;  /* 0x0000000819077224 */ /* 0x000fe400078e02ff */
[--C-:B------:R-:W-:Y:S02]  /*4f30*/  IMAD R12, R11, 0x4, R20.reuse ;  /* 0x000000040b0c7824 */ /* 0x100fe400078e0214 */
[----:B------:R-:W-:Y:S01]  /*4f40*/  IMAD R5, R9, 0x4, R20 ;  /* 0x0000000409057824 */ /* 0x000fe200078e0214 */
[----:B------:R-:W-:Y:S01]  /*4f50*/  IADD3 R11, R7, R4, RZ ;  /* 0x00000004070b7210 */ /* 0x000fe20007ffe0ff */
[----:B------:R-:W-:-:S08]  /*4f60*/  IMAD R3, R9, UR4, RZ ;  /* 0x0000000409037c24 */ /* 0x000fd0000f8e02ff */
.L_x_431:
[----:B------:R-:W-:-:S05]  /*4f70*/  IMAD.IADD R13, R9, 0x1, R6 ;  /* 0x00000001090d7824 */ /* 0x000fca00078e0206 */
[----:B------:R-:W-:-:S08]  /*4f80*/  LEA R17, R13, R20, 0x2 ;  /* 0x000000140d117211 */ /* 0x000fd000078e10ff */
[----:B------:R-:W2:Y:S01]  /*4f90*/  LDL R33, [R17] ;  /* 0x0000000011217983 */ /* 0x000ea20000100800 */
[----:B------:R-:W-:Y:S01]  /*4fa0*/  BSSY B1, `(.L_x_417) ;  /* 0x00000c4000017945 */ /* 0x000fe20003800000 */
[C---:B--2---:R-:W-:Y:S02]  /*4fb0*/  FSETP.NEU.FTZ.AND P0, PT, R33.reuse, RZ, PT ;  /* 0x000000ff2100720b */ /* 0x044fe40003f1d000 */
[----:B------:R-:W-:-:S04]  /*4fc0*/  FSETP.GEU.FTZ.AND P1, PT, |R33|, R10, PT ;  /* 0x0000000a2100720b */ /* 0x000fc80003f3e200 */
[----:B------:R-:W-:-:S12]  /*4fd0*/  PLOP3.LUT P0, PT, P0, P1, PT, 0x2a, 0x0 ;  /* 0x000000000000781c */ /* 0x000fd80000702572 */
[----:B------:R-:W-:Y:S05]  /*4fe0*/  @P0 BRA `(.L_x_418) ;  /* 0x00000bf000000947 */ /* 0x000fea0003800000 */
[----:B------:R-:W-:Y:S01]  /*4ff0*/  IMAD R13, R25, R6, RZ ;  /* 0x00000006190d7224 */ /* 0x000fe200078e02ff */
[----:B------:R-:W2:Y:S03]  /*5000*/  LDL R24, [R12] ;  /* 0x000000000c187983 */ /* 0x000ea60000100800 */
[----:B------:R-:W-:-:S05]  /*5010*/  IMAD.IADD R14, R13, 0x1, R6 ;  /* 0x000000010d0e7824 */ /* 0x000fca00078e0206 */
[----:B------:R-:W-:-:S08]  /*5020*/  LEA R18, R14, R20, 0x2 ;  /* 0x000000140e127211 */ /* 0x000fd000078e10ff */
        /* <DEDUP_REMOVED lines=17> */
.L_x_420:
[----:B------:R-:W-:Y:S05]  /*5140*/  BSYNC B2 ;  /* 0x0000000000027941 */ /* 0x000fea0003800000 */
.L_x_419:
[----:B------:R-:W-:-:S08]  /*5150*/  FFMA.FTZ R15, R33, R19, R24 ;  /* 0x00000013210f7223 */ /* 0x000fd00000010018 */
[----:B------:R0:W-:Y:S04]  /*5160*/  STL [R12], R15 ;  /* 0x0000000f0c007387 */ /* 0x0001e80000100800 */
[----:B------:R-:W2:Y:S01]  /*5170*/  LDL R16, [R18] ;  /* 0x0000000012107983 */ /* 0x000ea20000100800 */
[----:B------:R-:W-:Y:S01]  /*5180*/  FFMA.FTZ R21, R19, R19, 1 ;  /* 0x3f80000013157423 */ /* 0x000fe20000010013 */
[----:B------:R-:W-:Y:S01]  /*5190*/  ISETP.GE.AND P0, PT, R6, 0x1, PT ;  /* 0x000000010600780c */ /* 0x000fe20003f06270 */
[----:B0-----:R-:W-:-:S04]  /*51a0*/  IMAD.MOV.U32 R15, RZ, RZ, RZ ;  /* 0x000000ffff0f7224 */ /* 0x001fc800078e00ff */
[----:B------:R-:W0:Y:S02]  /*51b0*/  MUFU.RSQ R14, R21 ;  /* 0x00000015000e7308 */ /* 0x000e240000001400 */
[----:B0-----:R-:W-:Y:S02]  /*51c0*/  FADD.FTZ R24, R14, 1 ;  /* 0x3f8000000e187421 */ /* 0x001fe40000010000 */
[----:B------:R-:W-:Y:S02]  /*51d0*/  FMUL.FTZ R14, R19, R14 ;  /* 0x0000000e130e7220 */ /* 0x000fe40000410000 */
[----:B--2---:R-:W-:Y:S02]  /*51e0*/  FFMA.FTZ R32, -R33, R19, R16 ;  /* 0x0000001321207223 */ /* 0x004fe40000010110 */
[----:B------:R-:W0:Y:S06]  /*51f0*/  MUFU.RCP R16, R24 ;  /* 0x0000001800107308 */ /* 0x000e2c0000001000 */
[----:B------:R1:W-:Y:S04]  /*5200*/  STL [R18], R32 ;  /* 0x0000002012007387 */ /* 0x0003e80000100800 */
[----:B------:R1:W-:Y:S01]  /*5210*/  STL [R17], RZ ;  /* 0x000000ff11007387 */ /* 0x0003e20000100800 */
[----:B0-----:R-:W-:Y:S01]  /*5220*/  FMUL.FTZ R16, R14, R16 ;  /* 0x000000100e107220 */ /* 0x001fe20000410000 */
[----:B------:R-:W-:Y:S07]  /*5230*/  @!P0 BRA `(.L_x_421) ;  /* 0x000005b000008947 */ /* 0x000fee0003800000 */
[----:B-1----:R-:W-:Y:S02]  /*5240*/  MOV R19, RZ ;  /* 0x000000ff00137202 */ /* 0x002fe40000000f00 */
[----:B------:R-:W-:-:S02]  /*5250*/  PLOP3.LUT P0, PT, PT, PT, PT, 0x80, 0x0 ;  /* 0x000000000000781c */ /* 0x000fc40003f0f070 */
[----:B------:R-:W-:Y:S01]  /*5260*/  MOV R18, R5 ;  /* 0x0000000500127202 */ /* 0x000fe20000000f00 */
[----:B------:R-:W-:-:S05]  /*5270*/  IMAD.IADD R17, R6, 0x1, -R19 ;  /* 0x0000000106117824 */ /* 0x000fca00078e0a13 */
[----:B------:R-:W-:Y:S01]  /*5280*/  ISETP.GT.AND P1, PT, R17, 0x3, PT ;  /* 0x000000031100780c */ /* 0x000fe20003f24270 */
[----:B------:R-:W-:-:S11]  /*5290*/  IMAD R17, R13, 0x4, R20 ;  /* 0x000000040d117824 */ /* 0x000fd600078e0214 */
[----:B------:R-:W-:Y:S05]  /*52a0*/  @!P1 BRA `(.L_x_422) ;  /* 0x000002b000009947 */ /* 0x000fea0003800000 */
[----:B------:R-:W-:Y:S02]  /*52b0*/  PLOP3.LUT P0, PT, PT, PT, PT, 0x8, 0x0 ;  /* 0x000000000000781c */ /* 0x000fe40003f0e170 */
[----:B------:R-:W-:-:S10]  /*52c0*/  IADD3 R34, R6, -0x3, RZ ;  /* 0xfffffffd06227810 */ /* 0x000fd40007ffe0ff */
.L_x_423:
        /* <DEDUP_REMOVED lines=13> */
[----:B------:R1:W-:Y:S04]  /*53a0*/  STL [R17+0x4], R32 ;  /* 0x0000042011007387 */ /* 0x0003e80000100800 */
        /* <DEDUP_REMOVED lines=11> */
[----:B------:R-:W1:Y:S01]  /*5460*/  LDL R30, [R18+0xc] ;  /* 0x00000c00121e7983 */ /* 0x000e620000100800 */
[----:B---3--:R-:W-:-:S08]  /*5470*/  FFMA.FTZ R21, R14, R35, R21 ;  /* 0x000000230e157223 */ /* 0x008fd00000010015 */
[----:B------:R-:W-:Y:S04]  /*5480*/  STL [R18+0x8], R21 ;  /* 0x0000081512007387 */ /* 0x000fe80000100800 */
[----:B------:R-:W1:Y:S02]  /*5490*/  LDL R35, [R17+0xc] ;  /* 0x00000c0011237983 */ /* 0x000e640000100800 */
[----:B-1----:R-:W-:-:S04]  /*54a0*/  FFMA.FTZ R32, R16, R35, R30 ;  /* 0x0000002310207223 */ /* 0x002fc8000001001e */
[----:B------:R-:W-:-:S08]  /*54b0*/  FFMA.FTZ R32, -R14, R32, R35 ;  /* 0x000000200e207223 */ /* 0x000fd00000010123 */
[----:B------:R0:W-:Y:S04]  /*54c0*/  STL [R17+0xc], R32 ;  /* 0x00000c2011007387 */ /* 0x0001e80000100800 */
[----:B--2---:R-:W2:Y:S01]  /*54d0*/  LDL R33, [R18+0xc] ;  /* 0x00000c0012217983 */ /* 0x004ea20000100800 */
        /* <DEDUP_REMOVED lines=8> */
.L_x_422:
[----:B------:R-:W-:-:S05]  /*5560*/  IMAD.IADD R21, R6, 0x1, -R19 ;  /* 0x0000000106157824 */ /* 0x000fca00078e0a13 */
        /* <DEDUP_REMOVED lines=24> */
.L_x_424:
[----:B------:R-:W-:-:S12]  /*56f0*/  ISETP.LT.OR P0, PT, R19, R6, P0 ;  /* 0x000000061300720c */ /* 0x000fd80000701670 */
[----:B------:R-:W-:Y:S05]  /*5700*/  @!P0 BRA `(.L_x_421) ;  /* 0x000000e000008947 */ /* 0x000fea0003800000 */
.L_x_425:
        /* <DEDUP_REMOVED lines=14> */
.L_x_421:
[----:B-1----:R-:W-:-:S04]  /*57f0*/  IADD3 R19, R6, 0x1, RZ ;  /* 0x0000000106137810 */ /* 0x002fc80007ffe0ff */
[----:B------:R-:W-:-:S12]  /*5800*/  ISETP.GE.AND P0, PT, R19, R4, PT ;  /* 0x000000041300720c */ /* 0x000fd80003f06270 */
[----:B------:R-:W-:Y:S05]  /*5810*/  @P0 BRA `(.L_x_426) ;  /* 0x0000012000000947 */ /* 0x000fea0003800000 */
[----:B------:R-:W-:Y:S01]  /*5820*/  IADD3 R34, R9, R6, RZ ;  /* 0x0000000609227210 */ /* 0x000fe20007ffe0ff */
[----:B------:R-:W-:-:S04]  /*5830*/  IMAD R18, R25, R19, R6 ;  /* 0x0000001319127224 */ /* 0x000fc800078e0206 */
[----:B------:R-:W-:-:S08]  /*5840*/  IMAD R34, R34, 0x4, R0 ;  /* 0x0000000422227824 */ /* 0x000fd000078e0200 */
.L_x_427:
        /* <DEDUP_REMOVED lines=15> */
.L_x_426:
[----:B------:R-:W-:-:S12]  /*5940*/  ISETP.GE.AND P0, PT, R8, R25, PT ;  /* 0x000000190800720c */ /* 0x000fd80003f06270 */
[----:B------:R-:W-:Y:S05]  /*5950*/  @P0 BRA `(.L_x_428) ;  /* 0x0000013000000947 */ /* 0x000fea0003800000 */
[----:B------:R-:W-:Y:S01]  /*5960*/  IMAD.IADD R18, R7, 0x1, R6 ;  /* 0x0000000107127824 */ /* 0x000fe200078e0206 */
[----:B------:R-:W-:Y:S01]  /*5970*/  MOV R19, R11 ;  /* 0x0000000b00137202 */ /* 0x000fe20000000f00 */
[----:B------:R-:W-:-:S08]  /*5980*/  IMAD.MOV.U32 R17, RZ, RZ, R8 ;  /* 0x000000ffff117224 */ /* 0x000fd000078e0008 */
.L_x_429:
[----:B0-----:R-:W-:Y:S01]  /*5990*/  LEA R21, R18, R20, 0x2 ;  /* 0x0000001412157211 */ /* 0x001fe200078e10ff */
[----:B-1----:R-:W-:-:S07]  /*59a0*/  IMAD R24, R19, 0x4, R20 ;  /* 0x0000000413187824 */ /* 0x002fce00078e0214 */
        /* <DEDUP_REMOVED lines=14> */
.L_x_428:
[----:B01----:R-:W-:Y:S01]  /*5a90*/  IMAD R13, R13, UR4, RZ ;  /* 0x000000040d0d7c24 */ /* 0x003fe2000f8e02ff */
[----:B------:R-:W-:-:S08]  /*5aa0*/  MOV R17, R3 ;  /* 0x0000000300117202 */ /* 0x000fd00000000f00 */
.L_x_430:
[----:B-1----:R-:W-:Y:S01]  /*5ab0*/  MOV R33, 0x4 ;  /* 0x0000000400217802 */ /* 0x002fe20000000f00 */
[C---:B0-----:R-:W-:Y:S02]  /*5ac0*/  IMAD.IADD R18, R23.reuse, 0x1, R13 ;  /* 0x0000000117127824 */ /* 0x041fe400078e020d */
[----:B------:R-:W-:Y:S02]  /*5ad0*/  IMAD.IADD R32, R23, 0x1, R17 ;  /* 0x0000000117207824 */ /* 0x000fe400078e0211 */
        /* <DEDUP_REMOVED lines=16> */
.L_x_418:
[----:B01----:R-:W-:Y:S05]  /*5be0*/  BSYNC B1 ;  /* 0x0000000000017941 */ /* 0x003fea0003800000 */
.L_x_417:
[----:B------:R-:W-:-:S04]  /*5bf0*/  IADD3 R6, R6, 0x1, RZ ;  /* 0x0000000106067810 */ /* 0x000fc80007ffe0ff */
[----:B------:R-:W-:-:S12]  /*5c00*/  ISETP.GE.AND P0, PT, R6, R4, PT ;  /* 0x000000040600720c */ /* 0x000fd80003f06270 */
[----:B------:R-:W-:Y:S05]  /*5c10*/  @!P0 BRA `(.L_x_431) ;  /* 0xfffff35000008947 */ /* 0x000fea000383ffff */
.L_x_416:
[----:B------:R-:W-:-:S04]  /*5c20*/  IADD3 R4, R4, 0x1, RZ ;  /* 0x0000000104047810 */ /* 0x000fc80007ffe0ff */
[----:B------:R-:W-:-:S12]  /*5c30*/  ISETP.GE.AND P0, PT, R4, R25, PT ;  /* 0x000000190400720c */ /* 0x000fd80003f06270 */
[----:B------:R-:W-:Y:S05]  /*5c40*/  @!P0 BRA `(.L_x_432) ;  /* 0xfffff27000008947 */ /* 0x000fea000383ffff */
[----:B------:R-:W-:Y:S01]  /*5c50*/  MOV R3, 0x1 ;  /* 0x0000000100037802 */ /* 0x000fe20000000f00 */
[----:B------:R-:W-:-:S08]  /*5c60*/  IMAD.MOV.U32 R4, RZ, RZ, RZ ;  /* 0x000000ffff047224 */ /* 0x000fd000078e00ff */
.L_x_438:
[----:B------:R-:W-:-:S12]  /*5c70*/  ISETP.GE.AND P0, PT, R3, 0x1, PT ;  /* 0x000000010300780c */ /* 0x000fd80003f06270 */
[----:B------:R-:W-:Y:S05]  /*5c80*/  @!P0 BRA `(.L_x_433) ;  /* 0x0000027000008947 */ /* 0x000fea0003800000 */
[----:B------:R-:W-:Y:S01]  /*5c90*/  MOV R6, RZ ;  /* 0x000000ff00067202 */ /* 0x000fe20000000f00 */
        /* <DEDUP_REMOVED lines=8> */
.L_x_435:
        /* <DEDUP_REMOVED lines=12> */
.L_x_434:
[----:B------:R-:W-:-:S04]  /*5de0*/  IADD3 R5, -R6, R3, RZ ;  /* 0x0000000306057210 */ /* 0x000fc80007ffe1ff */
        /* <DEDUP_REMOVED lines=9> */
.L_x_436:
[----:B------:R-:W-:-:S12]  /*5e80*/  ISETP.LT.OR P0, PT, R6, R3, P0 ;  /* 0x000000030600720c */ /* 0x000fd80000701670 */
[----:B------:R-:W-:Y:S05]  /*5e90*/  @!P0 BRA `(.L_x_433) ;  /* 0x0000006000008947 */ /* 0x000fea0003800000 */
.L_x_437:
[----:B------:R0:W2:Y:S01]  /*5ea0*/  LDL R5, [R8] ;  /* 0x0000000008057983 */ /* 0x0000a20000100800 */
[----:B------:R-:W-:-:S04]  /*5eb0*/  IADD3 R6, R6, 0x1, RZ ;  /* 0x0000000106067810 */ /* 0x000fc80007ffe0ff */
[----:B------:R-:W-:Y:S02]  /*5ec0*/  ISETP.GE.AND P0, PT, R6, R3, PT ;  /* 0x000000030600720c */ /* 0x000fe40003f06270 */
[----:B0-----:R-:W-:Y:S01]  /*5ed0*/  IADD3 R8, R8, 0x4, RZ ;  /* 0x0000000408087810 */ /* 0x001fe20007ffe0ff */
[----:B--2---:R-:W-:-:S09]  /*5ee0*/  FADD.FTZ R4, |R5|, R4 ;  /* 0x0000000405047221 */ /* 0x004fd20000010200 */
[----:B------:R-:W-:Y:S05]  /*5ef0*/  @!P0 BRA `(.L_x_437) ;  /* 0xffffffa000008947 */ /* 0x000fea000383ffff */
.L_x_433:
[----:B------:R-:W-:-:S04]  /*5f00*/  IADD3 R3, R3, 0x1, RZ ;  /* 0x0000000103037810 */ /* 0x000fc80007ffe0ff */
[----:B------:R-:W-:-:S12]  /*5f10*/  ISETP.GE.AND P0, PT, R3, R25, PT ;  /* 0x000000190300720c */ /* 0x000fd80003f06270 */
[----:B------:R-:W-:Y:S05]  /*5f20*/  @!P0 BRA `(.L_x_438) ;  /* 0xfffffd4000008947 */ /* 0x000fea000383ffff */
[----:B------:R-:W-:-:S12]  /*5f30*/  FSETP.GEU.FTZ.AND P0, PT, R4, 1.0000000116860974231e-07, PT ;  /* 0x33d6bf950400780b */ /* 0x000fd80003f1e000 */
[----:B------:R-:W-:Y:S05]  /*5f40*/  @!P0 BRA `(.L_x_369) ;  /* 0x0000550000008947 */ /* 0x000fea0003800000 */
[----:B------:R-:W-:-:S08]  /*5f50*/  IMAD.MOV.U32 R8, RZ, RZ, 0x1 ;  /* 0x00000001ff087424 */ /* 0x000fd000078e00ff */
.L_x_455:
[----:B------:R-:W-:-:S12]  /*5f60*/  ISETP.GE.AND P0, PT, R8, 0x1, PT ;  /* 0x000000010800780c */ /* 0x000fd80003f06270 */
[----:B------:R-:W-:Y:S05]  /*5f70*/  @!P0 BRA `(.L_x_439) ;  /* 0x00000d2000008947 */ /* 0x000fea0003800000 */
[-C--:B------:R-:W-:Y:S01]  /*5f80*/  IMAD R9, R25, R8.reuse, RZ ;  /* 0x0000000819097224 */ /* 0x080fe200078e02ff */
[----:B------:R-:W-:Y:S01]  /*5f90*/  IADD3 R7, R8, 0x1, RZ ;  /* 0x0000000108077810 */ /* 0x000fe20007ffe0ff */
[----:B------:R-:W-:Y:S02]  /*5fa0*/  IMAD.MOV.U32 R6, RZ, RZ, RZ ;  /* 0x000000ffff067224 */ /* 0x000fe400078e00ff */
[C---:B------:R-:W-:Y:S01]  /*5fb0*/  IMAD R4, R9.reuse, 0x4, R20 ;  /* 0x0000000409047824 */ /* 0x040fe200078e0214 */
[----:B------:R-:W-:Y:S01]  /*5fc0*/  IADD3 R10, R9, R8, RZ ;  /* 0x00000008090a7210 */ /* 0x000fe20007ffe0ff */
[----:B------:R-:W-:Y:S02]  /*5fd0*/  IMAD R5, R25, R7, RZ ;  /* 0x0000000719057224 */ /* 0x000fe400078e02ff */
[----:B------:R-:W-:Y:S01]  /*5fe0*/  IMAD R3, R9, UR4, RZ ;  /* 0x0000000409037c24 */ /* 0x000fe2000f8e02ff */
[----:B------:R-:W-:Y:S01]  /*5ff0*/  LEA R10, R10, R20, 0x2 ;  /* 0x000000140a0a7211 */ /* 0x000fe200078e10ff */
[----:B------:R-:W-:-:S08]  /*6000*/  IMAD.IADD R11, R5, 0x1, R8 ;  /* 0x00000001050b7824 */ /* 0x000fd000078e0208 */
.L_x_454:
[----:B------:R-:W-:-:S05]  /*6010*/  IADD3 R13, R9, R6, RZ ;  /* 0x00000006090d7210 */ /* 0x000fca0007ffe0ff */
[----:B------:R-:W-:-:S08]  /*6020*/  IMAD R16, R13, 0x4, R20 ;  /* 0x000000040d107824 */ /* 0x000fd000078e0214 */
[----:B------:R-:W2:Y:S01]  /*6030*/  LDL R35, [R16] ;  /* 0x0000000010237983 */ /* 0x000ea20000100800 */
[----:B------:R-:W-:Y:S01]  /*6040*/  BSSY B1, `(.L_x_440) ;  /* 0x00000c2000017945 */ /* 0x000fe20003800000 */
[----:B--2---:R-:W-:-:S12]  /*6050*/  FSETP.NEU.FTZ.AND P0, PT, R35, RZ, PT ;  /* 0x000000ff2300720b */ /* 0x004fd80003f1d000 */
[----:B------:R-:W-:Y:S05]  /*6060*/  @!P0 BRA `(.L_x_441) ;  /* 0x00000bf000008947 */ /* 0x000fea0003800000 */
[-C--:B------:R-:W-:Y:S01]  /*6070*/  IMAD R13, R25, R6.reuse, RZ ;  /* 0x00000006190d7224 */ /* 0x080fe200078e02ff */
[----:B------:R-:W2:Y:S04]  /*6080*/  LDL R21, [R10] ;  /* 0x000000000a157983 */ /* 0x000ea80000100800 */
[----:B------:R-:W-:-:S05]  /*6090*/  IADD3 R14, R13, R6, RZ ;  /* 0x000000060d0e7210 */ /* 0x000fca0007ffe0ff */
[----:B------:R-:W-:-:S08]  /*60a0*/  IMAD R17, R14, 0x4, R20 ;  /* 0x000000040e117824 */ /* 0x000fd000078e0214 */
[----:B------:R-:W2:Y:S01]  /*60b0*/  LDL R12, [R17] ;  /* 0x00000000110c7983 */ /* 0x000ea20000100800 */
[----:B------:R-:W-:Y:S01]  /*60c0*/  BSSY B2, `(.L_x_442) ;  /* 0x0000010000027945 */ /* 0x000fe20003800000 */
[----:B--2---:R-:W-:-:S04]  /*60d0*/  FADD.FTZ R15, -R12, R21 ;  /* 0x000000150c0f7221 */ /* 0x004fc80000010100 */
        /* <DEDUP_REMOVED lines=14> */
.L_x_443:
[----:B------:R-:W-:Y:S05]  /*61c0*/  BSYNC B2 ;  /* 0x0000000000027941 */ /* 0x000fea0003800000 */
.L_x_442:
[----:B------:R-:W-:-:S08]  /*61d0*/  FFMA.FTZ R15, R35, R18, R21 ;  /* 0x00000012230f7223 */ /* 0x000fd00000010015 */
[----:B------:R0:W-:Y:S04]  /*61e0*/  STL [R10], R15 ;  /* 0x0000000f0a007387 */ /* 0x0001e80000100800 */
[----:B------:R-:W2:Y:S01]  /*61f0*/  LDL R21, [R17] ;  /* 0x0000000011157983 */ /* 0x000ea20000100800 */
[----:B------:R-:W-:Y:S01]  /*6200*/  FFMA.FTZ R19, R18, R18, 1 ;  /* 0x3f80000012137423 */ /* 0x000fe20000010012 */
[----:B------:R-:W-:Y:S02]  /*6210*/  ISETP.GE.AND P0, PT, R6, 0x1, PT ;  /* 0x000000010600780c */ /* 0x000fe40003f06270 */
[----:B------:R-:W-:-:S03]  /*6220*/  MOV R14, RZ ;  /* 0x000000ff000e7202 */ /* 0x000fc60000000f00 */
[----:B------:R-:W1:Y:S01]  /*6230*/  MUFU.RSQ R12, R19 ;  /* 0x00000013000c7308 */ /* 0x000e620000001400 */
[----:B--2---:R-:W-:Y:S02]  /*6240*/  FFMA.FTZ R24, -R35, R18, R21 ;  /* 0x0000001223187223 */ /* 0x004fe40000010115 */
[----:B-1----:R-:W-:Y:S02]  /*6250*/  FADD.FTZ R21, R12, 1 ;  /* 0x3f8000000c157421 */ /* 0x002fe40000010000 */
[----:B------:R-:W-:-:S04]  /*6260*/  FMUL.FTZ R12, R18, R12 ;  /* 0x0000000c120c7220 */ /* 0x000fc80000410000 */
[----:B------:R1:W-:Y:S01]  /*6270*/  STL [R17], R24 ;  /* 0x0000001811007387 */ /* 0x0003e20000100800 */
[----:B------:R-:W0:Y:S03]  /*6280*/  MUFU.RCP R21, R21 ;  /* 0x0000001500157308 */ /* 0x000e260000001000 */
[----:B------:R1:W-:Y:S01]  /*6290*/  STL [R16], RZ ;  /* 0x000000ff10007387 */ /* 0x0003e20000100800 */
[----:B0-----:R-:W-:Y:S01]  /*62a0*/  FMUL.FTZ R15, R12, R21 ;  /* 0x000000150c0f7220 */ /* 0x001fe20000410000 */
[----:B------:R-:W-:Y:S07]  /*62b0*/  @!P0 BRA `(.L_x_444) ;  /* 0x000005b000008947 */ /* 0x000fee0003800000 */
[----:B-1----:R-:W-:Y:S01]  /*62c0*/  IMAD.MOV.U32 R19, RZ, RZ, RZ ;  /* 0x000000ffff137224 */ /* 0x002fe200078e00ff */
[----:B------:R-:W-:Y:S01]  /*62d0*/  PLOP3.LUT P0, PT, PT, PT, PT, 0x80, 0x0 ;  /* 0x000000000000781c */ /* 0x000fe20003f0f070 */
[----:B------:R-:W-:-:S03]  /*62e0*/  IMAD.MOV.U32 R17, RZ, RZ, R4 ;  /* 0x000000ffff117224 */ /* 0x000fc600078e0004 */
[----:B------:R-:W-:-:S04]  /*62f0*/  IADD3 R16, -R19, R6, RZ ;  /* 0x0000000613107210 */ /* 0x000fc80007ffe1ff */
[----:B------:R-:W-:Y:S01]  /*6300*/  ISETP.GT.AND P1, PT, R16, 0x3, PT ;  /* 0x000000031000780c */ /* 0x000fe20003f24270 */
[----:B------:R-:W-:-:S11]  /*6310*/  IMAD R16, R13, 0x4, R20 ;  /* 0x000000040d107824 */ /* 0x000fd600078e0214 */
[----:B------:R-:W-:Y:S05]  /*6320*/  @!P1 BRA `(.L_x_445) ;  /* 0x000002b000009947 */ /* 0x000fea0003800000 */
[----:B------:R-:W-:Y:S02]  /*6330*/  PLOP3.LUT P0, PT, PT, PT, PT, 0x8, 0x0 ;  /* 0x000000000000781c */ /* 0x000fe40003f0e170 */
[----:B------:R-:W-:-:S10]  /*6340*/  IADD3 R32, R6, -0x3, RZ ;  /* 0xfffffffd06207810 */ /* 0x000fd40007ffe0ff */
.L_x_446:
        /* <DEDUP_REMOVED lines=41> */
.L_x_445:
        /* <DEDUP_REMOVED lines=25> */
.L_x_447:
[----:B------:R-:W-:-:S12]  /*6770*/  ISETP.LT.OR P0, PT, R19, R6, P0 ;  /* 0x000000061300720c */ /* 0x000fd80000701670 */
[----:B------:R-:W-:Y:S05]  /*6780*/  @!P0 BRA `(.L_x_444) ;  /* 0x000000e000008947 */ /* 0x000fea0003800000 */
.L_x_448:
        /* <DEDUP_REMOVED lines=14> */
.L_x_444:
[----:B-1----:R-:W-:-:S04]  /*6870*/  IADD3 R19, R6, 0x1, RZ ;  /* 0x0000000106137810 */ /* 0x002fc80007ffe0ff */
[----:B------:R-:W-:-:S12]  /*6880*/  ISETP.GE.AND P0, PT, R19, R8, PT ;  /* 0x000000081300720c */ /* 0x000fd80003f06270 */
[----:B------:R-:W-:Y:S05]  /*6890*/  @P0 BRA `(.L_x_449) ;  /* 0x0000012000000947 */ /* 0x000fea0003800000 */
[--C-:B------:R-:W-:Y:S02]  /*68a0*/  IMAD.IADD R17, R9, 0x1, R6.reuse ;  /* 0x0000000109117824 */ /* 0x100fe400078e0206 */
[----:B------:R-:W-:Y:S02]  /*68b0*/  IMAD R18, R25, R19, R6 ;  /* 0x0000001319127224 */ /* 0x000fe400078e0206 */
[----:B------:R-:W-:-:S08]  /*68c0*/  IMAD R32, R17, 0x4, R0 ;  /* 0x0000000411207824 */ /* 0x000fd000078e0200 */
.L_x_450:
        /* <DEDUP_REMOVED lines=15> */
.L_x_449:
[----:B------:R-:W-:-:S12]  /*69c0*/  ISETP.GE.AND P0, PT, R7, R25, PT ;  /* 0x000000190700720c */ /* 0x000fd80003f06270 */
[----:B------:R-:W-:Y:S05]  /*69d0*/  @P0 BRA `(.L_x_451) ;  /* 0x0000013000000947 */ /* 0x000fea0003800000 */
[----:B------:R-:W-:Y:S01]  /*69e0*/  IADD3 R18, R5, R6, RZ ;  /* 0x0000000605127210 */ /* 0x000fe20007ffe0ff */
[----:B------:R-:W-:Y:S01]  /*69f0*/  IMAD.MOV.U32 R19, RZ, RZ, R11 ;  /* 0x000000ffff137224 */ /* 0x000fe200078e000b */
[----:B------:R-:W-:-:S08]  /*6a00*/  MOV R16, R7 ;  /* 0x0000000700107202 */ /* 0x000fd00000000f00 */
.L_x_452:
        /* <DEDUP_REMOVED lines=16> */
.L_x_451:
[----:B01----:R-:W-:Y:S02]  /*6b10*/  IMAD R13, R13, UR4, RZ ;  /* 0x000000040d0d7c24 */ /* 0x003fe4000f8e02ff */
[----:B------:R-:W-:-:S08]  /*6b20*/  IMAD.MOV.U32 R21, RZ, RZ, R3 ;  /* 0x000000ffff157224 */ /* 0x000fd000078e0003 */
.L_x_453:
        /* <DEDUP_REMOVED lines=19> */
.L_x_441:
[----:B01----:R-:W-:Y:S05]  /*6c60*/  BSYNC B1 ;  /* 0x0000000000017941 */ /* 0x003fea0003800000 */
.L_x_440:
[----:B------:R-:W-:-:S04]  /*6c70*/  IADD3 R6, R6, 0x1, RZ ;  /* 0x0000000106067810 */ /* 0x000fc80007ffe0ff */
[----:B------:R-:W-:-:S12]  /*6c80*/  ISETP.GE.AND P0, PT, R6, R8, PT ;  /* 0x000000080600720c */ /* 0x000fd80003f06270 */
[----:B------:R-:W-:Y:S05]  /*6c90*/  @!P0 BRA `(.L_x_454) ;  /* 0xfffff37000008947 */ /* 0x000fea000383ffff */
.L_x_439:
[----:B------:R-:W-:-:S04]  /*6ca0*/  IADD3 R8, R8, 0x1, RZ ;  /* 0x0000000108087810 */ /* 0x000fc80007ffe0ff */
[----:B------:R-:W-:-:S12]  /*6cb0*/  ISETP.GE.AND P0, PT, R8, R25, PT ;  /* 0x000000190800720c */ /* 0x000fd80003f06270 */
[----:B------:R-:W-:Y:S05]  /*6cc0*/  @!P0 BRA `(.L_x_455) ;  /* 0xfffff29000008947 */ /* 0x000fea000383ffff */
[----:B------:R-:W-:Y:S01]  /*6cd0*/  IMAD.MOV.U32 R3, RZ, RZ, 0x1 ;  /* 0x00000001ff037424 */ /* 0x000fe200078e00ff */
[----:B------:R-:W-:-:S08]  /*6ce0*/  MOV R4, RZ ;  /* 0x000000ff00047202 */ /* 0x000fd00000000f00 */
.L_x_461:
        /* <DEDUP_REMOVED lines=11> */
.L_x_458:
        /* <DEDUP_REMOVED lines=12> */
.L_x_457:
        /* <DEDUP_REMOVED lines=10> */
.L_x_459:
[----:B------:R-:W-:-:S12]  /*6f00*/  ISETP.LT.OR P0, PT, R6, R3, P0 ;  /* 0x000000030600720c */ /* 0x000fd80000701670 */
[----:B------:R-:W-:Y:S05]  /*6f10*/  @!P0 BRA `(.L_x_456) ;  /* 0x0000006000008947 */ /* 0x000fea0003800000 */
.L_x_460:
[----:B------:R0:W2:Y:S01]  /*6f20*/  LDL R5, [R8] ;  /* 0x0000000008057983 */ /* 0x0000a20000100800 */
[----:B------:R-:W-:-:S04]  /*6f30*/  IADD3 R6, R6, 0x1, RZ ;  /* 0x0000000106067810 */ /* 0x000fc80007ffe0ff */
[----:B------:R-:W-:Y:S02]  /*6f40*/  ISETP.GE.AND P0, PT, R6, R3, PT ;  /* 0x000000030600720c */ /* 0x000fe40003f06270 */
[----:B0-----:R-:W-:Y:S01]  /*6f50*/  IADD3 R8, R8, 0x4, RZ ;  /* 0x0000000408087810 */ /* 0x001fe20007ffe0ff */
[----:B--2---:R-:W-:-:S09]  /*6f60*/  FADD.FTZ R4, |R5|, R4 ;  /* 0x0000000405047221 */ /* 0x004fd20000010200 */
[----:B------:R-:W-:Y:S05]  /*6f70*/  @!P0 BRA `(.L_x_460) ;  /* 0xffffffa000008947 */ /* 0x000fea000383ffff */
.L_x_456:
[----:B------:R-:W-:-:S04]  /*6f80*/  IADD3 R3, R3, 0x1, RZ ;  /* 0x0000000103037810 */ /* 0x000fc80007ffe0ff */
[----:B------:R-:W-:-:S12]  /*6f90*/  ISETP.GE.AND P0, PT, R3, R25, PT ;  /* 0x000000190300720c */ /* 0x000fd80003f06270 */
[----:B------:R-:W-:Y:S05]  /*6fa0*/  @!P0 BRA `(.L_x_461) ;  /* 0xfffffd4000008947 */ /* 0x000fea000383ffff */
[----:B------:R-:W-:-:S12]  /*6fb0*/  FSETP.GEU.FTZ.AND P0, PT, R4, 1.0000000116860974231e-07, PT ;  /* 0x33d6bf950400780b */ /* 0x000fd80003f1e000 */
[----:B------:R-:W-:Y:S05]  /*6fc0*/  @!P0 BRA `(.L_x_369) ;  /* 0x0000448000008947 */ /* 0x000fea0003800000 */
[----:B------:R-:W-:-:S08]  /*6fd0*/  MOV R3, 0x1 ;  /* 0x0000000100037802 */ /* 0x000fd00000000f00 */
.L_x_485:
[----:B------:R-:W-:-:S12]  /*6fe0*/  ISETP.GE.AND P0, PT, R3, 0x1, PT ;  /* 0x000000010300780c */ /* 0x000fd80003f06270 */
[----:B------:R-:W-:Y:S05]  /*6ff0*/  @!P0 BRA `(.L_x_462) ;  /* 0x00000e8000008947 */ /* 0x000fea0003800000 */
[----:B------:R-:W-:Y:S01]  /*7000*/  IADD3 R4, R3, 0x1, RZ ;  /* 0x0000000103047810 */ /* 0x000fe20007ffe0ff */
[----:B------:R-:W-:Y:S01]  /*7010*/  IMAD R5, R25, R3, RZ ;  /* 0x0000000319057224 */ /* 0x000fe200078e02ff */
[----:B------:R-:W-:-:S03]  /*7020*/  MOV R7, RZ ;  /* 0x000000ff00077202 */ /* 0x000fc60000000f00 */
[----:B------:R-:W-:Y:S02]  /*7030*/  IMAD R6, R25, R4, RZ ;  /* 0x0000000419067224 */ /* 0x000fe400078e02ff */
[C---:B------:R-:W-:Y:S02]  /*7040*/  IMAD.IADD R11, R5.reuse, 0x1, R3 ;  /* 0x00000001050b7824 */ /* 0x040fe400078e0203 */
[C-C-:B------:R-:W-:Y:S01]  /*7050*/  IMAD R8, R5.reuse, 0x4, R20.reuse ;  /* 0x0000000405087824 */ /* 0x140fe200078e0214 */
[----:B------:R-:W-:Y:S01]  /*7060*/  IADD3 R10, R6, R3, RZ ;  /* 0x00000003060a7210 */ /* 0x000fe20007ffe0ff */
[----:B------:R-:W-:Y:S02]  /*7070*/  IMAD R9, R5, UR4, RZ ;  /* 0x0000000405097c24 */ /* 0x000fe4000f8e02ff */
[----:B------:R-:W-:-:S08]  /*7080*/  IMAD R11, R11, 0x4, R20 ;  /* 0x000000040b0b7824 */ /* 0x000fd000078e0214 */
.L_x_484:
[----:B------:R-:W-:Y:S01]  /*7090*/  IMAD.IADD R13, R5, 0x1, R7 ;  /* 0x00000001050d7824 */ /* 0x000fe200078e0207 */
[----:B------:R-:W2:Y:S04]  /*70a0*/  LDL R19, [R11] ;  /* 0x000000000b137983 */ /* 0x000ea80000100800 */
[----:B------:R-:W-:-:S08]  /*70b0*/  LEA R16, R13, R20, 0x2 ;  /* 0x000000140d107211 */ /* 0x000fd000078e10ff */
[----:B------:R-:W3:Y:S01]  /*70c0*/  LDL R21, [R16] ;  /* 0x0000000010157983 */ /* 0x000ee20000100800 */
[----:B------:R-:W-:Y:S01]  /*70d0*/  IMAD R13, R25, R7, RZ ;  /* 0x00000007190d7224 */ /* 0x000fe200078e02ff */
[----:B------:R-:W-:Y:S01]  /*70e0*/  BSSY B1, `(.L_x_463) ;  /* 0x00000d6000017945 */ /* 0x000fe20003800000 */
[----:B------:R-:W-:Y:S02]  /*70f0*/  BSSY B2, `(.L_x_464) ;  /* 0x000000f000027945 */ /* 0x000fe40003800000 */
[----:B------:R-:W-:-:S05]  /*7100*/  IMAD.IADD R14, R13, 0x1, R7 ;  /* 0x000000010d0e7824 */ /* 0x000fca00078e0207 */
[----:B------:R-:W-:Y:S01]  /*7110*/  LEA R17, R14, R20, 0x2 ;  /* 0x000000140e117211 */ /* 0x000fe200078e10ff */
[----:B--2---:R-:W-:-:S05]  /*7120*/  FMUL.FTZ R12, |R19|, 9.9999997171806853657e-10 ;  /* 0x3089705f130c7820 */ /* 0x004fca0000410200 */
[----:B---3--:R-:W-:-:S12]  /*7130*/  FSETP.GTU.FTZ.AND P0, PT, |R21|, R12, PT ;  /* 0x0000000c1500720b */ /* 0x008fd80003f1c200 */
[----:B------:R-:W-:Y:S05]  /*7140*/  @P0 BRA `(.L_x_465) ;  /* 0x0000006000000947 */ /* 0x000fea0003800000 */
[----:B------:R-:W2:Y:S02]  /*7150*/  LDL R12, [R17] ;  /* 0x00000000110c7983 */ /* 0x000ea40000100800 */
[----:B--2---:R-:W-:-:S05]  /*7160*/  FMUL.FTZ R12, |R12|, 9.9999997171806853657e-10 ;  /* 0x3089705f0c0c7820 */ /* 0x004fca0000410200 */
[----:B------:R-:W-:-:S12]  /*7170*/  FSETP.GTU.FTZ.AND P0, PT, |R21|, R12, PT ;  /* 0x0000000c1500720b */ /* 0x000fd80003f1c200 */
[----:B------:R0:W-:Y:S01]  /*7180*/  @!P0 STL [R16], RZ ;  /* 0x000000ff10008387 */ /* 0x0001e20000100800 */
[----:B------:R-:W-:Y:S01]  /*7190*/  @!P0 BREAK B2 ;  /* 0x0000000000028942 */ /* 0x000fe20003800000 */
[----:B------:R-:W-:Y:S05]  /*71a0*/  @!P0 BRA `(.L_x_466) ;  /* 0x00000c9000008947 */ /* 0x000fea0003800000 */
.L_x_465:
[----:B0-----:R-:W-:-:S12]  /*71b0*/  FSETP.NEU.FTZ.AND P0, PT, R21, RZ, PT ;  /* 0x000000ff1500720b */ /* 0x001fd80003f1d000 */
[----:B------:R-:W-:Y:S01]  /*71c0*/  @!P0 BREAK B2 ;  /* 0x0000000000028942 */ /* 0x000fe20003800000 */
[----:B------:R-:W-:Y:S05]  /*71d0*/  @!P0 BRA `(.L_x_466) ;  /* 0x00000c6000008947 */ /* 0x000fea0003800000 */
[----:B------:R-:W-:Y:S05]  /*71e0*/  BSYNC B2 ;  /* 0x0000000000027941 */ /* 0x000fea0003800000 */
.L_x_464:
        /* <DEDUP_REMOVED lines=17> */
.L_x_468:
[----:B------:R-:W-:Y:S05]  /*7300*/  BSYNC B2 ;  /* 0x0000000000027941 */ /* 0x000fea0003800000 */
.L_x_467:
[----:B------:R-:W-:-:S08]  /*7310*/  FFMA.FTZ R14, R21, R18, R19 ;  /* 0x00000012150e7223 */ /* 0x000fd00000010013 */
[----:B------:R0:W-:Y:S04]  /*7320*/  STL [R11], R14 ;  /* 0x0000000e0b007387 */ /* 0x0001e80000100800 */
[----:B------:R-:W2:Y:S01]  /*7330*/  LDL R15, [R17] ;  /* 0x00000000110f7983 */ /* 0x000ea20000100800 */
[----:B------:R-:W-:Y:S01]  /*7340*/  FFMA.FTZ R19, R18, R18, 1 ;  /* 0x3f80000012137423 */ /* 0x000fe20000010012 */
[----:B------:R-:W-:Y:S01]  /*7350*/  ISETP.GE.AND P0, PT, R7, 0x1, PT ;  /* 0x000000010700780c */ /* 0x000fe20003f06270 */
[----:B------:R-:W-:Y:S01]  /*7360*/  BSSY B2, `(.L_x_469) ;  /* 0x000006a000027945 */ /* 0x000fe20003800000 */
[----:B0-----:R-:W-:-:S03]  /*7370*/  IMAD.MOV.U32 R14, RZ, RZ, RZ ;  /* 0x000000ffff0e7224 */ /* 0x001fc600078e00ff */
        /* <DEDUP_REMOVED lines=10> */
[----:B------:R-:W-:Y:S01]  /*7420*/  BSSY B3, `(.L_x_471) ;  /* 0x0000032000037945 */ /* 0x000fe20003800000 */
[----:B------:R-:W-:Y:S02]  /*7430*/  PLOP3.LUT P0, PT, PT, PT, PT, 0x80, 0x0 ;  /* 0x000000000000781c */ /* 0x000fe40003f0f070 */
[----:B------:R-:W-:Y:S01]  /*7440*/  MOV R17, R8 ;  /* 0x0000000800117202 */ /* 0x000fe20000000f00 */
[----:B------:R-:W-:-:S05]  /*7450*/  IMAD.IADD R16, R7, 0x1, -R18 ;  /* 0x0000000107107824 */ /* 0x000fca00078e0a12 */
[----:B------:R-:W-:Y:S01]  /*7460*/  ISETP.GT.AND P1, PT, R16, 0x3, PT ;  /* 0x000000031000780c */ /* 0x000fe20003f24270 */
[----:B------:R-:W-:-:S11]  /*7470*/  IMAD R16, R13, 0x4, R20 ;  /* 0x000000040d107824 */ /* 0x000fd600078e0214 */
[----:B------:R-:W-:Y:S05]  /*7480*/  @!P1 BRA `(.L_x_472) ;  /* 0x000002b000009947 */ /* 0x000fea0003800000 */
[----:B------:R-:W-:Y:S02]  /*7490*/  PLOP3.LUT P0, PT, PT, PT, PT, 0x8, 0x0 ;  /* 0x000000000000781c */ /* 0x000fe40003f0e170 */
[----:B------:R-:W-:-:S10]  /*74a0*/  IADD3 R32, R7, -0x3, RZ ;  /* 0xfffffffd07207810 */ /* 0x000fd40007ffe0ff */
.L_x_473:
        /* <DEDUP_REMOVED lines=14> */
[----:B------:R-:W3:Y:S01]  /*7590*/  LDL R35, [R17+0x4] ;  /* 0x0000040011237983 */ /* 0x000ee20000100800 */
[----:B------:R-:W-:-:S03]  /*75a0*/  FFMA.FTZ R21, -R15, R24, R21 ;  /* 0x000000180f157223 */ /* 0x000fc60000010115 */
[----:B------:R-:W0:Y:S01]  /*75b0*/  LDL R24, [R17+0x8] ;  /* 0x0000080011187983 */ /* 0x000e220000100800 */
[----:B---3--:R-:W-:-:S08]  /*75c0*/  FFMA.FTZ R35, R12, R21, R35 ;  /* 0x000000150c237223 */ /* 0x008fd00000010023 */
[----:B------:R3:W-:Y:S04]  /*75d0*/  STL [R17+0x4], R35 ;  /* 0x0000042311007387 */ /* 0x0007e80000100800 */
[----:B------:R-:W0:Y:S02]  /*75e0*/  LDL R21, [R16+0x8] ;  /* 0x0000080010157983 */ /* 0x000e240000100800 */
[----:B0-----:R-:W-:-:S04]  /*75f0*/  FFMA.FTZ R19, R15, R21, R24 ;  /* 0x000000150f137223 */ /* 0x001fc80000010018 */
[----:B------:R-:W-:-:S08]  /*7600*/  FFMA.FTZ R19, -R12, R19, R21 ;  /* 0x000000130c137223 */ /* 0x000fd00000010115 */
[----:B------:R-:W-:Y:S04]  /*7610*/  STL [R16+0x8], R19 ;  /* 0x0000081310007387 */ /* 0x000fe80000100800 */
[----:B-1----:R-:W4:Y:S01]  /*7620*/  LDL R30, [R17+0x8] ;  /* 0x00000800111e7983 */ /* 0x002f220000100800 */
[----:B------:R-:W-:-:S03]  /*7630*/  FFMA.FTZ R21, -R15, R24, R21 ;  /* 0x000000180f157223 */ /* 0x000fc60000010115 */
[----:B------:R-:W2:Y:S01]  /*7640*/  LDL R24, [R17+0xc] ;  /* 0x00000c0011187983 */ /* 0x000ea20000100800 */
[----:B----4-:R-:W-:-:S08]  /*7650*/  FFMA.FTZ R30, R12, R21, R30 ;  /* 0x000000150c1e7223 */ /* 0x010fd0000001001e */
[----:B------:R-:W-:Y:S04]  /*7660*/  STL [R17+0x8], R30 ;  /* 0x0000081e11007387 */ /* 0x000fe80000100800 */
[----:B------:R-:W2:Y:S02]  /*7670*/  LDL R21, [R16+0xc] ;  /* 0x00000c0010157983 */ /* 0x000ea40000100800 */
[----:B--2---:R-:W-:-:S04]  /*7680*/  FFMA.FTZ R34, R15, R21, R24 ;  /* 0x000000150f227223 */ /* 0x004fc80000010018 */
[----:B------:R-:W-:-:S08]  /*7690*/  FFMA.FTZ R34, -R12, R34, R21 ;  /* 0x000000220c227223 */ /* 0x000fd00000010115 */
[----:B------:R0:W-:Y:S04]  /*76a0*/  STL [R16+0xc], R34 ;  /* 0x00000c2210007387 */ /* 0x0001e80000100800 */
[----:B---3--:R-:W2:Y:S01]  /*76b0*/  LDL R35, [R17+0xc] ;  /* 0x00000c0011237983 */ /* 0x008ea20000100800 */
        /* <DEDUP_REMOVED lines=8> */
.L_x_472:
[----:B------:R-:W-:Y:S05]  /*7740*/  BSYNC B3 ;  /* 0x0000000000037941 */ /* 0x000fea0003800000 */
.L_x_471:
[----:B------:R-:W-:Y:S01]  /*7750*/  IMAD.IADD R19, R7, 0x1, -R18 ;  /* 0x0000000107137824 */ /* 0x000fe200078e0a12 */
[----:B------:R-:W-:Y:S04]  /*7760*/  BSSY B3, `(.L_x_474) ;  /* 0x0000019000037945 */ /* 0x000fe80003800000 */
        /* <DEDUP_REMOVED lines=24> */
.L_x_475:
[----:B------:R-:W-:Y:S05]  /*78f0*/  BSYNC B3 ;  /* 0x0000000000037941 */ /* 0x000fea0003800000 */
.L_x_474:
[----:B------:R-:W-:-:S12]  /*7900*/  ISETP.LT.OR P0, PT, R18, R7, P0 ;  /* 0x000000071200720c */ /* 0x000fd80000701670 */
[----:B------:R-:W-:Y:S05]  /*7910*/  @!P0 BRA `(.L_x_470) ;  /* 0x000000e000008947 */ /* 0x000fea0003800000 */
.L_x_476:
        /* <DEDUP_REMOVED lines=14> */
.L_x_470:
[----:B0-----:R-:W-:Y:S05]  /*7a00*/  BSYNC B2 ;  /* 0x0000000000027941 */ /* 0x001fea0003800000 */
.L_x_469:
[----:B------:R-:W-:Y:S01]  /*7a10*/  IADD3 R16, R7, 0x1, RZ ;  /* 0x0000000107107810 */ /* 0x000fe20007ffe0ff */
[----:B------:R-:W-:Y:S03]  /*7a20*/  BSSY B2, `(.L_x_477) ;  /* 0x0000015000027945 */ /* 0x000fe60003800000 */
[----:B------:R-:W-:-:S12]  /*7a30*/  ISETP.GE.AND P0, PT, R16, R3, PT ;  /* 0x000000031000720c */ /* 0x000fd80003f06270 */
[----:B------:R-:W-:Y:S05]  /*7a40*/  @P0 BRA `(.L_x_478) ;  /* 0x0000012000000947 */ /* 0x000fea0003800000 */
[----:B------:R-:W-:Y:S01]  /*7a50*/  IADD3 R17, R5, R7, RZ ;  /* 0x0000000705117210 */ /* 0x000fe20007ffe0ff */
[----:B------:R-:W-:-:S04]  /*7a60*/  IMAD R18, R25, R16, R7 ;  /* 0x0000001019127224 */ /* 0x000fc800078e0207 */
[----:B------:R-:W-:-:S08]  /*7a70*/  IMAD R32, R17, 0x4, R0 ;  /* 0x0000000411207824 */ /* 0x000fd000078e0200 */
.L_x_479:
        /* <DEDUP_REMOVED lines=15> */
.L_x_478:
[----:B------:R-:W-:Y:S05]  /*7b70*/  BSYNC B2 ;  /* 0x0000000000027941 */ /* 0x000fea0003800000 */
.L_x_477:
[----:B------:R-:W-:Y:S01]  /*7b80*/  ISETP.GE.AND P0, PT, R4, R25, PT ;  /* 0x000000190400720c */ /* 0x000fe20003f06270 */
[----:B------:R-:W-:Y:S11]  /*7b90*/  BSSY B2, `(.L_x_480) ;  /* 0x0000015000027945 */ /* 0x000ff60003800000 */
[----:B------:R-:W-:Y:S05]  /*7ba0*/  @P0 BRA `(.L_x_481) ;  /* 0x0000013000000947 */ /* 0x000fea0003800000 */
[----:B------:R-:W-:Y:S01]  /*7bb0*/  IMAD.IADD R18, R6, 0x1, R7 ;  /* 0x0000000106127824 */ /* 0x000fe200078e0207 */
[----:B------:R-:W-:Y:S01]  /*7bc0*/  MOV R19, R10 ;  /* 0x0000000a00137202 */ /* 0x000fe20000000f00 */
[----:B------:R-:W-:-:S08]  /*7bd0*/  IMAD.MOV.U32 R16, RZ, RZ, R4 ;  /* 0x000000ffff107224 */ /* 0x000fd000078e0004 */
.L_x_482:
        /* <DEDUP_REMOVED lines=16> */
.L_x_481:
[----:B01----:R-:W-:Y:S05]  /*7ce0*/  BSYNC B2 ;  /* 0x0000000000027941 */ /* 0x003fea0003800000 */
.L_x_480:
[----:B------:R-:W-:Y:S01]  /*7cf0*/  IMAD R13, R13, UR4, RZ ;  /* 0x000000040d0d7c24 */ /* 0x000fe2000f8e02ff */
[----:B------:R-:W-:-:S08]  /*7d00*/  MOV R21, R9 ;  /* 0x0000000900157202 */ /* 0x000fd00000000f00 */
.L_x_483:
        /* <DEDUP_REMOVED lines=19> */
.L_x_466:
[----:B01----:R-:W-:Y:S05]  /*7e40*/  BSYNC B1 ;  /* 0x0000000000017941 */ /* 0x003fea0003800000 */
.L_x_463:
[----:B------:R-:W-:-:S04]  /*7e50*/  IADD3 R7, R7, 0x1, RZ ;  /* 0x0000000107077810 */ /* 0x000fc80007ffe0ff */
[----:B------:R-:W-:-:S12]  /*7e60*/  ISETP.GE.AND P0, PT, R7, R3, PT ;  /* 0x000000030700720c */ /* 0x000fd80003f06270 */
[----:B------:R-:W-:Y:S05]  /*7e70*/  @!P0 BRA `(.L_x_484) ;  /* 0xfffff21000008947 */ /* 0x000fea000383ffff */
.L_x_462:
[----:B------:R-:W-:-:S04]  /*7e80*/  IADD3 R3, R3, 0x1, RZ ;  /* 0x0000000103037810 */ /* 0x000fc80007ffe0ff */
[----:B------:R-:W-:-:S12]  /*7e90*/  ISETP.GE.AND P0, PT, R3, R25, PT ;  /* 0x000000190300720c */ /* 0x000fd80003f06270 */
[----:B------:R-:W-:Y:S05]  /*7ea0*/  @!P0 BRA `(.L_x_485) ;  /* 0xfffff13000008947 */ /* 0x000fea000383ffff */
[----:B------:R-:W-:Y:S01]  /*7eb0*/  MOV R3, 0x1 ;  /* 0x0000000100037802 */ /* 0x000fe20000000f00 */
[----:B------:R-:W-:-:S08]  /*7ec0*/  IMAD.MOV.U32 R4, RZ, RZ, RZ ;  /* 0x000000ffff047224 */ /* 0x000fd000078e00ff */
.L_x_491:
        /* <DEDUP_REMOVED lines=11> */
.L_x_488:
        /* <DEDUP_REMOVED lines=12> */
.L_x_487:
        /* <DEDUP_REMOVED lines=10> */
.L_x_489:
[----:B------:R-:W-:-:S12]  /*80e0*/  ISETP.LT.OR P0, PT, R6, R3, P0 ;  /* 0x000000030600720c */ /* 0x000fd80000701670 */
[----:B------:R-:W-:Y:S05]  /*80f0*/  @!P0 BRA `(.L_x_486) ;  /* 0x0000006000008947 */ /* 0x000fea0003800000 */
.L_x_490:
[----:B------:R0:W2:Y:S01]  /*8100*/  LDL R5, [R8] ;  /* 0x0000000008057983 */ /* 0x0000a20000100800 */
[----:B------:R-:W-:-:S04]  /*8110*/  IADD3 R6, R6, 0x1, RZ ;  /* 0x0000000106067810 */ /* 0x000fc80007ffe0ff */
[----:B------:R-:W-:Y:S02]  /*8120*/  ISETP.GE.AND P0, PT, R6, R3, PT ;  /* 0x000000030600720c */ /* 0x000fe40003f06270 */
[----:B0-----:R-:W-:Y:S01]  /*8130*/  IADD3 R8, R8, 0x4, RZ ;  /* 0x0000000408087810 */ /* 0x001fe20007ffe0ff */
[----:B--2---:R-:W-:-:S09]  /*8140*/  FADD.FTZ R4, |R5|, R4 ;  /* 0x0000000405047221 */ /* 0x004fd20000010200 */
[----:B------:R-:W-:Y:S05]  /*8150*/  @!P0 BRA `(.L_x_490) ;  /* 0xffffffa000008947 */ /* 0x000fea000383ffff */
.L_x_486:
[----:B------:R-:W-:-:S04]  /*8160*/  IADD3 R3, R3, 0x1, RZ ;  /* 0x0000000103037810 */ /* 0x000fc80007ffe0ff */
[----:B------:R-:W-:-:S12]  /*8170*/  ISETP.GE.AND P0, PT, R3, R25, PT ;  /* 0x000000190300720c */ /* 0x000fd80003f06270 */
[----:B------:R-:W-:Y:S05]  /*8180*/  @!P0 BRA `(.L_x_491) ;  /* 0xfffffd4000008947 */ /* 0x000fea000383ffff */
[----:B------:R-:W-:-:S12]  /*8190*/  FSETP.GEU.FTZ.AND P0, PT, R4, 1.0000000116860974231e-07, PT ;  /* 0x33d6bf950400780b */ /* 0x000fd80003f1e000 */
[----:B------:R-:W-:Y:S05]  /*81a0*/  @!P0 BRA `(.L_x_369) ;  /* 0x000032a000008947 */ /* 0x000fea0003800000 */
[----:B------:R-:W-:-:S08]  /*81b0*/  IMAD.MOV.U32 R3, RZ, RZ, 0x1 ;  /* 0x00000001ff037424 */ /* 0x000fd000078e00ff */
.L_x_515:
        /* <DEDUP_REMOVED lines=11> */
.L_x_514:
[----:B------:R-:W-:Y:S01]  /*8270*/  IADD3 R13, R5, R7, RZ ;  /* 0x00000007050d7210 */ /* 0x000fe20007ffe0ff */
[----:B------:R-:W2:Y:S04]  /*8280*/  LDL R19, [R11] ;  /* 0x000000000b137983 */ /* 0x000ea80000100800 */
[----:B------:R-:W-:-:S08]  /*8290*/  IMAD R16, R13, 0x4, R20 ;  /* 0x000000040d107824 */ /* 0x000fd000078e0214 */
[----:B------:R-:W3:Y:S01]  /*82a0*/  LDL R21, [R16] ;  /* 0x0000000010157983 */ /* 0x000ee20000100800 */
[-C--:B------:R-:W-:Y:S01]  /*82b0*/  IMAD R13, R25, R7.reuse, RZ ;  /* 0x00000007190d7224 */ /* 0x080fe200078e02ff */
[----:B------:R-:W-:Y:S01]  /*82c0*/  BSSY B1, `(.L_x_493) ;  /* 0x00000d6000017945 */ /* 0x000fe20003800000 */
[----:B------:R-:W-:Y:S03]  /*82d0*/  BSSY B2, `(.L_x_494) ;  /* 0x000000f000027945 */ /* 0x000fe60003800000 */
[----:B------:R-:W-:-:S05]  /*82e0*/  IADD3 R14, R13, R7, RZ ;  /* 0x000000070d0e7210 */ /* 0x000fca0007ffe0ff */
[----:B------:R-:W-:Y:S02]  /*82f0*/  IMAD R17, R14, 0x4, R20 ;  /* 0x000000040e117824 */ /* 0x000fe400078e0214 */
        /* <DEDUP_REMOVED lines=9> */
.L_x_495:
[----:B0-----:R-:W-:-:S12]  /*8390*/  FSETP.NEU.FTZ.AND P0, PT, R21, RZ, PT ;  /* 0x000000ff1500720b */ /* 0x001fd80003f1d000 */
[----:B------:R-:W-:Y:S01]  /*83a0*/  @!P0 BREAK B2 ;  /* 0x0000000000028942 */ /* 0x000fe20003800000 */
[----:B------:R-:W-:Y:S05]  /*83b0*/  @!P0 BRA `(.L_x_496) ;  /* 0x00000c6000008947 */ /* 0x000fea0003800000 */
[----:B------:R-:W-:Y:S05]  /*83c0*/  BSYNC B2 ;  /* 0x0000000000027941 */ /* 0x000fea0003800000 */
.L_x_494:
        /* <DEDUP_REMOVED lines=17> */
.L_x_498:
[----:B------:R-:W-:Y:S05]  /*84e0*/  BSYNC B2 ;  /* 0x0000000000027941 */ /* 0x000fea0003800000 */
.L_x_497:
[----:B------:R-:W-:-:S08]  /*84f0*/  FFMA.FTZ R14, R21, R18, R19 ;  /* 0x00000012150e7223 */ /* 0x000fd00000010013 */
[----:B------:R0:W-:Y:S04]  /*8500*/  STL [R11], R14 ;  /* 0x0000000e0b007387 */ /* 0x0001e80000100800 */
[----:B------:R-:W2:Y:S01]  /*8510*/  LDL R15, [R17] ;  /* 0x00000000110f7983 */ /* 0x000ea20000100800 */
[----:B------:R-:W-:Y:S01]  /*8520*/  FFMA.FTZ R19, R18, R18, 1 ;  /* 0x3f80000012137423 */ /* 0x000fe20000010012 */
[----:B------:R-:W-:Y:S01]  /*8530*/  ISETP.GE.AND P0, PT, R7, 0x1, PT ;  /* 0x000000010700780c */ /* 0x000fe20003f06270 */
[----:B------:R-:W-:Y:S01]  /*8540*/  BSSY B2, `(.L_x_499) ;  /* 0x000006a000027945 */ /* 0x000fe20003800000 */
[----:B0-----:R-:W-:-:S03]  /*8550*/  MOV R14, RZ ;  /* 0x000000ff000e7202 */ /* 0x001fc60000000f00 */
        /* <DEDUP_REMOVED lines=9> */
[----:B0-----:R-:W-:Y:S01]  /*85f0*/  IMAD.MOV.U32 R18, RZ, RZ, RZ ;  /* 0x000000ffff127224 */ /* 0x001fe200078e00ff */
[----:B------:R-:W-:Y:S01]  /*8600*/  BSSY B3, `(.L_x_501) ;  /* 0x0000032000037945 */ /* 0x000fe20003800000 */
[----:B------:R-:W-:Y:S01]  /*8610*/  PLOP3.LUT P0, PT, PT, PT, PT, 0x80, 0x0 ;  /* 0x000000000000781c */ /* 0x000fe20003f0f070 */
[----:B------:R-:W-:Y:S02]  /*8620*/  IMAD.MOV.U32 R17, RZ, RZ, R8 ;  /* 0x000000ffff117224 */ /* 0x000fe400078e0008 */
[----:B------:R-:W-:-:S04]  /*8630*/  IADD3 R16, -R18, R7, RZ ;  /* 0x0000000712107210 */ /* 0x000fc80007ffe1ff */
[----:B------:R-:W-:Y:S01]  /*8640*/  ISETP.GT.AND P1, PT, R16, 0x3, PT ;  /* 0x000000031000780c */ /* 0x000fe20003f24270 */
[----:B------:R-:W-:-:S11]  /*8650*/  IMAD R16, R13, 0x4, R20 ;  /* 0x000000040d107824 */ /* 0x000fd600078e0214 */
[----:B------:R-:W-:Y:S05]  /*8660*/  @!P1 BRA `(.L_x_502) ;  /* 0x000002b000009947 */ /* 0x000fea0003800000 */
[----:B------:R-:W-:Y:S02]  /*8670*/  PLOP3.LUT P0, PT, PT, PT, PT, 0x8, 0x0 ;  /* 0x000000000000781c */ /* 0x000fe40003f0e170 */
[----:B------:R-:W-:-:S10]  /*8680*/  IADD3 R32, R7, -0x3, RZ ;  /* 0xfffffffd07207810 */ /* 0x000fd40007ffe0ff */
.L_x_503:
        /* <DEDUP_REMOVED lines=41> */
.L_x_502:
[----:B------:R-:W-:Y:S05]  /*8920*/  BSYNC B3 ;  /* 0x0000000000037941 */ /* 0x000fea0003800000 */
.L_x_501:
[----:B------:R-:W-:Y:S01]  /*8930*/  IADD3 R19, -R18, R7, RZ ;  /* 0x0000000712137210 */ /* 0x000fe20007ffe1ff */
[----:B------:R-:W-:Y:S03]  /*8940*/  BSSY B3, `(.L_x_504) ;  /* 0x0000019000037945 */ /* 0x000fe60003800000 */
        /* <DEDUP_REMOVED lines=24> */
.L_x_505:
[----:B------:R-:W-:Y:S05]  /*8ad0*/  BSYNC B3 ;  /* 0x0000000000037941 */ /* 0x000fea0003800000 */
.L_x_504:
[----:B------:R-:W-:-:S12]  /*8ae0*/  ISETP.LT.OR P0, PT, R18, R7, P0 ;  /* 0x000000071200720c */ /* 0x000fd80000701670 */
[----:B------:R-:W-:Y:S05]  /*8af0*/  @!P0 BRA `(.L_x_500) ;  /* 0x000000e000008947 */ /* 0x000fea0003800000 */
.L_x_506:
        /* <DEDUP_REMOVED lines=14> */
.L_x_500:
[----:B0-----:R-:W-:Y:S05]  /*8be0*/  BSYNC B2 ;  /* 0x0000000000027941 */ /* 0x001fea0003800000 */
.L_x_499:
[----:B------:R-:W-:Y:S01]  /*8bf0*/  IADD3 R16, R7, 0x1, RZ ;  /* 0x0000000107107810 */ /* 0x000fe20007ffe0ff */
[----:B------:R-:W-:Y:S03]  /*8c00*/  BSSY B2, `(.L_x_507) ;  /* 0x0000015000027945 */ /* 0x000fe60003800000 */
[----:B------:R-:W-:-:S12]  /*8c10*/  ISETP.GE.AND P0, PT, R16, R3, PT ;  /* 0x000000031000720c */ /* 0x000fd80003f06270 */
[----:B------:R-:W-:Y:S05]  /*8c20*/  @P0 BRA `(.L_x_508) ;  /* 0x0000012000000947 */ /* 0x000fea0003800000 */
[--C-:B------:R-:W-:Y:S02]  /*8c30*/  IMAD.IADD R17, R5, 0x1, R7.reuse ;  /* 0x0000000105117824 */ /* 0x100fe400078e0207 */
[----:B------:R-:W-:Y:S02]  /*8c40*/  IMAD R18, R25, R16, R7 ;  /* 0x0000001019127224 */ /* 0x000fe400078e0207 */
[----:B------:R-:W-:-:S08]  /*8c50*/  IMAD R32, R17, 0x4, R0 ;  /* 0x0000000411207824 */ /* 0x000fd000078e0200 */
.L_x_509:
        /* <DEDUP_REMOVED lines=15> */
.L_x_508:
[----:B------:R-:W-:Y:S05]  /*8d50*/  BSYNC B2 ;  /* 0x0000000000027941 */ /* 0x000fea0003800000 */
.L_x_507:
[----:B------:R-:W-:Y:S01]  /*8d60*/  ISETP.GE.AND P0, PT, R4, R25, PT ;  /* 0x000000190400720c */ /* 0x000fe20003f06270 */
[----:B------:R-:W-:Y:S11]  /*8d70*/  BSSY B2, `(.L_x_510) ;  /* 0x0000015000027945 */ /* 0x000ff60003800000 */
[----:B------:R-:W-:Y:S05]  /*8d80*/  @P0 BRA `(.L_x_511) ;  /* 0x0000013000000947 */ /* 0x000fea0003800000 */
[----:B------:R-:W-:Y:S01]  /*8d90*/  IADD3 R18, R6, R7, RZ ;  /* 0x0000000706127210 */ /* 0x000fe20007ffe0ff */
[----:B------:R-:W-:Y:S01]  /*8da0*/  IMAD.MOV.U32 R19, RZ, RZ, R10 ;  /* 0x000000ffff137224 */ /* 0x000fe200078e000a */
[----:B------:R-:W-:-:S08]  /*8db0*/  MOV R16, R4 ;  /* 0x0000000400107202 */ /* 0x000fd00000000f00 */
.L_x_512:
        /* <DEDUP_REMOVED lines=16> */
.L_x_511:
[----:B01----:R-:W-:Y:S05]  /*8ec0*/  BSYNC B2 ;  /* 0x0000000000027941 */ /* 0x003fea0003800000 */
.L_x_510:
[----:B------:R-:W-:Y:S02]  /*8ed0*/  IMAD R13, R13, UR4, RZ ;  /* 0x000000040d0d7c24 */ /* 0x000fe4000f8e02ff */
[----:B------:R-:W-:-:S08]  /*8ee0*/  IMAD.MOV.U32 R21, RZ, RZ, R9 ;  /* 0x000000ffff157224 */ /* 0x000fd000078e0009 */
.L_x_513:
        /* <DEDUP_REMOVED lines=19> */
.L_x_496:
[----:B01----:R-:W-:Y:S05]  /*9020*/  BSYNC B1 ;  /* 0x0000000000017941 */ /* 0x003fea0003800000 */
.L_x_493:
[----:B------:R-:W-:-:S04]  /*9030*/  IADD3 R7, R7, 0x1, RZ ;  /* 0x0000000107077810 */ /* 0x000fc80007ffe0ff */
[----:B------:R-:W-:-:S12]  /*9040*/  ISETP.GE.AND P0, PT, R7, R3, PT ;  /* 0x000000030700720c */ /* 0x000fd80003f06270 */
[----:B------:R-:W-:Y:S05]  /*9050*/  @!P0 BRA `(.L_x_514) ;  /* 0xfffff21000008947 */ /* 0x000fea000383ffff */
.L_x_492:
[----:B------:R-:W-:-:S04]  /*9060*/  IADD3 R3, R3, 0x1, RZ ;  /* 0x0000000103037810 */ /* 0x000fc80007ffe0ff */
[----:B------:R-:W-:-:S12]  /*9070*/  ISETP.GE.AND P0, PT, R3, R25, PT ;  /* 0x000000190300720c */ /* 0x000fd80003f06270 */
[----:B------:R-:W-:Y:S05]  /*9080*/  @!P0 BRA `(.L_x_515) ;  /* 0xfffff13000008947 */ /* 0x000fea000383ffff */
[----:B------:R-:W-:Y:S01]  /*9090*/  IMAD.MOV.U32 R3, RZ, RZ, 0x1 ;  /* 0x00000001ff037424 */ /* 0x000fe200078e00ff */
[----:B------:R-:W-:-:S08]  /*90a0*/  MOV R4, RZ ;  /* 0x000000ff00047202 */ /* 0x000fd00000000f00 */
.L_x_521:
        /* <DEDUP_REMOVED lines=11> */
.L_x_518:
        /* <DEDUP_REMOVED lines=12> */
.L_x_517:
        /* <DEDUP_REMOVED lines=10> */
.L_x_519:
[----:B------:R-:W-:-:S12]  /*92c0*/  ISETP.LT.OR P0, PT, R6, R3, P0 ;  /* 0x000000030600720c */ /* 0x000fd80000701670 */
[----:B------:R-:W-:Y:S05]  /*92d0*/  @!P0 BRA `(.L_x_516) ;  /* 0x0000006000008947 */ /* 0x000fea0003800000 */
.L_x_520:
[----:B------:R0:W2:Y:S01]  /*92e0*/  LDL R5, [R8] ;  /* 0x0000000008057983 */ /* 0x0000a20000100800 */
[----:B------:R-:W-:-:S04]  /*92f0*/  IADD3 R6, R6, 0x1, RZ ;  /* 0x0000000106067810 */ /* 0x000fc80007ffe0ff */
[----:B------:R-:W-:Y:S02]  /*9300*/  ISETP.GE.AND P0, PT, R6, R3, PT ;  /* 0x000000030600720c */ /* 0x000fe40003f06270 */
[----:B0-----:R-:W-:Y:S01]  /*9310*/  IADD3 R8, R8, 0x4, RZ ;  /* 0x0000000408087810 */ /* 0x001fe20007ffe0ff */
[----:B--2---:R-:W-:-:S09]  /*9320*/  FADD.FTZ R4, |R5|, R4 ;  /* 0x0000000405047221 */ /* 0x004fd20000010200 */
[----:B------:R-:W-:Y:S05]  /*9330*/  @!P0 BRA `(.L_x_520) ;  /* 0xffffffa000008947 */ /* 0x000fea000383ffff */
.L_x_516:
[----:B------:R-:W-:-:S04]  /*9340*/  IADD3 R3, R3, 0x1, RZ ;  /* 0x0000000103037810 */ /* 0x000fc80007ffe0ff */
[----:B------:R-:W-:-:S12]  /*9350*/  ISETP.GE.AND P0, PT, R3, R25, PT ;  /* 0x000000190300720c */ /* 0x000fd80003f06270 */
[----:B------:R-:W-:Y:S05]  /*9360*/  @!P0 BRA `(.L_x_521) ;  /* 0xfffffd4000008947 */ /* 0x000fea000383ffff */
[----:B------:R-:W-:-:S12]  /*9370*/  FSETP.GEU.FTZ.AND P0, PT, R4, 1.0000000116860974231e-07, PT ;  /* 0x33d6bf950400780b */ /* 0x000fd80003f1e000 */
[----:B------:R-:W-:Y:S05]  /*9380*/  @!P0 BRA `(.L_x_369) ;  /* 0x000020c000008947 */ /* 0x000fea0003800000 */
[----:B------:R-:W-:-:S08]  /*9390*/  MOV R3, 0x1 ;  /* 0x0000000100037802 */ /* 0x000fd00000000f00 */
.L_x_545:
        /* <DEDUP_REMOVED lines=11> */
.L_x_544:
        /* <DEDUP_REMOVED lines=18> */
.L_x_525:
[----:B0-----:R-:W-:-:S12]  /*9570*/  FSETP.NEU.FTZ.AND P0, PT, R21, RZ, PT ;  /* 0x000000ff1500720b */ /* 0x001fd80003f1d000 */
[----:B------:R-:W-:Y:S01]  /*9580*/  @!P0 BREAK B2 ;  /* 0x0000000000028942 */ /* 0x000fe20003800000 */
[----:B------:R-:W-:Y:S05]  /*9590*/  @!P0 BRA `(.L_x_526) ;  /* 0x00000c6000008947 */ /* 0x000fea0003800000 */
[----:B------:R-:W-:Y:S05]  /*95a0*/  BSYNC B2 ;  /* 0x0000000000027941 */ /* 0x000fea0003800000 */
.L_x_524:
        /* <DEDUP_REMOVED lines=17> */
.L_x_528:
[----:B------:R-:W-:Y:S05]  /*96c0*/  BSYNC B2 ;  /* 0x0000000000027941 */ /* 0x000fea0003800000 */
.L_x_527:
        /* <DEDUP_REMOVED lines=26> */
.L_x_533:
        /* <DEDUP_REMOVED lines=41> */
.L_x_532:
[----:B------:R-:W-:Y:S05]  /*9b00*/  BSYNC B3 ;  /* 0x0000000000037941 */ /* 0x000fea0003800000 */
.L_x_531:
        /* <DEDUP_REMOVED lines=26> */
.L_x_535:
[----:B------:R-:W-:Y:S05]  /*9cb0*/  BSYNC B3 ;  /* 0x0000000000037941 */ /* 0x000fea0003800000 */
.L_x_534:
[----:B------:R-:W-:-:S12]  /*9cc0*/  ISETP.LT.OR P0, PT, R18, R7, P0 ;  /* 0x000000071200720c */ /* 0x000fd80000701670 */
[----:B------:R-:W-:Y:S05]  /*9cd0*/  @!P0 BRA `(.L_x_530) ;  /* 0x000000e000008947 */ /* 0x000fea0003800000 */
.L_x_536:
        /* <DEDUP_REMOVED lines=14> */
.L_x_530:
[----:B0-----:R-:W-:Y:S05]  /*9dc0*/  BSYNC B2 ;  /* 0x0000000000027941 */ /* 0x001fea0003800000 */
.L_x_529:
[----:B------:R-:W-:Y:S01]  /*9dd0*/  IADD3 R16, R7, 0x1, RZ ;  /* 0x0000000107107810 */ /* 0x000fe20007ffe0ff */
[----:B------:R-:W-:Y:S03]  /*9de0*/  BSSY B2, `(.L_x_537) ;  /* 0x0000015000027945 */ /* 0x000fe60003800000 */
[----:B------:R-:W-:-:S12]  /*9df0*/  ISETP.GE.AND P0, PT, R16, R3, PT ;  /* 0x000000031000720c */ /* 0x000fd80003f06270 */
[----:B------:R-:W-:Y:S05]  /*9e00*/  @P0 BRA `(.L_x_538) ;  /* 0x0000012000000947 */ /* 0x000fea0003800000 */
[----:B------:R-:W-:Y:S01]  /*9e10*/  IADD3 R17, R5, R7, RZ ;  /* 0x0000000705117210 */ /* 0x000fe20007ffe0ff */
[----:B------:R-:W-:-:S04]  /*9e20*/  IMAD R18, R25, R16, R7 ;  /* 0x0000001019127224 */ /* 0x000fc800078e0207 */
[----:B------:R-:W-:-:S08]  /*9e30*/  IMAD R32, R17, 0x4, R0 ;  /* 0x0000000411207824 */ /* 0x000fd000078e0200 */
.L_x_539:
        /* <DEDUP_REMOVED lines=15> */
.L_x_538:
[----:B------:R-:W-:Y:S05]  /*9f30*/  BSYNC B2 ;  /* 0x0000000000027941 */ /* 0x000fea0003800000 */
.L_x_537:
[----:B------:R-:W-:Y:S01]  /*9f40*/  ISETP.GE.AND P0, PT, R4, R25, PT ;  /* 0x000000190400720c */ /* 0x000fe20003f06270 */
[----:B------:R-:W-:Y:S11]  /*9f50*/  BSSY B2, `(.L_x_540) ;  /* 0x0000015000027945 */ /* 0x000ff60003800000 */
[----:B------:R-:W-:Y:S05]  /*9f60*/  @P0 BRA `(.L_x_541) ;  /* 0x0000013000000947 */ /* 0x000fea0003800000 */
[----:B------:R-:W-:Y:S01]  /*9f70*/  IMAD.IADD R18, R6, 0x1, R7 ;  /* 0x0000000106127824 */ /* 0x000fe200078e0207 */
[----:B------:R-:W-:Y:S01]  /*9f80*/  MOV R19, R10 ;  /* 0x0000000a00137202 */ /* 0x000fe20000000f00 */
[----:B------:R-:W-:-:S08]  /*9f90*/  IMAD.MOV.U32 R16, RZ, RZ, R4 ;  /* 0x000000ffff107224 */ /* 0x000fd000078e0004 */
.L_x_542:
        /* <DEDUP_REMOVED lines=16> */
.L_x_541:
[----:B01----:R-:W-:Y:S05]  /*a0a0*/  BSYNC B2 ;  /* 0x0000000000027941 */ /* 0x003fea0003800000 */
.L_x_540:
[----:B------:R-:W-:Y:S01]  /*a0b0*/  IMAD R13, R13, UR4, RZ ;  /* 0x000000040d0d7c24 */ /* 0x000fe2000f8e02ff */
[----:B------:R-:W-:-:S08]  /*a0c0*/  MOV R21, R9 ;  /* 0x0000000900157202 */ /* 0x000fd00000000f00 */
.L_x_543:
        /* <DEDUP_REMOVED lines=19> */
.L_x_526:
[----:B01----:R-:W-:Y:S05]  /*a200*/  BSYNC B1 ;  /* 0x0000000000017941 */ /* 0x003fea0003800000 */
.L_x_523:
[----:B------:R-:W-:-:S04]  /*a210*/  IADD3 R7, R7, 0x1, RZ ;  /* 0x0000000107077810 */ /* 0x000fc80007ffe0ff */
[----:B------:R-:W-:-:S12]  /*a220*/  ISETP.GE.AND P0, PT, R7, R3, PT ;  /* 0x000000030700720c */ /* 0x000fd80003f06270 */
[----:B------:R-:W-:Y:S05]  /*a230*/  @!P0 BRA `(.L_x_544) ;  /* 0xfffff21000008947 */ /* 0x000fea000383ffff */
.L_x_522:
[----:B------:R-:W-:-:S04]  /*a240*/  IADD3 R3, R3, 0x1, RZ ;  /* 0x0000000103037810 */ /* 0x000fc80007ffe0ff */
[----:B------:R-:W-:-:S12]  /*a250*/  ISETP.GE.AND P0, PT, R3, R25, PT ;  /* 0x000000190300720c */ /* 0x000fd80003f06270 */
[----:B------:R-:W-:Y:S05]  /*a260*/  @!P0 BRA `(.L_x_545) ;  /* 0xfffff13000008947 */ /* 0x000fea000383ffff */
[----:B------:R-:W-:Y:S01]  /*a270*/  MOV R3, 0x1 ;  /* 0x0000000100037802 */ /* 0x000fe20000000f00 */
[----:B------:R-:W-:-:S08]  /*a280*/  IMAD.MOV.U32 R4, RZ, RZ, RZ ;  /* 0x000000ffff047224 */ /* 0x000fd000078e00ff */
.L_x_551:
        /* <DEDUP_REMOVED lines=11> */
.L_x_548:
        /* <DEDUP_REMOVED lines=12> */
.L_x_547:
        /* <DEDUP_REMOVED lines=10> */
.L_x_549:
[----:B------:R-:W-:-:S12]  /*a4a0*/  ISETP.LT.OR P0, PT, R6, R3, P0 ;  /* 0x000000030600720c */ /* 0x000fd80000701670 */
[----:B------:R-:W-:Y:S05]  /*a4b0*/  @!P0 BRA `(.L_x_546) ;  /* 0x0000006000008947 */ /* 0x000fea0003800000 */
.L_x_550:
[----:B------:R0:W2:Y:S01]  /*a4c0*/  LDL R5, [R8] ;  /* 0x0000000008057983 */ /* 0x0000a20000100800 */
[----:B------:R-:W-:-:S04]  /*a4d0*/  IADD3 R6, R6, 0x1, RZ ;  /* 0x0000000106067810 */ /* 0x000fc80007ffe0ff */
[----:B------:R-:W-:Y:S02]  /*a4e0*/  ISETP.GE.AND P0, PT, R6, R3, PT ;  /* 0x000000030600720c */ /* 0x000fe40003f06270 */
[----:B0-----:R-:W-:Y:S01]  /*a4f0*/  IADD3 R8, R8, 0x4, RZ ;  /* 0x0000000408087810 */ /* 0x001fe20007ffe0ff */
[----:B--2---:R-:W-:-:S09]  /*a500*/  FADD.FTZ R4, |R5|, R4 ;  /* 0x0000000405047221 */ /* 0x004fd20000010200 */
[----:B------:R-:W-:Y:S05]  /*a510*/  @!P0 BRA `(.L_x_550) ;  /* 0xffffffa000008947 */ /* 0x000fea000383ffff */
.L_x_546:
[----:B------:R-:W-:-:S04]  /*a520*/  IADD3 R3, R3, 0x1, RZ ;  /* 0x0000000103037810 */ /* 0x000fc80007ffe0ff */
[----:B------:R-:W-:-:S12]  /*a530*/  ISETP.GE.AND P0, PT, R3, R25, PT ;  /* 0x000000190300720c */ /* 0x000fd80003f06270 */
[----:B------:R-:W-:Y:S05]  /*a540*/  @!P0 BRA `(.L_x_551) ;  /* 0xfffffd4000008947 */ /* 0x000fea000383ffff */
[----:B------:R-:W-:-:S12]  /*a550*/  FSETP.GEU.FTZ.AND P0, PT, R4, 1.0000000116860974231e-07, PT ;  /* 0x33d6bf950400780b */ /* 0x000fd80003f1e000 */
[----:B------:R-:W-:Y:S05]  /*a560*/  @!P0 BRA `(.L_x_369) ;  /* 0x00000ee000008947 */ /* 0x000fea0003800000 */
[----:B------:R-:W-:-:S08]  /*a570*/  IMAD.MOV.U32 R3, RZ, RZ, 0x1 ;  /* 0x00000001ff037424 */ /* 0x000fd000078e00ff */
.L_x_575:
        /* <DEDUP_REMOVED lines=11> */
.L_x_574:
        /* <DEDUP_REMOVED lines=18> */
.L_x_555:
[----:B0-----:R-:W-:-:S12]  /*a750*/  FSETP.NEU.FTZ.AND P0, PT, R21, RZ, PT ;  /* 0x000000ff1500720b */ /* 0x001fd80003f1d000 */
[----:B------:R-:W-:Y:S01]  /*a760*/  @!P0 BREAK B2 ;  /* 0x0000000000028942 */ /* 0x000fe20003800000 */
[----:B------:R-:W-:Y:S05]  /*a770*/  @!P0 BRA `(.L_x_556) ;  /* 0x00000c6000008947 */ /* 0x000fea0003800000 */
[----:B------:R-:W-:Y:S05]  /*a780*/  BSYNC B2 ;  /* 0x0000000000027941 */ /* 0x000fea0003800000 */
.L_x_554:
        /* <DEDUP_REMOVED lines=17> */
.L_x_558:
[----:B------:R-:W-:Y:S05]  /*a8a0*/  BSYNC B2 ;  /* 0x0000000000027941 */ /* 0x000fea0003800000 */
.L_x_557:
        /* <DEDUP_REMOVED lines=26> */
.L_x_563:
        /* <DEDUP_REMOVED lines=41> */
.L_x_562:
[----:B------:R-:W-:Y:S05]  /*ace0*/  BSYNC B3 ;  /* 0x0000000000037941 */ /* 0x000fea0003800000 */
.L_x_561:
        /* <DEDUP_REMOVED lines=26> */
.L_x_565:
[----:B------:R-:W-:Y:S05]  /*ae90*/  BSYNC B3 ;  /* 0x0000000000037941 */ /* 0x000fea0003800000 */
.L_x_564:
[----:B------:R-:W-:-:S12]  /*aea0*/  ISETP.LT.OR P0, PT, R18, R7, P0 ;  /* 0x000000071200720c */ /* 0x000fd80000701670 */
[----:B------:R-:W-:Y:S05]  /*aeb0*/  @!P0 BRA `(.L_x_560) ;  /* 0x000000e000008947 */ /* 0x000fea0003800000 */
.L_x_566:
        /* <DEDUP_REMOVED lines=14> */
.L_x_560:
[----:B0-----:R-:W-:Y:S05]  /*afa0*/  BSYNC B2 ;  /* 0x0000000000027941 */ /* 0x001fea0003800000 */
.L_x_559:
[----:B------:R-:W-:Y:S01]  /*afb0*/  IADD3 R16, R7, 0x1, RZ ;  /* 0x0000000107107810 */ /* 0x000fe20007ffe0ff */
[----:B------:R-:W-:Y:S03]  /*afc0*/  BSSY B2, `(.L_x_567) ;  /* 0x0000015000027945 */ /* 0x000fe60003800000 */
[----:B------:R-:W-:-:S12]  /*afd0*/  ISETP.GE.AND P0, PT, R16, R3, PT ;  /* 0x000000031000720c */ /* 0x000fd80003f06270 */
[----:B------:R-:W-:Y:S05]  /*afe0*/  @P0 BRA `(.L_x_568) ;  /* 0x0000012000000947 */ /* 0x000fea0003800000 */
[--C-:B------:R-:W-:Y:S02]  /*aff0*/  IMAD.IADD R17, R5, 0x1, R7.reuse ;  /* 0x0000000105117824 */ /* 0x100fe400078e0207 */
[----:B------:R-:W-:Y:S02]  /*b000*/  IMAD R18, R25, R16, R7 ;  /* 0x0000001019127224 */ /* 0x000fe400078e0207 */
[----:B------:R-:W-:-:S08]  /*b010*/  IMAD R32, R17, 0x4, R0 ;  /* 0x0000000411207824 */ /* 0x000fd000078e0200 */
.L_x_569:
        /* <DEDUP_REMOVED lines=15> */
.L_x_568:
[----:B------:R-:W-:Y:S05]  /*b110*/  BSYNC B2 ;  /* 0x0000000000027941 */ /* 0x000fea0003800000 */
.L_x_567:
[----:B------:R-:W-:Y:S01]  /*b120*/  ISETP.GE.AND P0, PT, R4, R25, PT ;  /* 0x000000190400720c */ /* 0x000fe20003f06270 */
[----:B------:R-:W-:Y:S11]  /*b130*/  BSSY B2, `(.L_x_570) ;  /* 0x0000015000027945 */ /* 0x000ff60003800000 */
[----:B------:R-:W-:Y:S05]  /*b140*/  @P0 BRA `(.L_x_571) ;  /* 0x0000013000000947 */ /* 0x000fea0003800000 */
[----:B------:R-:W-:Y:S01]  /*b150*/  IADD3 R18, R6, R7, RZ ;  /* 0x0000000706127210 */ /* 0x000fe20007ffe0ff */
[----:B------:R-:W-:Y:S01]  /*b160*/  IMAD.MOV.U32 R19, RZ, RZ, R10 ;  /* 0x000000ffff137224 */ /* 0x000fe200078e000a */
[----:B------:R-:W-:-:S08]  /*b170*/  MOV R16, R4 ;  /* 0x0000000400107202 */ /* 0x000fd00000000f00 */
.L_x_572:
        /* <DEDUP_REMOVED lines=16> */
.L_x_571:
[----:B01----:R-:W-:Y:S05]  /*b280*/  BSYNC B2 ;  /* 0x0000000000027941 */ /* 0x003fea0003800000 */
.L_x_570:
[----:B------:R-:W-:Y:S02]  /*b290*/  IMAD R13, R13, UR4, RZ ;  /* 0x000000040d0d7c24 */ /* 0x000fe4000f8e02ff */
[----:B------:R-:W-:-:S08]  /*b2a0*/  IMAD.MOV.U32 R21, RZ, RZ, R9 ;  /* 0x000000ffff157224 */ /* 0x000fd000078e0009 */
.L_x_573:
        /* <DEDUP_REMOVED lines=19> */
.L_x_556:
[----:B01----:R-:W-:Y:S05]  /*b3e0*/  BSYNC B1 ;  /* 0x0000000000017941 */ /* 0x003fea0003800000 */
.L_x_553:
[----:B------:R-:W-:-:S04]  /*b3f0*/  IADD3 R7, R7, 0x1, RZ ;  /* 0x0000000107077810 */ /* 0x000fc80007ffe0ff */
[----:B------:R-:W-:-:S12]  /*b400*/  ISETP.GE.AND P0, PT, R7, R3, PT ;  /* 0x000000030700720c */ /* 0x000fd80003f06270 */
[----:B------:R-:W-:Y:S05]  /*b410*/  @!P0 BRA `(.L_x_574) ;  /* 0xfffff21000008947 */ /* 0x000fea000383ffff */
.L_x_552:
[----:B------:R-:W-:-:S04]  /*b420*/  IADD3 R3, R3, 0x1, RZ ;  /* 0x0000000103037810 */ /* 0x000fc80007ffe0ff */
[----:B------:R-:W-:-:S12]  /*b430*/  ISETP.GE.AND P0, PT, R3, R25, PT ;  /* 0x000000190300720c */ /* 0x000fd80003f06270 */
[----:B------:R-:W-:Y:S05]  /*b440*/  @!P0 BRA `(.L_x_575) ;  /* 0xfffff13000008947 */ /* 0x000fea000383ffff */
.L_x_369:
[----:B------:R-:W-:Y:S05]  /*b450*/  BSYNC B0 ;  /* 0x0000000000007941 */ /* 0x000fea0003800000 */
.L_x_368:
[----:B------:R-:W-:-:S04]  /*b460*/  IADD3 R0, R25, -0x1, RZ ;  /* 0xffffffff19007810 */ /* 0x000fc80007ffe0ff */
[----:B------:R-:W-:-:S12]  /*b470*/  ISETP.GE.AND P0, PT, R0, 0x1, PT ;  /* 0x000000010000780c */ /* 0x000fd80003f06270 */
[----:B------:R-:W-:Y:S05]  /*b480*/  @!P0 BRA `(.L_x_576) ;  /* 0x000006a000008947 */ /* 0x000fea0003800000 */
[----:B------:R-:W-:Y:S01]  /*b490*/  IADD3 R3, R25, 0x1, RZ ;  /* 0x0000000119037810 */ /* 0x000fe20007ffe0ff */
[----:B------:R-:W-:-:S08]  /*b4a0*/  IMAD.MOV.U32 R4, RZ, RZ, RZ ;  /* 0x000000ffff047224 */ /* 0x000fd000078e00ff */
.L_x_585:
[----:B------:R-:W-:-:S05]  /*b4b0*/  IMAD R15, R25, R4, RZ ;  /* 0x00000004190f7224 */ /* 0x000fca00078e02ff */
[----:B------:R-:W-:-:S05]  /*b4c0*/  IADD3 R5, R15, R4, RZ ;  /* 0x000000040f057210 */ /* 0x000fca0007ffe0ff */
[----:B------:R-:W-:-:S08]  /*b4d0*/  IMAD R5, R5, 0x4, R20 ;  /* 0x0000000405057824 */ /* 0x000fd000078e0214 */
[----:B------:R-:W2:Y:S01]  /*b4e0*/  LDL R16, [R5] ;  /* 0x0000000005107983 */ /* 0x000ea20000100800 */
[----:B------:R-:W-:Y:S02]  /*b4f0*/  ISETP.GE.AND P0, PT, R4, R25, PT ;  /* 0x000000190400720c */ /* 0x000fe40003f06270 */
[----:B------:R-:W-:Y:S01]  /*b500*/  MOV R6, R4 ;  /* 0x0000000400067202 */ /* 0x000fe20000000f00 */
[----:B--2---:R-:W-:-:S09]  /*b510*/  IMAD.MOV.U32 R7, RZ, RZ, R16 ;  /* 0x000000ffff077224 */ /* 0x004fd200078e0010 */
[----:B------:R-:W-:Y:S05]  /*b520*/  @P0 BRA `(.L_x_577) ;  /* 0x0000042000000947 */ /* 0x000fea0003800000 */
[-C--:B------:R-:W-:Y:S01]  /*b530*/  MOV R8, R4.reuse ;  /* 0x0000000400087202 */ /* 0x080fe20000000f00 */
[----:B------:R-:W-:Y:S01]  /*b540*/  IMAD R9, R3, R4, RZ ;  /* 0x0000000403097224 */ /* 0x000fe200078e02ff */
[----:B------:R-:W-:Y:S01]  /*b550*/  PLOP3.LUT P0, PT, PT, PT, PT, 0x80, 0x0 ;  /* 0x000000000000781c */ /* 0x000fe20003f0f070 */
[----:B------:R-:W-:Y:S02]  /*b560*/  IMAD.MOV.U32 R7, RZ, RZ, R16 ;  /* 0x000000ffff077224 */ /* 0x000fe400078e0010 */
[----:B------:R-:W-:-:S05]  /*b570*/  IMAD.IADD R6, R25, 0x1, -R8 ;  /* 0x0000000119067824 */ /* 0x000fca00078e0a08 */
[----:B------:R-:W-:Y:S02]  /*b580*/  ISETP.GT.AND P1, PT, R6, 0x3, PT ;  /* 0x000000030600780c */ /* 0x000fe40003f24270 */
[----:B------:R-:W-:-:S10]  /*b590*/  MOV R6, R4 ;  /* 0x0000000400067202 */ /* 0x000fd40000000f00 */
[----:B------:R-:W-:Y:S05]  /*b5a0*/  @!P1 BRA `(.L_x_578) ;  /* 0x000001d000009947 */ /* 0x000fea0003800000 */
[----:B------:R-:W-:Y:S02]  /*b5b0*/  PLOP3.LUT P0, PT, PT, PT, PT, 0x8, 0x0 ;  /* 0x000000000000781c */ /* 0x000fe40003f0e170 */
[----:B------:R-:W-:-:S10]  /*b5c0*/  IADD3 R17, R25, -0x3, RZ ;  /* 0xfffffffd19117810 */ /* 0x000fd40007ffe0ff */
.L_x_579:
[----:B------:R-:W-:Y:S01]  /*b5d0*/  LEA R10, R9, R20, 0x2 ;  /* 0x00000014090a7211 */ /* 0x000fe200078e10ff */
[----:B------:R-:W-:-:S05]  /*b5e0*/  IMAD.IADD R9, R3, 0x1, R9 ;  /* 0x0000000103097824 */ /* 0x000fca00078e0209 */
[----:B------:R-:W-:Y:S02]  /*b5f0*/  LEA R11, R9, R20, 0x2 ;  /* 0x00000014090b7211 */ /* 0x000fe400078e10ff */
[----:B------:R-:W2:Y:S01]  /*b600*/  LDL R10, [R10] ;  /* 0x000000000a0a7983 */ /* 0x000ea20000100800 */
[----:B------:R-:W-:-:S05]  /*b610*/  IMAD.IADD R13, R3, 0x1, R9 ;  /* 0x00000001030d7824 */ /* 0x000fca00078e0209 */
[----:B------:R-:W-:Y:S01]  /*b620*/  LEA R12, R13, R20, 0x2 ;  /* 0x000000140d0c7211 */ /* 0x000fe200078e10ff */
[----:B------:R-:W3:Y:S01]  /*b630*/  LDL R9, [R11] ;  /* 0x000000000b097983 */ /* 0x000ee20000100800 */
[----:B------:R-:W-:-:S05]  /*b640*/  IMAD.IADD R13, R3, 0x1, R13 ;  /* 0x00000001030d7824 */ /* 0x000fca00078e020d */
[----:B------:R-:W-:Y:S01]  /*b650*/  LEA R14, R13, R20, 0x2 ;  /* 0x000000140d0e7211 */ /* 0x000fe200078e10ff */
[----:B------:R-:W4:Y:S07]  /*b660*/  LDL R12, [R12] ;  /* 0x000000000c0c7983 */ /* 0x000f2e0000100800 */
[----:B------:R-:W5:Y:S01]  /*b670*/  LDL R14, [R14] ;  /* 0x000000000e0e7983 */ /* 0x000f620000100800 */
[----:B--2---:R-:W-:-:S04]  /*b680*/  FSETP.GE.FTZ.AND P1, PT, R10, R7, PT ;  /* 0x000000070a00720b */ /* 0x004fc80003f36000 */
[----:B------:R-:W-:Y:S02]  /*b690*/  FSEL R7, R7, R10, !P1 ;  /* 0x0000000a07077208 */ /* 0x000fe40004800000 */
[----:B------:R-:W-:Y:S02]  /*b6a0*/  SEL R6, R6, R8, !P1 ;  /* 0x0000000806067207 */ /* 0x000fe40004800000 */
[----:B---3--:R-:W-:-:S04]  /*b6b0*/  FSETP.GE.FTZ.AND P2, PT, R9, R7, PT ;  /* 0x000000070900720b */ /* 0x008fc80003f56000 */
[----:B------:R-:W-:Y:S01]  /*b6c0*/  FSEL R7, R7, R9, !P2 ;  /* 0x0000000907077208 */ /* 0x000fe20005000000 */
[----:B------:R-:W-:-:S03]  /*b6d0*/  IMAD.IADD R9, R3, 0x1, R13 ;  /* 0x0000000103097824 */ /* 0x000fc600078e020d */
[----:B----4-:R-:W-:-:S04]  /*b6e0*/  FSETP.GE.FTZ.AND P3, PT, R12, R7, PT ;  /* 0x000000070c00720b */ /* 0x010fc80003f76000 */
[----:B------:R-:W-:Y:S02]  /*b6f0*/  FSEL R7, R7, R12, !P3 ;  /* 0x0000000c07077208 */ /* 0x000fe40005800000 */
[----:B------:R-:W-:Y:S02]  /*b700*/  @P2 IADD3 R6, R8, 0x1, RZ ;  /* 0x0000000108062810 */ /* 0x000fe40007ffe0ff */
[----:B-----5:R-:W-:-:S04]  /*b710*/  FSETP.GE.FTZ.AND P1, PT, R14, R7, PT ;  /* 0x000000070e00720b */ /* 0x020fc80003f36000 */
[----:B------:R-:W-:Y:S02]  /*b720*/  @P3 IADD3 R6, R8, 0x2, RZ ;  /* 0x0000000208063810 */ /* 0x000fe40007ffe0ff */
[----:B------:R-:W-:-:S06]  /*b730*/  FSEL R7, R7, R14, !P1 ;  /* 0x0000000e07077208 */ /* 0x000fcc0004800000 */
[C---:B------:R-:W-:Y:S02]  /*b740*/  @P1 IADD3 R6, R8.reuse, 0x3, RZ ;  /* 0x0000000308061810 */ /* 0x040fe40007ffe0ff */
[----:B------:R-:W-:-:S04]  /*b750*/  IADD3 R8, R8, 0x4, RZ ;  /* 0x0000000408087810 */ /* 0x000fc80007ffe0ff */
[----:B------:R-:W-:-:S12]  /*b760*/  ISETP.GE.AND P2, PT, R8, R17, PT ;  /* 0x000000110800720c */ /* 0x000fd80003f46270 */
[----:B------:R-:W-:Y:S05]  /*b770*/  @!P2 BRA `(.L_x_579) ;  /* 0xfffffe500000a947 */ /* 0x000fea000383ffff */
.L_x_578:
[----:B------:R-:W-:-:S04]  /*b780*/  IADD3 R10, R25, -R8, RZ ;  /* 0x80000008190a7210 */ /* 0x000fc80007ffe0ff */
[----:B------:R-:W-:-:S12]  /*b790*/  ISETP.GT.AND P1, PT, R10, 0x1, PT ;  /* 0x000000010a00780c */ /* 0x000fd80003f24270 */
[----:B------:R-:W-:Y:S05]  /*b7a0*/  @!P1 BRA `(.L_x_580) ;  /* 0x000000e000009947 */ /* 0x000fea0003800000 */
[----:B------:R-:W-:Y:S01]  /*b7b0*/  IMAD R10, R9, 0x4, R20 ;  /* 0x00000004090a7824 */ /* 0x000fe200078e0214 */
[----:B------:R-:W-:-:S05]  /*b7c0*/  IADD3 R9, R3, R9, RZ ;  /* 0x0000000903097210 */ /* 0x000fca0007ffe0ff */
[----:B------:R-:W-:Y:S02]  /*b7d0*/  IMAD R11, R9, 0x4, R20 ;  /* 0x00000004090b7824 */ /* 0x000fe400078e0214 */
[----:B------:R-:W2:Y:S06]  /*b7e0*/  LDL R10, [R10] ;  /* 0x000000000a0a7983 */ /* 0x000eac0000100800 */
[----:B------:R-:W3:Y:S01]  /*b7f0*/  LDL R12, [R11] ;  /* 0x000000000b0c7983 */ /* 0x000ee20000100800 */
[----:B------:R-:W-:Y:S02]  /*b800*/  IADD3 R9, R3, R9, RZ ;  /* 0x0000000903097210 */ /* 0x000fe40007ffe0ff */
[----:B--2---:R-:W-:-:S04]  /*b810*/  FSETP.GE.FTZ.AND P0, PT, R10, R7, PT ;  /* 0x000000070a00720b */ /* 0x004fc80003f16000 */
[----:B------:R-:W-:Y:S02]  /*b820*/  FSEL R7, R7, R10, !P0 ;  /* 0x0000000a07077208 */ /* 0x000fe40004000000 */
[----:B------:R-:W-:Y:S02]  /*b830*/  SEL R6, R6, R8, !P0 ;  /* 0x0000000806067207 */ /* 0x000fe40004000000 */
[----:B---3--:R-:W-:Y:S02]  /*b840*/  FSETP.GE.FTZ.AND P1, PT, R12, R7, PT ;  /* 0x000000070c00720b */ /* 0x008fe40003f36000 */
[----:B------:R-:W-:Y:S02]  /*b850*/  PLOP3.LUT P0, PT, PT, PT, PT, 0x8, 0x0 ;  /* 0x000000000000781c */ /* 0x000fe40003f0e170 */
[----:B------:R-:W-:-:S08]  /*b860*/  FSEL R7, R7, R12, !P1 ;  /* 0x0000000c07077208 */ /* 0x000fd00004800000 */
[C---:B------:R-:W-:Y:S02]  /*b870*/  @P1 IADD3 R6, R8.reuse, 0x1, RZ ;  /* 0x0000000108061810 */ /* 0x040fe40007ffe0ff */
[----:B------:R-:W-:-:S08]  /*b880*/  IADD3 R8, R8, 0x2, RZ ;  /* 0x0000000208087810 */ /* 0x000fd00007ffe0ff */
.L_x_580:
[----:B------:R-:W-:-:S12]  /*b890*/  ISETP.LT.OR P0, PT, R8, R25, P0 ;  /* 0x000000190800720c */ /* 0x000fd80000701670 */
[----:B------:R-:W-:Y:S05]  /*b8a0*/  @!P0 BRA `(.L_x_577) ;  /* 0x000000a000008947 */ /* 0x000fea0003800000 */
.L_x_581:
[----:B------:R-:W-:-:S08]  /*b8b0*/  IMAD R10, R9, 0x4, R20 ;  /* 0x00000004090a7824 */ /* 0x000fd000078e0214 */
[----:B------:R-:W2:Y:S01]  /*b8c0*/  LDL R10, [R10] ;  /* 0x000000000a0a7983 */ /* 0x000ea20000100800 */
[----:B------:R-:W-:Y:S02]  /*b8d0*/  IADD3 R11, R8, 0x1, RZ ;  /* 0x00000001080b7810 */ /* 0x000fe40007ffe0ff */
[----:B------:R-:W-:Y:S02]  /*b8e0*/  IADD3 R9, R3, R9, RZ ;  /* 0x0000000903097210 */ /* 0x000fe40007ffe0ff */
[----:B------:R-:W-:Y:S02]  /*b8f0*/  ISETP.GE.AND P1, PT, R11, R25, PT ;  /* 0x000000190b00720c */ /* 0x000fe40003f26270 */
[----:B--2---:R-:W-:-:S04]  /*b900*/  FSETP.GE.FTZ.AND P0, PT, R10, R7, PT ;  /* 0x000000070a00720b */ /* 0x004fc80003f16000 */
[----:B------:R-:W-:Y:S01]  /*b910*/  SEL R6, R6, R8, !P0 ;  /* 0x0000000806067207 */ /* 0x000fe20004000000 */
[----:B------:R-:W-:Y:S01]  /*b920*/  IMAD.MOV.U32 R8, RZ, RZ, R11 ;  /* 0x000000ffff087224 */ /* 0x000fe200078e000b */
[----:B------:R-:W-:-:S04]  /*b930*/  FSEL R7, R7, R10, !P0 ;  /* 0x0000000a07077208 */ /* 0x000fc80004000000 */
[----:B------:R-:W-:Y:S05]  /*b940*/  @!P1 BRA `(.L_x_581) ;  /* 0xffffff6000009947 */ /* 0x000fea000383ffff */
.L_x_577:
[----:B------:R-:W-:Y:S01]  /*b950*/  ISETP.NE.AND P0, PT, R6, R4, PT ;  /* 0x000000040600720c */ /* 0x000fe20003f05270 */
[----:B------:R-:W-:Y:S11]  /*b960*/  BSSY B0, `(.L_x_582) ;  /* 0x0000019000007945 */ /* 0x000ff60003800000 */
[----:B------:R-:W-:Y:S05]  /*b970*/  @!P0 BRA `(.L_x_583) ;  /* 0x0000017000008947 */ /* 0x000fea0003800000 */
[----:B------:R-:W-:Y:S01]  /*b980*/  IMAD R8, R25, R6, RZ ;  /* 0x0000000619087224 */ /* 0x000fe200078e02ff */
[----:B------:R-:W-:Y:S01]  /*b990*/  MOV R11, RZ ;  /* 0x000000ff000b7202 */ /* 0x000fe20000000f00 */
[----:B------:R-:W-:-:S02]  /*b9a0*/  IMAD R10, R15, UR4, RZ ;  /* 0x000000040f0a7c24 */ /* 0x000fc4000f8e02ff */
[----:B------:R-:W-:Y:S01]  /*b9b0*/  IMAD R12, R8, UR4, RZ ;  /* 0x00000004080c7c24 */ /* 0x000fe2000f8e02ff */
[----:B------:R-:W-:-:S05]  /*b9c0*/  IADD3 R6, R6, R8, RZ ;  /* 0x0000000806067210 */ /* 0x000fca0007ffe0ff */
[----:B------:R-:W-:-:S08]  /*b9d0*/  IMAD R6, R6, 0x4, R20 ;  /* 0x0000000406067824 */ /* 0x000fd000078e0214 */
[----:B------:R0:W-:Y:S04]  /*b9e0*/  STL [R6], R16 ;  /* 0x0000001006007387 */ /* 0x0001e80000100800 */
[----:B------:R0:W-:Y:S01]  /*b9f0*/  STL [R5], R7 ;  /* 0x0000000705007387 */ /* 0x0001e20000100800 */
[----:B------:R-:W-:Y:S04]  /*ba00*/  DEPBAR.LE SB0, 0x0 ;  /* 0x000080000000791a */ /* 0x000fe80000000000 */
.L_x_584:
[C---:B-1----:R-:W-:Y:S01]  /*ba10*/  IADD3 R8, R23.reuse, R12, RZ ;  /* 0x0000000c17087210 */ /* 0x042fe20007ffe0ff */
[----:B0-----:R-:W-:Y:S02]  /*ba20*/  IMAD.MOV.U32 R7, RZ, RZ, 0x4 ;  /* 0x00000004ff077424 */ /* 0x001fe400078e00ff */
[----:B------:R-:W-:Y:S02]  /*ba30*/  IMAD.IADD R6, R23, 0x1, R10 ;  /* 0x0000000117067824 */ /* 0x000fe400078e020a */
[----:B------:R-:W-:-:S02]  /*ba40*/  IMAD.WIDE R8, R8, R7, c[0x0][0x170] ;  /* 0x00005c0008087625 */ /* 0x000fc400078e0207 */
[----:B------:R-:W-:-:S08]  /*ba50*/  IMAD.WIDE R6, R6, R7, c[0x0][0x170] ;  /* 0x00005c0006067625 */ /* 0x000fd000078e0207 */
[----:B------:R-:W2:Y:S04]  /*ba60*/  LDG.E.SYS R13, [R8] ;  /* 0x00000000080d7381 */ /* 0x000ea800001ee900 */
[----:B------:R-:W3:Y:S01]  /*ba70*/  LDG.E.SYS R5, [R6] ;  /* 0x0000000006057381 */ /* 0x000ee200001ee900 */
[----:B------:R-:W-:Y:S02]  /*ba80*/  IADD3 R11, R11, 0x1, RZ ;  /* 0x000000010b0b7810 */ /* 0x000fe40007ffe0ff */
[----:B------:R-:W-:Y:S02]  /*ba90*/  IADD3 R10, R10, UR4, RZ ;  /* 0x000000040a0a7c10 */ /* 0x000fe4000fffe0ff */
[----:B------:R-:W-:Y:S02]  /*baa0*/  ISETP.GE.AND P0, PT, R11, R25, PT ;  /* 0x000000190b00720c */ /* 0x000fe40003f06270 */
[----:B------:R-:W-:Y:S01]  /*bab0*/  IADD3 R12, R12, UR4, RZ ;  /* 0x000000040c0c7c10 */ /* 0x000fe2000fffe0ff */
[----:B--2---:R0:W-:Y:S04]  /*bac0*/  STG.E.SYS [R6], R13 ;  /* 0x0000000d06007386 */ /* 0x0041e8000010e900 */
[----:B---3--:R1:W-:Y:S05]  /*bad0*/  STG.E.SYS [R8], R5 ;  /* 0x0000000508007386 */ /* 0x0083ea000010e900 */
[----:B------:R-:W-:Y:S05]  /*bae0*/  @!P0 BRA `(.L_x_584) ;  /* 0xffffff2000008947 */ /* 0x000fea000383ffff */
.L_x_583:
[----:B01----:R-:W-:Y:S05]  /*baf0*/  BSYNC B0 ;  /* 0x0000000000007941 */ /* 0x003fea0003800000 */
.L_x_582:
[----:B------:R-:W-:-:S04]  /*bb00*/  IADD3 R4, R4, 0x1, RZ ;  /* 0x0000000104047810 */ /* 0x000fc80007ffe0ff */
[----:B------:R-:W-:-:S12]  /*bb10*/  ISETP.GE.AND P0, PT, R4, R0, PT ;  /* 0x000000000400720c */ /* 0x000fd80003f06270 */
[----:B------:R-:W-:Y:S05]  /*bb20*/  @!P0 BRA `(.L_x_585) ;  /* 0xfffff98000008947 */ /* 0x000fea000383ffff */
.L_x_576:
[----:B------:R-:W-:Y:S01]  /*bb30*/  MOV R4, 0x4 ;  /* 0x0000000400047802 */ /* 0x000fe20000000f00 */
[----:B------:R-:W-:Y:S01]  /*bb40*/  IMAD.IADD R26, R26, 0x1, -R31 ;  /* 0x000000011a1a7824 */ /* 0x000fe200078e0a1f */
[----:B------:R-:W-:Y:S01]  /*bb50*/  IADD3 R27, -R28, R27, RZ ;  /* 0x0000001b1c1b7210 */ /* 0x000fe20007ffe1ff */
[----:B------:R-:W-:Y:S01]  /*bb60*/  BSSY B0, `(.L_x_586) ;  /* 0x0000066000007945 */ /* 0x000fe20003800000 */
[----:B------:R-:W-:Y:S01]  /*bb70*/  FSETP.LEU.FTZ.AND P0, PT, RZ, c[0x0][0x1a4], PT ;  /* 0x00006900ff007a0b */ /* 0x000fe20003f1b000 */
[----:B------:R-:W-:Y:S02]  /*bb80*/  IMAD.WIDE R4, R23, R4, c[0x0][0x178] ;  /* 0x00005e0017047625 */ /* 0x000fe400078e0204 */
[----:B------:R-:W-:-:S04]  /*bb90*/  IMAD R26, R27, R26, RZ ;  /* 0x0000001a1b1a7224 */ /* 0x000fc800078e02ff */
[----:B------:R-:W-:-:S04]  /*bba0*/  IMAD R0, R26, R29, RZ ;  /* 0x0000001d1a007224 */ /* 0x000fc800078e02ff */
[----:B------:R0:W-:Y:S01]  /*bbb0*/  STG.E.SYS [R4], RZ ;  /* 0x000000ff04007386 */ /* 0x0001e2000010e900 */
[----:B------:R-:W-:-:S05]  /*bbc0*/  IMAD.HI R0, R0, 0x55555556, RZ ;  /* 0x5555555600007827 */ /* 0x000fca00078e02ff */
[----:B------:R-:W-:-:S04]  /*bbd0*/  LEA.HI R0, R0, R0, RZ, 0x1 ;  /* 0x0000000000007211 */ /* 0x000fc800078f08ff */
[----:B------:R-:W-:Y:S01]  /*bbe0*/  IMNMX R0, R25, R0, PT ;  /* 0x0000000019007217 */ /* 0x000fe20003800200 */
[----:B------:R-:W-:Y:S07]  /*bbf0*/  @!P0 BRA `(.L_x_587) ;  /* 0x0000017000008947 */ /* 0x000fee0003800000 */
[----:B0-----:R-:W-:Y:S01]  /*bc00*/  ISETP.GE.AND P0, PT, R0, 0x1, PT ;  /* 0x000000010000780c */ /* 0x001fe20003f06270 */
[----:B------:R-:W-:Y:S11]  /*bc10*/  BSSY B1, `(.L_x_588) ;  /* 0x0000014000017945 */ /* 0x000ff60003800000 */
[----:B------:R-:W-:Y:S05]  /*bc20*/  @!P0 BRA `(.L_x_589) ;  /* 0x0000012000008947 */ /* 0x000fea0003800000 */
[----:B------:R-:W-:Y:S01]  /*bc30*/  IMAD.MOV.U32 R3, RZ, RZ, RZ ;  /* 0x000000ffff037224 */ /* 0x000fe200078e00ff */
[----:B------:R-:W-:-:S08]  /*bc40*/  MOV R6, RZ ;  /* 0x000000ff00067202 */ /* 0x000fd00000000f00 */
.L_x_592:
[----:B------:R-:W-:Y:S01]  /*bc50*/  ISETP.GE.AND P0, PT, R6, 0x2, PT ;  /* 0x000000020600780c */ /* 0x000fe20003f06270 */
[----:B------:R-:W-:Y:S11]  /*bc60*/  BSSY B2, `(.L_x_590) ;  /* 0x0000009000027945 */ /* 0x000ff60003800000 */
[----:B------:R-:W-:Y:S05]  /*bc70*/  @!P0 BRA `(.L_x_591) ;  /* 0x0000007000008947 */ /* 0x000fea0003800000 */
[----:B------:R-:W-:-:S04]  /*bc80*/  IMAD R7, R25, R6, R6 ;  /* 0x0000000619077224 */ /* 0x000fc800078e0206 */
[----:B------:R-:W-:-:S08]  /*bc90*/  IMAD R7, R7, 0x4, R20 ;  /* 0x0000000407077824 */ /* 0x000fd000078e0214 */
[----:B------:R-:W2:Y:S02]  /*bca0*/  LDL R7, [R7] ;  /* 0x0000000007077983 */ /* 0x000ea40000100800 */
[----:B--2---:R-:W0:Y:S02]  /*bcb0*/  MUFU.SQRT R8, R7 ;  /* 0x0000000700087308 */ /* 0x004e240000002000 */
[----:B0-----:R-:W-:-:S12]  /*bcc0*/  FSETP.GEU.FTZ.AND P0, PT, R8, c[0x0][0x1a4], PT ;  /* 0x0000690008007a0b */ /* 0x001fd80003f1e000 */
[----:B------:R-:W-:Y:S01]  /*bcd0*/  @!P0 BREAK B2 ;  /* 0x0000000000028942 */ /* 0x000fe20003800000 */
[----:B------:R-:W-:Y:S05]  /*bce0*/  @!P0 BRA `(.L_x_589) ;  /* 0x0000006000008947 */ /* 0x000fea0003800000 */
.L_x_591:
[----:B------:R-:W-:Y:S05]  /*bcf0*/  BSYNC B2 ;  /* 0x0000000000027941 */ /* 0x000fea0003800000 */
.L_x_590:
[----:B------:R-:W-:Y:S02]  /*bd00*/  IADD3 R3, R3, 0x1, RZ ;  /* 0x0000000103037810 */ /* 0x000fe40007ffe0ff */
[----:B------:R-:W-:-:S04]  /*bd10*/  IADD3 R6, R6, 0x1, RZ ;  /* 0x0000000106067810 */ /* 0x000fc80007ffe0ff */
[----:B------:R-:W-:Y:S02]  /*bd20*/  ISETP.GE.AND P0, PT, R6, R0, PT ;  /* 0x000000000600720c */ /* 0x000fe40003f06270 */
[----:B------:R0:W-:Y:S10]  /*bd30*/  STG.E.SYS [R4], R3 ;  /* 0x0000000304007386 */ /* 0x0001f4000010e900 */
[----:B0-----:R-:W-:Y:S05]  /*bd40*/  @!P0 BRA `(.L_x_592) ;  /* 0xffffff0000008947 */ /* 0x001fea000383ffff */
.L_x_589:
[----:B------:R-:W-:Y:S05]  /*bd50*/  BSYNC B1 ;  /* 0x0000000000017941 */ /* 0x000fea0003800000 */
.L_x_588:
[----:B------:R-:W-:Y:S05]  /*bd60*/  BRA `(.L_x_593) ;  /* 0x0000045000007947 */ /* 0x000fea0003800000 */
.L_x_587:
[----:B0-----:R-:W-:Y:S01]  /*bd70*/  CS2R R6, SRZ ;  /* 0x0000000000067805 */ /* 0x001fe2000001ff00 */
[----:B------:R-:W-:-:S02]  /*bd80*/  PLOP3.LUT P0, PT, PT, PT, PT, 0x80, 0x0 ;  /* 0x000000000000781c */ /* 0x000fc40003f0f070 */
[----:B------:R-:W-:-:S03]  /*bd90*/  IADD3 R15, R25, 0x1, RZ ;  /* 0x00000001190f7810 */ /* 0x000fc60007ffe0ff */
[----:B------:R-:W-:-:S04]  /*bda0*/  IADD3 R3, R25, -R7, RZ ;  /* 0x8000000719037210 */ /* 0x000fc80007ffe0ff */
[----:B------:R-:W-:Y:S01]  /*bdb0*/  ISETP.GT.AND P1, PT, R3, 0x3, PT ;  /* 0x000000030300780c */ /* 0x000fe20003f24270 */
[----:B------:R-:W-:-:S11]  /*bdc0*/  IMAD.MOV.U32 R3, RZ, RZ, RZ ;  /* 0x000000ffff037224 */ /* 0x000fd600078e00ff */
[----:B------:R-:W-:Y:S05]  /*bdd0*/  @!P1 BRA `(.L_x_594) ;  /* 0x0000015000009947 */ /* 0x000fea0003800000 */
[----:B------:R-:W-:Y:S02]  /*bde0*/  PLOP3.LUT P0, PT, PT, PT, PT, 0x8, 0x0 ;  /* 0x000000000000781c */ /* 0x000fe40003f0e170 */
[----:B------:R-:W-:-:S10]  /*bdf0*/  IADD3 R13, R25, -0x3, RZ ;  /* 0xfffffffd190d7810 */ /* 0x000fd40007ffe0ff */
.L_x_595:
[----:B------:R-:W-:Y:S01]  /*be00*/  IADD3 R9, R15, R6, RZ ;  /* 0x000000060f097210 */ /* 0x000fe20007ffe0ff */
[----:B------:R-:W-:-:S03]  /*be10*/  IMAD R6, R6, 0x4, R20 ;  /* 0x0000000406067824 */ /* 0x000fc600078e0214 */
[----:B------:R-:W-:Y:S01]  /*be20*/  LEA R8, R9, R20, 0x2 ;  /* 0x0000001409087211 */ /* 0x000fe200078e10ff */
[----:B------:R-:W-:-:S04]  /*be30*/  IMAD.IADD R9, R15, 0x1, R9 ;  /* 0x000000010f097824 */ /* 0x000fc800078e0209 */
[----:B------:R-:W2:Y:S01]  /*be40*/  LDL R6, [R6] ;  /* 0x0000000006067983 */ /* 0x000ea20000100800 */
[-C--:B------:R-:W-:Y:S01]  /*be50*/  LEA R10, R9, R20.reuse, 0x2 ;  /* 0x00000014090a7211 */ /* 0x080fe200078e10ff */
[----:B------:R-:W-:Y:S02]  /*be60*/  IMAD.IADD R9, R15, 0x1, R9 ;  /* 0x000000010f097824 */ /* 0x000fe400078e0209 */
[----:B------:R-:W3:Y:S03]  /*be70*/  LDL R8, [R8] ;  /* 0x0000000008087983 */ /* 0x000ee60000100800 */
[----:B------:R-:W-:Y:S02]  /*be80*/  LEA R11, R9, R20, 0x2 ;  /* 0x00000014090b7211 */ /* 0x000fe400078e10ff */
[----:B------:R-:W4:Y:S06]  /*be90*/  LDL R10, [R10] ;  /* 0x000000000a0a7983 */ /* 0x000f2c0000100800 */
[----:B------:R-:W5:Y:S01]  /*bea0*/  LDL R12, [R11] ;  /* 0x000000000b0c7983 */ /* 0x000f620000100800 */
[----:B------:R-:W-:-:S04]  /*beb0*/  IADD3 R7, R7, 0x4, RZ ;  /* 0x0000000407077810 */ /* 0x000fc80007ffe0ff */
[----:B------:R-:W-:Y:S01]  /*bec0*/  ISETP.GE.AND P1, PT, R7, R13, PT ;  /* 0x0000000d0700720c */ /* 0x000fe20003f26270 */
[----:B--2---:R-:W-:Y:S02]  /*bed0*/  FADD.FTZ R3, R3, R6 ;  /* 0x0000000603037221 */ /* 0x004fe40000010000 */
[----:B------:R-:W-:Y:S02]  /*bee0*/  IMAD.IADD R6, R15, 0x1, R9 ;  /* 0x000000010f067824 */ /* 0x000fe400078e0209 */
[----:B---3--:R-:W-:-:S04]  /*bef0*/  FADD.FTZ R3, R3, R8 ;  /* 0x0000000803037221 */ /* 0x008fc80000010000 */
[----:B----4-:R-:W-:-:S04]  /*bf00*/  FADD.FTZ R3, R3, R10 ;  /* 0x0000000a03037221 */ /* 0x010fc80000010000 */
[----:B-----5:R-:W-:Y:S01]  /*bf10*/  FADD.FTZ R3, R3, R12 ;  /* 0x0000000c03037221 */ /* 0x020fe20000010000 */
[----:B------:R-:W-:Y:S07]  /*bf20*/  @!P1 BRA `(.L_x_595) ;  /* 0xfffffed000009947 */ /* 0x000fee000383ffff */
.L_x_594:
[----:B------:R-:W-:-:S04]  /*bf30*/  IADD3 R8, R25, -R7, RZ ;  /* 0x8000000719087210 */ /* 0x000fc80007ffe0ff */
[----:B------:R-:W-:-:S12]  /*bf40*/  ISETP.GT.AND P1, PT, R8, 0x1, PT ;  /* 0x000000010800780c */ /* 0x000fd80003f24270 */
[----:B------:R-:W-:Y:S05]  /*bf50*/  @!P1 BRA `(.L_x_596) ;  /* 0x000000a000009947 */ /* 0x000fea0003800000 */
[----:B------:R-:W-:Y:S01]  /*bf60*/  IMAD.IADD R9, R15, 0x1, R6 ;  /* 0x000000010f097824 */ /* 0x000fe200078e0206 */
[----:B------:R-:W-:-:S03]  /*bf70*/  LEA R8, R6, R20, 0x2 ;  /* 0x0000001406087211 */ /* 0x000fc600078e10ff */
[----:B------:R-:W-:-:S05]  /*bf80*/  IMAD R10, R9, 0x4, R20 ;  /* 0x00000004090a7824 */ /* 0x000fca00078e0214 */
[----:B------:R-:W2:Y:S04]  /*bf90*/  LDL R8, [R8] ;  /* 0x0000000008087983 */ /* 0x000ea80000100800 */
[----:B------:R-:W3:Y:S01]  /*bfa0*/  LDL R10, [R10] ;  /* 0x000000000a0a7983 */ /* 0x000ee20000100800 */
[----:B------:R-:W-:Y:S02]  /*bfb0*/  PLOP3.LUT P0, PT, PT, PT, PT, 0x8, 0x0 ;  /* 0x000000000000781c */ /* 0x000fe40003f0e170 */
[----:B------:R-:W-:Y:S02]  /*bfc0*/  IADD3 R7, R7, 0x2, RZ ;  /* 0x0000000207077810 */ /* 0x000fe40007ffe0ff */
[----:B------:R-:W-:Y:S01]  /*bfd0*/  IADD3 R6, R15, R9, RZ ;  /* 0x000000090f067210 */ /* 0x000fe20007ffe0ff */
[----:B--2---:R-:W-:-:S04]  /*bfe0*/  FADD.FTZ R3, R3, R8 ;  /* 0x0000000803037221 */ /* 0x004fc80000010000 */
[----:B---3--:R-:W-:-:S08]  /*bff0*/  FADD.FTZ R3, R3, R10 ;  /* 0x0000000a03037221 */ /* 0x008fd00000010000 */
.L_x_596:
[----:B------:R-:W-:-:S12]  /*c000*/  ISETP.LT.OR P0, PT, R7, R25, P0 ;  /* 0x000000190700720c */ /* 0x000fd80000701670 */
[----:B------:R-:W-:Y:S05]  /*c010*/  @!P0 BRA `(.L_x_597) ;  /* 0x0000007000008947 */ /* 0x000fea0003800000 */
.L_x_598:
[----:B------:R-:W-:-:S08]  /*c020*/  IMAD R8, R6, 0x4, R20 ;  /* 0x0000000406087824 */ /* 0x000fd000078e0214 */
[----:B------:R-:W2:Y:S01]  /*c030*/  LDL R8, [R8] ;  /* 0x0000000008087983 */ /* 0x000ea20000100800 */
[----:B------:R-:W-:Y:S02]  /*c040*/  IADD3 R7, R7, 0x1, RZ ;  /* 0x0000000107077810 */ /* 0x000fe40007ffe0ff */
[----:B------:R-:W-:Y:S02]  /*c050*/  IADD3 R6, R15, R6, RZ ;  /* 0x000000060f067210 */ /* 0x000fe40007ffe0ff */
[----:B------:R-:W-:Y:S01]  /*c060*/  ISETP.GE.AND P0, PT, R7, R25, PT ;  /* 0x000000190700720c */ /* 0x000fe20003f06270 */
[----:B--2---:R-:W-:-:S11]  /*c070*/  FADD.FTZ R3, R8, R3 ;  /* 0x0000000308037221 */ /* 0x004fd60000010000 */
[----:B------:R-:W-:Y:S05]  /*c080*/  @!P0 BRA `(.L_x_598) ;  /* 0xffffff9000008947 */ /* 0x000fea000383ffff */
.L_x_597:
[----:B------:R-:W-:Y:S01]  /*c090*/  ISETP.GE.AND P0, PT, R0, 0x1, PT ;  /* 0x000000010000780c */ /* 0x000fe20003f06270 */
[----:B------:R-:W-:-:S04]  /*c0a0*/  IMAD.MOV.U32 R6, RZ, RZ, c[0x0][0x1a4] ;  /* 0x00006900ff067624 */ /* 0x000fc800078e00ff */
[----:B------:R-:W-:-:S04]  /*c0b0*/  FADD.FTZ R6, R6, 1 ;  /* 0x3f80000006067421 */ /* 0x000fc80000010000 */
[----:B------:R-:W-:-:S03]  /*c0c0*/  FMUL.FTZ R8, R3, R6 ;  /* 0x0000000603087220 */ /* 0x000fc60000410000 */
[----:B------:R-:W-:Y:S05]  /*c0d0*/  @!P0 BRA `(.L_x_593) ;  /* 0x000000e000008947 */ /* 0x000fea0003800000 */
[----:B------:R-:W-:Y:S01]  /*c0e0*/  MOV R3, RZ ;  /* 0x000000ff00037202 */ /* 0x000fe20000000f00 */
[----:B------:R-:W-:-:S08]  /*c0f0*/  CS2R R6, SRZ ;  /* 0x0000000000067805 */ /* 0x000fd0000001ff00 */
.L_x_599:
[----:B------:R-:W-:Y:S02]  /*c100*/  FSETP.GE.FTZ.AND P0, PT, R3, R8, PT ;  /* 0x000000080300720b */ /* 0x000fe40003f16000 */
[----:B------:R-:W-:-:S12]  /*c110*/  ISETP.GT.AND P1, PT, R7, 0x1, PT ;  /* 0x000000010700780c */ /* 0x000fd80003f24270 */
[----:B------:R-:W-:Y:S05]  /*c120*/  @P0 BRA P1, `(.L_x_593) ;  /* 0x0000009000000947 */ /* 0x000fea0000800000 */
[----:B------:R-:W-:-:S04]  /*c130*/  IMAD R9, R25, R7, R7 ;  /* 0x0000000719097224 */ /* 0x000fc800078e0207 */
[----:B------:R-:W-:-:S08]  /*c140*/  IMAD R9, R9, 0x4, R20 ;  /* 0x0000000409097824 */ /* 0x000fd000078e0214 */
[----:B------:R-:W2:Y:S01]  /*c150*/  LDL R9, [R9] ;  /* 0x0000000009097983 */ /* 0x000ea20000100800 */
[----:B------:R-:W-:Y:S02]  /*c160*/  IADD3 R6, R6, 0x1, RZ ;  /* 0x0000000106067810 */ /* 0x000fe40007ffe0ff */
[----:B------:R-:W-:-:S04]  /*c170*/  IADD3 R7, R7, 0x1, RZ ;  /* 0x0000000107077810 */ /* 0x000fc80007ffe0ff */
[----:B------:R-:W-:Y:S02]  /*c180*/  ISETP.GE.AND P0, PT, R7, R0, PT ;  /* 0x000000000700720c */ /* 0x000fe40003f06270 */
[----:B------:R0:W-:Y:S01]  /*c190*/  STG.E.SYS [R4], R6 ;  /* 0x0000000604007386 */ /* 0x0001e2000010e900 */
[----:B--2---:R-:W-:-:S09]  /*c1a0*/  FADD.FTZ R3, R9, R3 ;  /* 0x0000000309037221 */ /* 0x004fd20000010000 */
[----:B0-----:R-:W-:Y:S05]  /*c1b0*/  @!P0 BRA `(.L_x_599) ;  /* 0xffffff4000008947 */ /* 0x001fea000383ffff */
.L_x_593:
[----:B------:R-:W-:Y:S05]  /*c1c0*/  BSYNC B0 ;  /* 0x0000000000007941 */ /* 0x000fea0003800000 */
.L_x_586:
[----:B------:R-:W-:-:S08]  /*c1d0*/  MOV R0, RZ ;  /* 0x000000ff00007202 */ /* 0x000fd00000000f00 */
.L_x_602:
[----:B------:R-:W-:-:S12]  /*c1e0*/  ISETP.GE.AND P0, PT, R0, 0x1, PT ;  /* 0x000000010000780c */ /* 0x000fd80003f06270 */
[----:B------:R-:W-:Y:S05]  /*c1f0*/  @!P0 BRA `(.L_x_600) ;  /* 0x0000011000008947 */ /* 0x000fea0003800000 */
[----:B------:R-:W-:Y:S02]  /*c200*/  IMAD R3, R0, UR4, RZ ;  /* 0x0000000400037c24 */ /* 0x000fe4000f8e02ff */
[----:B------:R-:W-:Y:S02]  /*c210*/  IMAD.MOV.U32 R11, RZ, RZ, RZ ;  /* 0x000000ffff0b7224 */ /* 0x000fe400078e00ff */
[----:B------:R-:W-:-:S08]  /*c220*/  IMAD R10, R25, R3, RZ ;  /* 0x00000003190a7224 */ /* 0x000fd000078e02ff */
.L_x_601:
[----:B0-----:R-:W-:Y:S01]  /*c230*/  MOV R7, 0x4 ;  /* 0x0000000400077802 */ /* 0x001fe20000000f00 */
[C---:B-1----:R-:W-:Y:S01]  /*c240*/  IMAD.IADD R8, R23.reuse, 0x1, R3 ;  /* 0x0000000117087824 */ /* 0x042fe200078e0203 */
[----:B------:R-:W-:-:S03]  /*c250*/  IADD3 R6, R23, R10, RZ ;  /* 0x0000000a17067210 */ /* 0x000fc60007ffe0ff */
[-C--:B------:R-:W-:Y:S02]  /*c260*/  IMAD.WIDE R8, R8, R7.reuse, c[0x0][0x170] ;  /* 0x00005c0008087625 */ /* 0x080fe400078e0207 */
[----:B------:R-:W-:-:S08]  /*c270*/  IMAD.WIDE R6, R6, R7, c[0x0][0x170] ;  /* 0x00005c0006067625 */ /* 0x000fd000078e0207 */
[----:B------:R-:W2:Y:S04]  /*c280*/  LDG.E.SYS R12, [R8] ;  /* 0x00000000080c7381 */ /* 0x000ea800001ee900 */
[----:B------:R-:W3:Y:S01]  /*c290*/  LDG.E.SYS R13, [R6] ;  /* 0x00000000060d7381 */ /* 0x000ee200001ee900 */
[----:B------:R-:W-:Y:S01]  /*c2a0*/  IADD3 R11, R11, 0x1, RZ ;  /* 0x000000010b0b7810 */ /* 0x000fe20007ffe0ff */
[----:B------:R-:W-:Y:S01]  /*c2b0*/  IMAD.IADD R3, R2, 0x1, R3 ;  /* 0x0000000102037824 */ /* 0x000fe200078e0203 */
[----:B------:R-:W-:Y:S02]  /*c2c0*/  IADD3 R10, R10, UR4, RZ ;  /* 0x000000040a0a7c10 */ /* 0x000fe4000fffe0ff */
[----:B------:R-:W-:Y:S01]  /*c2d0*/  ISETP.GE.AND P0, PT, R11, R0, PT ;  /* 0x000000000b00720c */ /* 0x000fe20003f06270 */
[----:B--2---:R0:W-:Y:S04]  /*c2e0*/  STG.E.SYS [R6], R12 ;  /* 0x0000000c06007386 */ /* 0x0041e8000010e900 */
[----:B---3--:R1:W-:Y:S07]  /*c2f0*/  STG.E.SYS [R8], R13 ;  /* 0x0000000d08007386 */ /* 0x0083ee000010e900 */
[----:B------:R-:W-:Y:S05]  /*c300*/  @!P0 BRA `(.L_x_601) ;  /* 0xffffff2000008947 */ /* 0x000fea000383ffff */
.L_x_600:
[----:B01----:R-:W-:-:S04]  /*c310*/  IADD3 R0, R0, 0x1, RZ ;  /* 0x0000000100007810 */ /* 0x003fc80007ffe0ff */
[----:B------:R-:W-:-:S12]  /*c320*/  ISETP.GE.AND P0, PT, R0, R25, PT ;  /* 0x000000190000720c */ /* 0x000fd80003f06270 */
[----:B------:R-:W-:Y:S05]  /*c330*/  @!P0 BRA `(.L_x_602) ;  /* 0xfffffea000008947 */ /* 0x000fea000383ffff */
[----:B------:R0:W5:Y:S02]  /*c340*/  LDG.E.SYS R0, [R4] ;  /* 0x0000000004007381 */ /* 0x00016400001ee900 */
[----:B0-----:R-:W-:-:S08]  /*c350*/  MOV R7, RZ ;  /* 0x000000ff00077202 */ /* 0x001fd00000000f00 */
.L_x_606:
[----:B-----5:R-:W-:Y:S01]  /*c360*/  ISETP.GE.AND P0, PT, R0, 0x1, PT ;  /* 0x000000010000780c */ /* 0x020fe20003f06270 */
[----:B------:R-:W-:Y:S11]  /*c370*/  BSSY B0, `(.L_x_603) ;  /* 0x0000013000007945 */ /* 0x000ff60003800000 */
[----:B------:R-:W-:Y:S05]  /*c380*/  @!P0 BRA `(.L_x_604) ;  /* 0x0000011000008947 */ /* 0x000fea0003800000 */
[----:B------:R-:W-:-:S08]  /*c390*/  IMAD R0, R7, 0x4, R22 ;  /* 0x0000000407007824 */ /* 0x000fd000078e0216 */
[----:B------:R0:W5:Y:S01]  /*c3a0*/  LDL R9, [R0] ;  /* 0x0000000000097983 */ /* 0x0001620000100800 */
[----:B------:R-:W-:Y:S01]  /*c3b0*/  BSSY B1, `(.L_x_604) ;  /* 0x000000e000017945 */ /* 0x000fe20003800000 */
[----:B------:R-:W-:Y:S01]  /*c3c0*/  IMAD R8, R25, R7, RZ ;  /* 0x0000000719087224 */ /* 0x000fe200078e02ff */
[----:B0-----:R-:W-:-:S08]  /*c3d0*/  MOV R6, RZ ;  /* 0x000000ff00067202 */ /* 0x001fd00000000f00 */
.L_x_605:
[----:B------:R-:W-:Y:S01]  /*c3e0*/  IMAD.IADD R0, R8, 0x1, R6 ;  /* 0x0000000108007824 */ /* 0x000fe200078e0206 */
[----:B------:R-:W-:-:S03]  /*c3f0*/  MOV R2, 0x4 ;  /* 0x0000000400027802 */ /* 0x000fc60000000f00 */
[----:B------:R-:W-:-:S04]  /*c400*/  IMAD R0, R0, UR4, R23 ;  /* 0x0000000400007c24 */ /* 0x000fc8000f8e0217 */
[----:B------:R-:W-:-:S10]  /*c410*/  IMAD.WIDE R2, R0, R2, c[0x0][0x170] ;  /* 0x00005c0000027625 */ /* 0x000fd400078e0202 */
[----:B------:R-:W2:Y:S02]  /*c420*/  LDG.E.SYS R0, [R2] ;  /* 0x0000000002007381 */ /* 0x000ea400001ee900 */
[----:B--2--5:R-:W-:-:S08]  /*c430*/  FMUL.FTZ R0, R9, R0 ;  /* 0x0000000009007220 */ /* 0x024fd00000410000 */
[----:B------:R0:W-:Y:S04]  /*c440*/  STG.E.SYS [R2], R0 ;  /* 0x0000000002007386 */ /* 0x0001e8000010e900 */
[----:B0-----:R-:W2:Y:S01]  /*c450*/  LDG.E.SYS R0, [R4] ;  /* 0x0000000004007381 */ /* 0x001ea200001ee900 */
[----:B------:R-:W-:-:S04]  /*c460*/  IADD3 R6, R6, 0x1, RZ ;  /* 0x0000000106067810 */ /* 0x000fc80007ffe0ff */
[----:B--2---:R-:W-:-:S12]  /*c470*/  ISETP.GE.AND P0, PT, R6, R0, PT ;  /* 0x000000000600720c */ /* 0x004fd80003f06270 */
[----:B------:R-:W-:Y:S05]  /*c480*/  @!P0 BRA `(.L_x_605) ;  /* 0xffffff5000008947 */ /* 0x000fea000383ffff */
[----:B------:R-:W-:Y:S05]  /*c490*/  BSYNC B1 ;  /* 0x0000000000017941 */ /* 0x000fea0003800000 */
.L_x_604:
[----:B------:R-:W-:Y:S05]  /*c4a0*/  BSYNC B0 ;  /* 0x0000000000007941 */ /* 0x000fea0003800000 */
.L_x_603:
[----:B------:R-:W-:-:S04]  /*c4b0*/  IADD3 R7, R7, 0x1, RZ ;  /* 0x0000000107077810 */ /* 0x000fc80007ffe0ff */
[----:B------:R-:W-:-:S12]  /*c4c0*/  ISETP.GE.AND P0, PT, R7, R25, PT ;  /* 0x000000190700720c */ /* 0x000fd80003f06270 */
[----:B------:R-:W-:Y:S05]  /*c4d0*/  @!P0 BRA `(.L_x_606) ;  /* 0xfffffe8000008947 */ /* 0x000fea000383ffff */
[----:B------:R-:W-:Y:S05]  /*c4e0*/  EXIT ;  /* 0x000000000000794d */ /* 0x000fea0003800000 */
.L_x_607:
[----:B------:R-:W-:-:S00]  /*c4f0*/  BRA `(.L_x_607) ;  /* 0xfffffff000007947 */ /* 0x000fc0000383ffff */
.L_x_665:


//--------------------- .text.kernel_cuda_filter_combine_halves --------------------------
	.section	.text.kernel_cuda_filter_combine_halves,"ax",@progbits
	.sectioninfo	@"SHI_REGISTERS=52"
	.align	128
        .global         kernel_cuda_filter_combine_halves
        .type           kernel_cuda_filter_combine_halves,@function
        .size           kernel_cuda_filter_combine_halves,(.L_x_666 - kernel_cuda_filter_combine_halves)
        .other          kernel_cuda_filter_combine_halves,@"STO_CUDA_ENTRY STV_DEFAULT"
kernel_cuda_filter_combine_halves:
.text.kernel_cuda_filter_combine_halves:
[----:B------:R-:W-:-:S08]  /*0000*/  MOV R1, c[0x0][0x28] ;  /* 0x00000a0000017a02 */ /* 0x000fd00000000f00 */
[----:B------:R0:W0:Y:S01]  /*0010*/  S2UR UR6, SR_CTAID.Y ;  /* 0x00000000000679c3 */ /* 0x0000220000002600 */
[----:B------:R-:W1:Y:S01]  /*0020*/  S2R R8, SR_TID.Y ;  /* 0x0000000000087919 */ /* 0x000e620000002200 */
[----:B------:R-:W2:Y:S01]  /*0030*/  S2R R9, SR_TID.X ;  /* 0x0000000000097919 */ /* 0x000ea20000002100 */
[----:B------:R-:W-:Y:S01]  /*0040*/  ULDC UR7, c[0x0][0x4] ;  /* 0x0000010000077ab9 */ /* 0x000fe20000000800 */
[----:B------:R3:W3:Y:S01]  /*0050*/  S2UR UR4, SR_CTAID.X ;  /* 0x00000000000479c3 */ /* 0x0006e20000002500 */
[----:B------:R-:W-:Y:S01]  /*0060*/  ULDC UR8, c[0x0][0x184] ;  /* 0x0000610000087ab9 */ /* 0x000fe20000000800 */
[----:B------:R-:W-:Y:S01]  /*0070*/  ULDC UR5, c[0x0][0x0] ;  /* 0x0000000000057ab9 */ /* 0x000fe20000000800 */
[----:B------:R-:W-:Y:S01]  /*0080*/  IADD3 R1, R1, -0x68, RZ ;  /* 0xffffff9801017810 */ /* 0x000fe20007ffe0ff */
[----:B0-----:R-:W-:-:S03]  /*0090*/  UIMAD UR6, UR6, UR7, UR8 ;  /* 0x00000007060672a4 */ /* 0x001fc6000f8e0208 */
[----:B------:R-:W-:Y:S02]  /*00a0*/  ULDC UR7, c[0x0][0x180] ;  /* 0x0000600000077ab9 */ /* 0x000fe40000000800 */
[----:B---3--:R-:W-:Y:S01]  /*00b0*/  UIMAD UR4, UR4, UR5, UR7 ;  /* 0x00000005040472a4 */ /* 0x008fe2000f8e0207 */
[----:B-1----:R-:W-:-:S04]  /*00c0*/  IADD3 R8, R8, UR6, RZ ;  /* 0x0000000608087c10 */ /* 0x002fc8000fffe0ff */
[----:B------:R-:W-:Y:S02]  /*00d0*/  ISETP.GE.AND P0, PT, R8, c[0x0][0x18c], PT ;  /* 0x0000630008007a0c */ /* 0x000fe40003f06270 */
[----:B--2---:R-:W-:-:S04]  /*00e0*/  IADD3 R9, R9, UR4, RZ ;  /* 0x0000000409097c10 */ /* 0x004fc8000fffe0ff */
[----:B------:R-:W-:-:S12]  /*00f0*/  ISETP.GE.OR P0, PT, R9, c[0x0][0x188], P0 ;  /* 0x0000620009007a0c */ /* 0x000fd80000706670 */
[----:B------:R-:W-:Y:S05]  /*0100*/  @P0 EXIT ;  /* 0x000000000000094d */ /* 0x000fea0003800000 */
[----:B------:R-:W-:Y:S02]  /*0110*/  MOV R0, c[0x0][0x180] ;  /* 0x0000600000007a02 */ /* 0x000fe40000000f00 */
[----:B------:R-:W-:Y:S02]  /*0120*/  ISETP.NE.U32.AND P0, PT, RZ, c[0x0][0x160], PT ;  /* 0x00005800ff007a0c */ /* 0x000fe40003f05070 */
[----:B------:R-:W-:Y:S02]  /*0130*/  IADD3 R0, -R0, 0x3, RZ ;  /* 0x0000000300007810 */ /* 0x000fe40007ffe1ff */
[----:B------:R-:W-:Y:S02]  /*0140*/  ISETP.NE.AND.EX P0, PT, RZ, c[0x0][0x164], PT, P0 ;  /* 0x00005900ff007a0c */ /* 0x000fe40003f05300 */
[----:B------:R-:W-:Y:S02]  /*0150*/  IADD3 R0, R0, c[0x0][0x188], RZ ;  /* 0x0000620000007a10 */ /* 0x000fe40007ffe0ff */
[----:B------:R-:W-:-:S02]  /*0160*/  IADD3 R2, R8, -c[0x0][0x184], RZ ;  /* 0x8000610008027a10 */ /* 0x000fc40007ffe0ff */
[----:B------:R-:W-:Y:S02]  /*0170*/  IADD3 R3, R9, -c[0x0][0x180], RZ ;  /* 0x8000600009037a10 */ /* 0x000fe40007ffe0ff */
[----:B------:R-:W-:Y:S02]  /*0180*/  LOP3.LUT R0, R0, 0xfffffffc, RZ, 0xc0, !PT ;  /* 0xfffffffc00007812 */ /* 0x000fe400078ec0ff */
[----:B------:R-:W-:-:S03]  /*0190*/  MOV R12, 0x4 ;  /* 0x00000004000c7802 */ /* 0x000fc60000000f00 */
[----:B------:R-:W-:-:S04]  /*01a0*/  IMAD R10, R0, R2, R3 ;  /* 0x00000002000a7224 */ /* 0x000fc800078e0203 */
[CC--:B------:R-:W-:Y:S02]  /*01b0*/  IMAD.WIDE R4, R10.reuse, R12.reuse, c[0x0][0x170] ;  /* 0x00005c000a047625 */ /* 0x0c0fe400078e020c */
[----:B------:R-:W-:Y:S01]  /*01c0*/  IMAD.WIDE R6, R10, R12, c[0x0][0x178] ;  /* 0x00005e000a067625 */ /* 0x000fe200078e020c */
[----:B------:R-:W-:Y:S07]  /*01d0*/  @!P0 BRA `(.L_x_608) ;  /* 0x0000006000008947 */ /* 0x000fee0003800000 */
[----:B------:R-:W2:Y:S04]  /*01e0*/  LDG.E.SYS R2, [R6] ;  /* 0x0000000006027381 */ /* 0x000ea800001ee900 */
[----:B------:R-:W2:Y:S02]  /*01f0*/  LDG.E.SYS R3, [R4] ;  /* 0x0000000004037381 */ /* 0x000ea400001ee900 */
[----:B--2---:R-:W-:Y:S02]  /*0200*/  FADD.FTZ R11, R2, R3 ;  /* 0x00000003020b7221 */ /* 0x004fe40000010000 */
[----:B------:R-:W-:-:S02]  /*0210*/  IMAD.WIDE R2, R10, R12, c[0x0][0x160] ;  /* 0x000058000a027625 */ /* 0x000fc400078e020c */
[----:B------:R-:W-:-:S08]  /*0220*/  FMUL.FTZ R11, R11, 0.5 ;  /* 0x3f0000000b0b7820 */ /* 0x000fd00000410000 */
[----:B------:R0:W-:Y:S02]  /*0230*/  STG.E.SYS [R2], R11 ;  /* 0x0000000b02007386 */ /* 0x0001e4000010e900 */
.L_x_608:
[----:B0-----:R-:W-:Y:S02]  /*0240*/  ULDC UR4, c[0x0][0x168] ;  /* 0x00005a0000047ab9 */ /* 0x001fe40000000800 */
[----:B------:R-:W-:-:S03]  /*0250*/  UISETP.NE.U32.AND UP0, UPT, URZ, UR4, UPT ;  /* 0x000000043f00728c */ /* 0x000fc6000bf05070 */
[----:B------:R-:W-:Y:S02]  /*0260*/  ULDC UR4, c[0x0][0x16c] ;  /* 0x00005b0000047ab9 */ /* 0x000fe40000000800 */
[----:B------:R-:W-:-:S06]  /*0270*/  UISETP.NE.AND.EX UP0, UPT, URZ, UR4, UPT, UP0 ;  /* 0x000000043f00728c */ /* 0x000fcc000bf05300 */
[----:B------:R-:W-:-:S12]  /*0280*/  PLOP3.LUT P0, PT, PT, PT, UP0, 0x40, 0x0 ;  /* 0x000000000000781c */ /* 0x000fd80003f0e808 */
[----:B------:R-:W-:Y:S05]  /*0290*/  @P0 EXIT ;  /* 0x000000000000094d */ /* 0x000fea0003800000 */
[----:B------:R-:W-:Y:S01]  /*02a0*/  ISETP.NE.AND P0, PT, RZ, c[0x0][0x190], PT ;  /* 0x00006400ff007a0c */ /* 0x000fe20003f05270 */
[----:B------:R-:W-:-:S11]  /*02b0*/  IMAD.WIDE R2, R10, R12, c[0x0][0x168] ;  /* 0x00005a000a027625 */ /* 0x000fd600078e020c */
[----:B------:R-:W-:Y:S05]  /*02c0*/  @!P0 BRA `(.L_x_609) ;  /* 0x0000157000008947 */ /* 0x000fea0003800000 */
[----:B------:R-:W-:Y:S01]  /*02d0*/  ULDC UR4, c[0x0][0x190] ;  /* 0x0000640000047ab9 */ /* 0x000fe20000000800 */
[----:B------:R-:W-:Y:S01]  /*02e0*/  IADD3 R4, R8, -c[0x0][0x190], RZ ;  /* 0x8000640008047a10 */ /* 0x000fe20007ffe0ff */
[----:B------:R-:W-:Y:S01]  /*02f0*/  UIADD3 UR4, UR4, 0x1, URZ ;  /* 0x0000000104047890 */ /* 0x000fe2000fffe03f */
[----:B------:R0:W-:Y:S01]  /*0300*/  STG.E.SYS [R2], RZ ;  /* 0x000000ff02007386 */ /* 0x0001e2000010e900 */
[----:B------:R-:W-:Y:S01]  /*0310*/  BSSY B1, `(.L_x_610) ;  /* 0x000012e000017945 */ /* 0x000fe20003800000 */
[----:B------:R-:W-:Y:S02]  /*0320*/  IMNMX R5, R4, c[0x0][0x184], !PT ;  /* 0x0000610004057a17 */ /* 0x000fe40007800200 */
[----:B------:R-:W-:Y:S02]  /*0330*/  MOV R12, RZ ;  /* 0x000000ff000c7202 */ /* 0x000fe40000000f00 */
[----:B------:R-:W-:-:S04]  /*0340*/  IADD3 R8, R8, UR4, RZ ;  /* 0x0000000408087c10 */ /* 0x000fc8000fffe0ff */
[----:B------:R-:W-:-:S04]  /*0350*/  IMNMX R8, R8, c[0x0][0x18c], PT ;  /* 0x0000630008087a17 */ /* 0x000fc80003800200 */
[----:B------:R-:W-:-:S12]  /*0360*/  ISETP.GE.AND P0, PT, R5, R8, PT ;  /* 0x000000080500720c */ /* 0x000fd80003f06270 */
[----:B------:R-:W-:Y:S05]  /*0370*/  @P0 BRA `(.L_x_611) ;  /* 0x0000127000000947 */ /* 0x000fea0003800000 */
[C---:B0-----:R-:W-:Y:S02]  /*0380*/  IADD3 R10, R9.reuse, -c[0x0][0x190], RZ ;  /* 0x80006400090a7a10 */ /* 0x041fe40007ffe0ff */
[----:B------:R-:W-:Y:S02]  /*0390*/  IADD3 R11, R9, UR4, RZ ;  /* 0x00000004090b7c10 */ /* 0x000fe4000fffe0ff */
[----:B------:R-:W-:Y:S02]  /*03a0*/  MOV R9, R5 ;  /* 0x0000000500097202 */ /* 0x000fe40000000f00 */
[----:B------:R-:W-:Y:S02]  /*03b0*/  MOV R12, RZ ;  /* 0x000000ff000c7202 */ /* 0x000fe40000000f00 */
[----:B------:R-:W-:Y:S02]  /*03c0*/  IMNMX R10, R10, c[0x0][0x180], !PT ;  /* 0x000060000a0a7a17 */ /* 0x000fe40007800200 */
[----:B------:R-:W-:-:S08]  /*03d0*/  IMNMX R11, R11, c[0x0][0x188], PT ;  /* 0x000062000b0b7a17 */ /* 0x000fd00003800200 */
.L_x_626:
[----:B------:R-:W-:Y:S01]  /*03e0*/  ISETP.GT.AND P0, PT, R11, R10, PT ;  /* 0x0000000a0b00720c */ /* 0x000fe20003f04270 */
[----:B------:R-:W-:Y:S11]  /*03f0*/  BSSY B0, `(.L_x_612) ;  /* 0x000011c000007945 */ /* 0x000ff60003800000 */
[----:B------:R-:W-:Y:S05]  /*0400*/  @!P0 BRA `(.L_x_613) ;  /* 0x000011a000008947 */ /* 0x000fea0003800000 */
[----:B------:R-:W-:Y:S01]  /*0410*/  IADD3 R25, -R10, R11, RZ ;  /* 0x0000000b0a197210 */ /* 0x000fe20007ffe1ff */
[----:B------:R-:W-:Y:S01]  /*0420*/  BSSY B2, `(.L_x_614) ;  /* 0x000003a000027945 */ /* 0x000fe20003800000 */
[----:B------:R-:W-:-:S02]  /*0430*/  IADD3 R23, R9, -c[0x0][0x184], RZ ;  /* 0x8000610009177a10 */ /* 0x000fc40007ffe0ff */
[----:B------:R-:W-:-:S04]  /*0440*/  LOP3.LUT R4, R25, 0x3, RZ, 0xc0, !PT ;  /* 0x0000000319047812 */ /* 0x000fc800078ec0ff */
[----:B------:R-:W-:-:S12]  /*0450*/  ISETP.NE.AND P0, PT, R4, RZ, PT ;  /* 0x000000ff0400720c */ /* 0x000fd80003f05270 */
[----:B------:R-:W-:Y:S05]  /*0460*/  @!P0 BRA `(.L_x_615) ;  /* 0x0000032000008947 */ /* 0x000fea0003800000 */
[----:B------:R-:W-:Y:S01]  /*0470*/  ISETP.NE.AND P0, PT, R4, 0x1, PT ;  /* 0x000000010400780c */ /* 0x000fe20003f05270 */
[----:B------:R-:W-:Y:S01]  /*0480*/  BSSY B3, `(.L_x_616) ;  /* 0x0000021000037945 */ /* 0x000fe20003800000 */
[----:B------:R-:W-:-:S10]  /*0490*/  IMAD R24, R0, R23, -c[0x0][0x180] ;  /* 0x8000600000187624 */ /* 0x000fd400078e0217 */
[----:B------:R-:W-:Y:S05]  /*04a0*/  @!P0 BRA `(.L_x_617) ;  /* 0x000001d000008947 */ /* 0x000fea0003800000 */
[----:B------:R-:W-:Y:S02]  /*04b0*/  ISETP.NE.AND P0, PT, R4, 0x2, PT ;  /* 0x000000020400780c */ /* 0x000fe40003f05270 */
[----:B------:R-:W-:-:S10]  /*04c0*/  MOV R15, 0x4 ;  /* 0x00000004000f7802 */ /* 0x000fd40000000f00 */
[C---:B------:R-:W-:Y:S02]  /*04d0*/  @P0 IADD3 R13, R10.reuse, 0x1, RZ ;  /* 0x000000010a0d0810 */ /* 0x040fe40007ffe0ff */
[----:B------:R-:W-:Y:S02]  /*04e0*/  @P0 IADD3 R4, R10, R24, RZ ;  /* 0x000000180a040210 */ /* 0x000fe40007ffe0ff */
[----:B------:R-:W-:Y:S02]  /*04f0*/  @!P0 MOV R13, R10 ;  /* 0x0000000a000d8202 */ /* 0x000fe40000000f00 */
[----:B------:R-:W-:Y:S02]  /*0500*/  @P0 MOV R5, 0x4 ;  /* 0x0000000400050802 */ /* 0x000fe40000000f00 */
[----:B------:R-:W-:-:S03]  /*0510*/  IADD3 R14, R24, R13, RZ ;  /* 0x0000000d180e7210 */ /* 0x000fc60007ffe0ff */
[CC--:B------:R-:W-:Y:S02]  /*0520*/  @P0 IMAD.WIDE R6, R4.reuse, R5.reuse, c[0x0][0x178] ;  /* 0x00005e0004060625 */ /* 0x0c0fe400078e0205 */
[----:B------:R-:W-:Y:S02]  /*0530*/  @P0 IMAD.WIDE R4, R4, R5, c[0x0][0x170] ;  /* 0x00005c0004040625 */ /* 0x000fe400078e0205 */
[CC--:B------:R-:W-:Y:S02]  /*0540*/  IMAD.WIDE R16, R14.reuse, R15.reuse, c[0x0][0x178] ;  /* 0x00005e000e107625 */ /* 0x0c0fe400078e020f */
[----:B------:R-:W-:-:S04]  /*0550*/  IMAD.WIDE R14, R14, R15, c[0x0][0x170] ;  /* 0x00005c000e0e7625 */ /* 0x000fc800078e020f */
[----:B------:R-:W2:Y:S04]  /*0560*/  @P0 LDG.E.SYS R6, [R6] ;  /* 0x0000000006060381 */ /* 0x000ea800001ee900 */
[----:B------:R-:W2:Y:S04]  /*0570*/  @P0 LDG.E.SYS R4, [R4] ;  /* 0x0000000004040381 */ /* 0x000ea800001ee900 */
[----:B------:R-:W3:Y:S04]  /*0580*/  LDG.E.SYS R16, [R16] ;  /* 0x0000000010107381 */ /* 0x000ee800001ee900 */
[----:B------:R-:W3:Y:S01]  /*0590*/  LDG.E.SYS R14, [R14] ;  /* 0x000000000e0e7381 */ /* 0x000ee200001ee900 */
[----:B------:R-:W-:-:S02]  /*05a0*/  @P0 LEA R20, R12, R1, 0x2 ;  /* 0x000000010c140211 */ /* 0x000fc400078e10ff */
[----:B------:R-:W-:Y:S02]  /*05b0*/  @P0 IADD3 R12, R12, 0x1, RZ ;  /* 0x000000010c0c0810 */ /* 0x000fe40007ffe0ff */
[----:B------:R-:W-:Y:S02]  /*05c0*/  IADD3 R13, R13, 0x1, RZ ;  /* 0x000000010d0d7810 */ /* 0x000fe40007ffe0ff */
[C---:B------:R-:W-:Y:S02]  /*05d0*/  LEA R26, R12.reuse, R1, 0x2 ;  /* 0x000000010c1a7211 */ /* 0x040fe400078e10ff */
[----:B------:R-:W-:Y:S01]  /*05e0*/  IADD3 R12, R12, 0x1, RZ ;  /* 0x000000010c0c7810 */ /* 0x000fe20007ffe0ff */
[----:B--2---:R-:W-:-:S04]  /*05f0*/  @P0 FADD.FTZ R18, -R6, R4 ;  /* 0x0000000406120221 */ /* 0x004fc80000010100 */
[----:B------:R-:W-:Y:S02]  /*0600*/  @P0 FMUL.FTZ R19, R18, 0.25 ;  /* 0x3e80000012130820 */ /* 0x000fe40000410000 */
[----:B---3--:R-:W-:Y:S02]  /*0610*/  FADD.FTZ R21, -R16, R14 ;  /* 0x0000000e10157221 */ /* 0x008fe40000010100 */
[----:B------:R-:W-:Y:S02]  /*0620*/  @P0 FMUL.FTZ R18, R18, R19 ;  /* 0x0000001312120220 */ /* 0x000fe40000410000 */
[----:B------:R-:W-:-:S04]  /*0630*/  FMUL.FTZ R22, R21, 0.25 ;  /* 0x3e80000015167820 */ /* 0x000fc80000410000 */
[----:B------:R-:W-:Y:S02]  /*0640*/  FMUL.FTZ R21, R21, R22 ;  /* 0x0000001615157220 */ /* 0x000fe40000410000 */
[----:B------:R0:W-:Y:S06]  /*0650*/  @P0 STL [R20], R18 ;  /* 0x0000001214000387 */ /* 0x0001ec0000100800 */
[----:B------:R0:W-:Y:S01]  /*0660*/  STL [R26], R21 ;  /* 0x000000151a007387 */ /* 0x0001e20000100800 */
[----:B------:R-:W-:Y:S05]  /*0670*/  BRA `(.L_x_618) ;  /* 0x0000001000007947 */ /* 0x000fea0003800000 */
.L_x_617:
[----:B------:R-:W-:-:S08]  /*0680*/  MOV R13, R10 ;  /* 0x0000000a000d7202 */ /* 0x000fd00000000f00 */
.L_x_618:
[----:B0-----:R-:W-:Y:S05]  /*0690*/  BSYNC B3 ;  /* 0x0000000000037941 */ /* 0x001fea0003800000 */
.L_x_616:
[----:B------:R-:W-:Y:S02]  /*06a0*/  IADD3 R4, R24, R13, RZ ;  /* 0x0000000d18047210 */ /* 0x000fe40007ffe0ff */
[----:B------:R-:W-:-:S05]  /*06b0*/  MOV R5, 0x4 ;  /* 0x0000000400057802 */ /* 0x000fca0000000f00 */
[CC--:B------:R-:W-:Y:S02]  /*06c0*/  IMAD.WIDE R6, R4.reuse, R5.reuse, c[0x0][0x178] ;  /* 0x00005e0004067625 */ /* 0x0c0fe400078e0205 */
[----:B------:R-:W-:-:S08]  /*06d0*/  IMAD.WIDE R4, R4, R5, c[0x0][0x170] ;  /* 0x00005c0004047625 */ /* 0x000fd000078e0205 */
[----:B------:R-:W2:Y:S04]  /*06e0*/  LDG.E.SYS R6, [R6] ;  /* 0x0000000006067381 */ /* 0x000ea800001ee900 */
[----:B------:R-:W2:Y:S01]  /*06f0*/  LDG.E.SYS R4, [R4] ;  /* 0x0000000004047381 */ /* 0x000ea200001ee900 */
[C---:B------:R-:W-:Y:S01]  /*0700*/  IMAD R16, R12.reuse, 0x4, R1 ;  /* 0x000000040c107824 */ /* 0x040fe200078e0201 */
[----:B------:R-:W-:Y:S02]  /*0710*/  IADD3 R18, R12, 0x1, RZ ;  /* 0x000000010c127810 */ /* 0x000fe40007ffe0ff */
[----:B------:R-:W-:Y:S02]  /*0720*/  IADD3 R13, R13, 0x1, RZ ;  /* 0x000000010d0d7810 */ /* 0x000fe40007ffe0ff */
[----:B------:R-:W-:Y:S01]  /*0730*/  MOV R12, R18 ;  /* 0x00000012000c7202 */ /* 0x000fe20000000f00 */
[----:B--2---:R-:W-:-:S04]  /*0740*/  FADD.FTZ R14, -R6, R4 ;  /* 0x00000004060e7221 */ /* 0x004fc80000010100 */
[----:B------:R-:W-:-:S04]  /*0750*/  FMUL.FTZ R15, R14, 0.25 ;  /* 0x3e8000000e0f7820 */ /* 0x000fc80000410000 */
[----:B------:R-:W-:-:S08]  /*0760*/  FMUL.FTZ R14, R14, R15 ;  /* 0x0000000f0e0e7220 */ /* 0x000fd00000410000 */
[----:B------:R0:W-:Y:S01]  /*0770*/  STL [R16], R14 ;  /* 0x0000000e10007387 */ /* 0x0001e20000100800 */
[----:B------:R-:W-:Y:S05]  /*0780*/  BRA `(.L_x_619) ;  /* 0x0000003000007947 */ /* 0x000fea0003800000 */
.L_x_615:
[----:B------:R-:W-:Y:S02]  /*0790*/  MOV R18, R12 ;  /* 0x0000000c00127202 */ /* 0x000fe40000000f00 */
[----:B------:R-:W-:Y:S02]  /*07a0*/  MOV R13, R10 ;  /* 0x0000000a000d7202 */ /* 0x000fe40000000f00 */
[----:B------:R-:W-:-:S08]  /*07b0*/  MOV R12, RZ ;  /* 0x000000ff000c7202 */ /* 0x000fd00000000f00 */
.L_x_619:
[----:B0-----:R-:W-:Y:S05]  /*07c0*/  BSYNC B2 ;  /* 0x0000000000027941 */ /* 0x001fea0003800000 */
.L_x_614:
[----:B------:R-:W-:-:S12]  /*07d0*/  ISETP.GE.U32.AND P0, PT, R25, 0x4, PT ;  /* 0x000000041900780c */ /* 0x000fd80003f06070 */
[----:B------:R-:W-:Y:S05]  /*07e0*/  @!P0 BRA `(.L_x_613) ;  /* 0x00000dc000008947 */ /* 0x000fea0003800000 */
[----:B------:R-:W-:Y:S01]  /*07f0*/  IADD3 R4, R11, -R13, RZ ;  /* 0x8000000d0b047210 */ /* 0x000fe20007ffe0ff */
[----:B------:R-:W-:Y:S01]  /*0800*/  BSSY B2, `(.L_x_620) ;  /* 0x0000076000027945 */ /* 0x000fe20003800000 */
[----:B------:R-:W-:Y:S01]  /*0810*/  IADD3 R5, R13, -c[0x0][0x180], RZ ;  /* 0x800060000d057a10 */ /* 0x000fe20007ffe0ff */
[----:B------:R-:W-:Y:S01]  /*0820*/  IMAD R16, R18, 0x4, R1 ;  /* 0x0000000412107824 */ /* 0x000fe200078e0201 */
[----:B------:R-:W-:Y:S02]  /*0830*/  ISETP.GT.AND P1, PT, R4, 0xc, PT ;  /* 0x0000000c0400780c */ /* 0x000fe40003f24270 */
[----:B------:R-:W-:Y:S01]  /*0840*/  PLOP3.LUT P0, PT, PT, PT, PT, 0x80, 0x0 ;  /* 0x000000000000781c */ /* 0x000fe20003f0f070 */
[----:B------:R-:W-:Y:S01]  /*0850*/  IMAD R5, R0, R23, R5 ;  /* 0x0000001700057224 */ /* 0x000fe200078e0205 */
[----:B------:R-:W-:-:S03]  /*0860*/  MOV R12, R18 ;  /* 0x00000012000c7202 */ /* 0x000fc60000000f00 */
[----:B------:R-:W-:-:S05]  /*0870*/  IMAD.WIDE R14, R5, 0x4, RZ ;  /* 0x00000004050e7825 */ /* 0x000fca00078e02ff */
[----:B------:R-:W-:Y:S05]  /*0880*/  @!P1 BRA `(.L_x_621) ;  /* 0x000006d000009947 */ /* 0x000fea0003800000 */
[----:B------:R-:W-:Y:S02]  /*0890*/  PLOP3.LUT P0, PT, PT, PT, PT, 0x8, 0x0 ;  /* 0x000000000000781c */ /* 0x000fe40003f0e170 */
[----:B------:R-:W-:-:S10]  /*08a0*/  IADD3 R18, R11, -0xc, RZ ;  /* 0xfffffff40b127810 */ /* 0x000fd40007ffe0ff */
.L_x_622:
[C---:B------:R-:W-:Y:S02]  /*08b0*/  IADD3 R4, P1, R14.reuse, c[0x0][0x170], RZ ;  /* 0x00005c000e047a10 */ /* 0x040fe40007f3e0ff */
[----:B------:R-:W-:Y:S02]  /*08c0*/  IADD3 R6, P2, R14, c[0x0][0x178], RZ ;  /* 0x00005e000e067a10 */ /* 0x000fe40007f5e0ff */
[C---:B------:R-:W-:Y:S02]  /*08d0*/  IADD3.X R5, R15.reuse, c[0x0][0x174], RZ, P1, !PT ;  /* 0x00005d000f057a10 */ /* 0x040fe40000ffe4ff */
[----:B------:R-:W-:-:S06]  /*08e0*/  IADD3.X R7, R15, c[0x0][0x17c], RZ, P2, !PT ;  /* 0x00005f000f077a10 */ /* 0x000fcc00017fe4ff */
[----:B------:R-:W2:Y:S04]  /*08f0*/  LDG.E.SYS R45, [R4+0x4] ;  /* 0x00000400042d7381 */ /* 0x000ea800001ee900 */
[----:B------:R-:W2:Y:S04]  /*0900*/  LDG.E.SYS R44, [R6+0x4] ;  /* 0x00000400062c7381 */ /* 0x000ea800001ee900 */
[----:B------:R0:W3:Y:S04]  /*0910*/  LDG.E.SYS R46, [R6+0x8] ;  /* 0x00000800062e7381 */ /* 0x0000e800001ee900 */
[----:B------:R-:W3:Y:S04]  /*0920*/  LDG.E.SYS R47, [R4+0x8] ;  /* 0x00000800042f7381 */ /* 0x000ee800001ee900 */
[----:B------:R0:W4:Y:S04]  /*0930*/  LDG.E.SYS R41, [R6+0xc] ;  /* 0x00000c0006297381 */ /* 0x00012800001ee900 */
[----:B------:R-:W4:Y:S04]  /*0940*/  LDG.E.SYS R40, [R4+0xc] ;  /* 0x00000c0004287381 */ /* 0x000f2800001ee900 */
[----:B------:R0:W5:Y:S04]  /*0950*/  LDG.E.SYS R39, [R6+0x10] ;  /* 0x0000100006277381 */ /* 0x00016800001ee900 */
[----:B------:R1:W5:Y:S04]  /*0960*/  LDG.E.SYS R38, [R4+0x10] ;  /* 0x0000100004267381 */ /* 0x00036800001ee900 */
[----:B------:R0:W2:Y:S04]  /*0970*/  LDG.E.SYS R27, [R6+0x1c] ;  /* 0x00001c00061b7381 */ /* 0x0000a800001ee900 */
        /* <DEDUP_REMOVED lines=8> */
[----:B------:R-:W2:Y:S04]  /*0a00*/  LDG.E.SYS R49, [R4+0x34] ;  /* 0x0000340004317381 */ /* 0x000ea800001ee900 */
[----:B------:R0:W3:Y:S04]  /*0a10*/  LDG.E.SYS R42, [R6] ;  /* 0x00000000062a7381 */ /* 0x0000e800001ee900 */
[----:B------:R-:W3:Y:S04]  /*0a20*/  LDG.E.SYS R43, [R4] ;  /* 0x00000000042b7381 */ /* 0x000ee800001ee900 */
[----:B------:R0:W4:Y:S04]  /*0a30*/  LDG.E.SYS R37, [R6+0x14] ;  /* 0x0000140006257381 */ /* 0x00012800001ee900 */
        /* <DEDUP_REMOVED lines=10> */
[----:B------:R1:W4:Y:S01]  /*0ae0*/  LDG.E.SYS R33, [R4+0x3c] ;  /* 0x00003c0004217381 */ /* 0x00032200001ee900 */
[----:B------:R-:W-:-:S04]  /*0af0*/  IADD3 R13, R13, 0x10, RZ ;  /* 0x000000100d0d7810 */ /* 0x000fc80007ffe0ff */
[----:B------:R-:W-:Y:S02]  /*0b00*/  ISETP.GE.AND P1, PT, R13, R18, PT ;  /* 0x000000120d00720c */ /* 0x000fe40003f26270 */
[----:B------:R-:W-:Y:S02]  /*0b10*/  IADD3 R14, P2, R14, 0x40, RZ ;  /* 0x000000400e0e7810 */ /* 0x000fe40007f5e0ff */
[----:B------:R-:W-:Y:S02]  /*0b20*/  IADD3 R12, R12, 0x10, RZ ;  /* 0x000000100c0c7810 */ /* 0x000fe40007ffe0ff */
[----:B------:R-:W-:Y:S01]  /*0b30*/  IADD3.X R15, RZ, R15, RZ, P2, !PT ;  /* 0x0000000fff0f7210 */ /* 0x000fe200017fe4ff */
[----:B--2---:R-:W-:-:S04]  /*0b40*/  FADD.FTZ R44, -R44, R45 ;  /* 0x0000002d2c2c7221 */ /* 0x004fc80000010100 */
[----:B0-----:R-:W-:Y:S02]  /*0b50*/  FMUL.FTZ R6, R44, 0.25 ;  /* 0x3e8000002c067820 */ /* 0x001fe40000410000 */
[----:B---3--:R-:W-:-:S04]  /*0b60*/  FADD.FTZ R46, -R46, R47 ;  /* 0x0000002f2e2e7221 */ /* 0x008fc80000010100 */
[----:B------:R-:W-:Y:S02]  /*0b70*/  FMUL.FTZ R7, R46, 0.25 ;  /* 0x3e8000002e077820 */ /* 0x000fe40000410000 */
[----:B------:R-:W-:Y:S02]  /*0b80*/  FMUL.FTZ R6, R44, R6 ;  /* 0x000000062c067220 */ /* 0x000fe40000410000 */
[----:B------:R-:W-:Y:S02]  /*0b90*/  FMUL.FTZ R7, R46, R7 ;  /* 0x000000072e077220 */ /* 0x000fe40000410000 */
[----:B------:R-:W-:Y:S02]  /*0ba0*/  FADD.FTZ R48, -R48, R49 ;  /* 0x0000003130307221 */ /* 0x000fe40000010100 */
[----:B------:R-:W-:Y:S02]  /*0bb0*/  FADD.FTZ R42, -R42, R43 ;  /* 0x0000002b2a2a7221 */ /* 0x000fe40000010100 */
[----:B------:R0:W-:Y:S04]  /*0bc0*/  STL [R16+0x4], R6 ;  /* 0x0000040610007387 */ /* 0x0001e80000100800 */
[----:B------:R2:W-:Y:S01]  /*0bd0*/  STL [R16+0x8], R7 ;  /* 0x0000080710007387 */ /* 0x0005e20000100800 */
[----:B------:R-:W-:-:S02]  /*0be0*/  FMUL.FTZ R45, R48, 0.25 ;  /* 0x3e800000302d7820 */ /* 0x000fc40000410000 */
[----:B------:R-:W-:Y:S02]  /*0bf0*/  FMUL.FTZ R43, R42, 0.25 ;  /* 0x3e8000002a2b7820 */ /* 0x000fe40000410000 */
[----:B----4-:R-:W-:-:S04]  /*0c00*/  FADD.FTZ R40, -R41, R40 ;  /* 0x0000002829287221 */ /* 0x010fc80000010100 */
[C---:B-1----:R-:W-:Y:S02]  /*0c10*/  FMUL.FTZ R5, R40.reuse, 0.25 ;  /* 0x3e80000028057820 */ /* 0x042fe40000410000 */
[----:B-----5:R-:W-:Y:S02]  /*0c20*/  FADD.FTZ R38, -R39, R38 ;  /* 0x0000002627267221 */ /* 0x020fe40000010100 */
[----:B------:R-:W-:Y:S02]  /*0c30*/  FMUL.FTZ R5, R40, R5 ;  /* 0x0000000528057220 */ /* 0x000fe40000410000 */
[----:B------:R-:W-:Y:S02]  /*0c40*/  FMUL.FTZ R4, R38, 0.25 ;  /* 0x3e80000026047820 */ /* 0x000fe40000410000 */
[----:B------:R-:W-:Y:S02]  /*0c50*/  FADD.FTZ R27, -R27, R28 ;  /* 0x0000001c1b1b7221 */ /* 0x000fe40000010100 */
[----:B------:R-:W-:-:S02]  /*0c60*/  FADD.FTZ R20, -R25, R20 ;  /* 0x0000001419147221 */ /* 0x000fc40000010100 */
[----:B------:R-:W-:Y:S02]  /*0c70*/  FADD.FTZ R17, -R26, R17 ;  /* 0x000000111a117221 */ /* 0x000fe40000010100 */
[----:B------:R-:W-:Y:S01]  /*0c80*/  FADD.FTZ R19, -R24, R19 ;  /* 0x0000001318137221 */ /* 0x000fe20000010100 */
[----:B------:R1:W-:Y:S01]  /*0c90*/  STL [R16+0xc], R5 ;  /* 0x00000c0510007387 */ /* 0x0003e20000100800 */
[----:B------:R-:W-:Y:S02]  /*0ca0*/  FMUL.FTZ R38, R38, R4 ;  /* 0x0000000426267220 */ /* 0x000fe40000410000 */
[----:B------:R-:W-:Y:S02]  /*0cb0*/  FMUL.FTZ R4, R27, 0.25 ;  /* 0x3e8000001b047820 */ /* 0x000fe40000410000 */
[----:B0-----:R-:W-:Y:S02]  /*0cc0*/  FMUL.FTZ R6, R20, 0.25 ;  /* 0x3e80000014067820 */ /* 0x001fe40000410000 */
[----:B--2---:R-:W-:-:S02]  /*0cd0*/  FMUL.FTZ R7, R17, 0.25 ;  /* 0x3e80000011077820 */ /* 0x004fc40000410000 */
[----:B-1----:R-:W-:Y:S02]  /*0ce0*/  FMUL.FTZ R5, R19, 0.25 ;  /* 0x3e80000013057820 */ /* 0x002fe40000410000 */
[----:B------:R-:W-:Y:S02]  /*0cf0*/  FADD.FTZ R36, -R37, R36 ;  /* 0x0000002425247221 */ /* 0x000fe40000010100 */
[----:B------:R-:W-:Y:S02]  /*0d00*/  FADD.FTZ R35, -R34, R35 ;  /* 0x0000002322237221 */ /* 0x000fe40000010100 */
[----:B------:R-:W-:Y:S02]  /*0d10*/  FADD.FTZ R23, -R23, R32 ;  /* 0x0000002017177221 */ /* 0x000fe40000010100 */
[----:B------:R-:W-:Y:S02]  /*0d20*/  FADD.FTZ R22, -R22, R29 ;  /* 0x0000001d16167221 */ /* 0x000fe40000010100 */
[----:B------:R-:W-:-:S02]  /*0d30*/  FADD.FTZ R21, -R21, R30 ;  /* 0x0000001e15157221 */ /* 0x000fc40000010100 */
[----:B------:R-:W-:Y:S02]  /*0d40*/  FADD.FTZ R31, -R31, R33 ;  /* 0x000000211f1f7221 */ /* 0x000fe40000010100 */
[----:B------:R-:W-:Y:S02]  /*0d50*/  FMUL.FTZ R27, R27, R4 ;  /* 0x000000041b1b7220 */ /* 0x000fe40000410000 */
[----:B------:R-:W-:Y:S02]  /*0d60*/  FMUL.FTZ R6, R20, R6 ;  /* 0x0000000614067220 */ /* 0x000fe40000410000 */
[----:B------:R-:W-:Y:S02]  /*0d70*/  FMUL.FTZ R7, R17, R7 ;  /* 0x0000000711077220 */ /* 0x000fe40000410000 */
[----:B------:R-:W-:Y:S02]  /*0d80*/  FMUL.FTZ R5, R19, R5 ;  /* 0x0000000513057220 */ /* 0x000fe40000410000 */
[----:B------:R-:W-:-:S02]  /*0d90*/  FMUL.FTZ R34, R36, 0.25 ;  /* 0x3e80000024227820 */ /* 0x000fc40000410000 */
[----:B------:R-:W-:Y:S02]  /*0da0*/  FMUL.FTZ R37, R35, 0.25 ;  /* 0x3e80000023257820 */ /* 0x000fe40000410000 */
[----:B------:R-:W-:Y:S02]  /*0db0*/  FMUL.FTZ R4, R23, 0.25 ;  /* 0x3e80000017047820 */ /* 0x000fe40000410000 */
[----:B------:R-:W-:Y:S02]  /*0dc0*/  FMUL.FTZ R17, R22, 0.25 ;  /* 0x3e80000016117820 */ /* 0x000fe40000410000 */
[----:B------:R-:W-:Y:S02]  /*0dd0*/  FMUL.FTZ R19, R21, 0.25 ;  /* 0x3e80000015137820 */ /* 0x000fe40000410000 */
[----:B------:R-:W-:Y:S02]  /*0de0*/  FMUL.FTZ R20, R31, 0.25 ;  /* 0x3e8000001f147820 */ /* 0x000fe40000410000 */
[----:B------:R-:W-:-:S02]  /*0df0*/  FMUL.FTZ R45, R48, R45 ;  /* 0x0000002d302d7220 */ /* 0x000fc40000410000 */
[----:B------:R-:W-:Y:S02]  /*0e00*/  FMUL.FTZ R42, R42, R43 ;  /* 0x0000002b2a2a7220 */ /* 0x000fe40000410000 */
[----:B------:R-:W-:Y:S02]  /*0e10*/  FMUL.FTZ R34, R36, R34 ;  /* 0x0000002224227220 */ /* 0x000fe40000410000 */
[----:B------:R-:W-:Y:S02]  /*0e20*/  FMUL.FTZ R35, R35, R37 ;  /* 0x0000002523237220 */ /* 0x000fe40000410000 */
[----:B------:R-:W-:Y:S02]  /*0e30*/  FMUL.FTZ R23, R23, R4 ;  /* 0x0000000417177220 */ /* 0x000fe40000410000 */
[----:B------:R-:W-:Y:S02]  /*0e40*/  FMUL.FTZ R17, R22, R17 ;  /* 0x0000001116117220 */ /* 0x000fe40000410000 */
[----:B------:R-:W-:-:S02]  /*0e50*/  FMUL.FTZ R19, R21, R19 ;  /* 0x0000001315137220 */ /* 0x000fc40000410000 */
[----:B------:R-:W-:Y:S01]  /*0e60*/  FMUL.FTZ R31, R31, R20 ;  /* 0x000000141f1f7220 */ /* 0x000fe20000410000 */
[----:B------:R-:W-:Y:S04]  /*0e70*/  STL [R16+0x34], R45 ;  /* 0x0000342d10007387 */ /* 0x000fe80000100800 */
[----:B------:R-:W-:Y:S04]  /*0e80*/  STL [R16], R42 ;  /* 0x0000002a10007387 */ /* 0x000fe80000100800 */
[----:B------:R-:W-:Y:S04]  /*0e90*/  STL [R16+0x10], R38 ;  /* 0x0000102610007387 */ /* 0x000fe80000100800 */
        /* <DEDUP_REMOVED lines=9> */
[----:B------:R0:W-:Y:S02]  /*0f30*/  STL [R16+0x3c], R31 ;  /* 0x00003c1f10007387 */ /* 0x0001e40000100800 */
[----:B0-----:R-:W-:Y:S01]  /*0f40*/  IADD3 R16, R16, 0x40, RZ ;  /* 0x0000004010107810 */ /* 0x001fe20007ffe0ff */
[----:B------:R-:W-:Y:S07]  /*0f50*/  @!P1 BRA `(.L_x_622) ;  /* 0xfffff95000009947 */ /* 0x000fee000383ffff */
.L_x_621:
[----:B------:R-:W-:Y:S05]  /*0f60*/  BSYNC B2 ;  /* 0x0000000000027941 */ /* 0x000fea0003800000 */
.L_x_620:
[----:B------:R-:W-:Y:S01]  /*0f70*/  IADD3 R4, R11, -R13, RZ ;  /* 0x8000000d0b047210 */ /* 0x000fe20007ffe0ff */
[----:B------:R-:W-:Y:S03]  /*0f80*/  BSSY B2, `(.L_x_623) ;  /* 0x000003d000027945 */ /* 0x000fe60003800000 */
[----:B------:R-:W-:-:S12]  /*0f90*/  ISETP.GT.AND P1, PT, R4, 0x4, PT ;  /* 0x000000040400780c */ /* 0x000fd80003f24270 */
[----:B------:R-:W-:Y:S05]  /*0fa0*/  @!P1 BRA `(.L_x_624) ;  /* 0x000003a000009947 */ /* 0x000fea0003800000 */
[C---:B------:R-:W-:Y:S02]  /*0fb0*/  IADD3 R4, P0, R14.reuse, c[0x0][0x170], RZ ;  /* 0x00005c000e047a10 */ /* 0x040fe40007f1e0ff */
[----:B------:R-:W-:Y:S02]  /*0fc0*/  IADD3 R6, P1, R14, c[0x0][0x178], RZ ;  /* 0x00005e000e067a10 */ /* 0x000fe40007f3e0ff */
[C---:B------:R-:W-:Y:S02]  /*0fd0*/  IADD3.X R5, R15.reuse, c[0x0][0x174], RZ, P0, !PT ;  /* 0x00005d000f057a10 */ /* 0x040fe400007fe4ff */
[----:B------:R-:W-:-:S06]  /*0fe0*/  IADD3.X R7, R15, c[0x0][0x17c], RZ, P1, !PT ;  /* 0x00005f000f077a10 */ /* 0x000fcc0000ffe4ff */
[----:B------:R-:W2:Y:S04]  /*0ff0*/  LDG.E.SYS R18, [R4] ;  /* 0x0000000004127381 */ /* 0x000ea800001ee900 */
[----:B------:R-:W2:Y:S04]  /*1000*/  LDG.E.SYS R17, [R6] ;  /* 0x0000000006117381 */ /* 0x000ea800001ee900 */
[----:B------:R-:W3:Y:S04]  /*1010*/  LDG.E.SYS R19, [R6+0x4] ;  /* 0x0000040006137381 */ /* 0x000ee800001ee900 */
[----:B------:R-:W3:Y:S04]  /*1020*/  LDG.E.SYS R20, [R4+0x4] ;  /* 0x0000040004147381 */ /* 0x000ee800001ee900 */
[----:B------:R-:W4:Y:S04]  /*1030*/  LDG.E.SYS R27, [R6+0x14] ;  /* 0x00001400061b7381 */ /* 0x000f2800001ee900 */
[----:B------:R-:W4:Y:S04]  /*1040*/  LDG.E.SYS R28, [R4+0x14] ;  /* 0x00001400041c7381 */ /* 0x000f2800001ee900 */
[----:B------:R-:W5:Y:S04]  /*1050*/  LDG.E.SYS R21, [R6+0x8] ;  /* 0x0000080006157381 */ /* 0x000f6800001ee900 */
[----:B------:R-:W5:Y:S04]  /*1060*/  LDG.E.SYS R22, [R4+0x8] ;  /* 0x0000080004167381 */ /* 0x000f6800001ee900 */
[----:B------:R0:W3:Y:S04]  /*1070*/  LDG.E.SYS R23, [R6+0xc] ;  /* 0x00000c0006177381 */ /* 0x0000e800001ee900 */
[----:B------:R0:W3:Y:S04]  /*1080*/  LDG.E.SYS R25, [R6+0x10] ;  /* 0x0000100006197381 */ /* 0x0000e800001ee900 */
[----:B------:R0:W3:Y:S04]  /*1090*/  LDG.E.SYS R29, [R6+0x18] ;  /* 0x00001800061d7381 */ /* 0x0000e800001ee900 */
[----:B------:R0:W3:Y:S04]  /*10a0*/  LDG.E.SYS R31, [R6+0x1c] ;  /* 0x00001c00061f7381 */ /* 0x0000e800001ee900 */
[----:B------:R-:W3:Y:S04]  /*10b0*/  LDG.E.SYS R24, [R4+0xc] ;  /* 0x00000c0004187381 */ /* 0x000ee800001ee900 */
[----:B------:R-:W3:Y:S04]  /*10c0*/  LDG.E.SYS R26, [R4+0x10] ;  /* 0x00001000041a7381 */ /* 0x000ee800001ee900 */
[----:B------:R-:W3:Y:S04]  /*10d0*/  LDG.E.SYS R30, [R4+0x18] ;  /* 0x00001800041e7381 */ /* 0x000ee800001ee900 */
[----:B------:R-:W3:Y:S01]  /*10e0*/  LDG.E.SYS R32, [R4+0x1c] ;  /* 0x00001c0004207381 */ /* 0x000ee200001ee900 */
[----:B------:R-:W-:-:S02]  /*10f0*/  IADD3 R14, P1, R14, 0x20, RZ ;  /* 0x000000200e0e7810 */ /* 0x000fc40007f3e0ff */
[----:B------:R-:W-:Y:S02]  /*1100*/  PLOP3.LUT P0, PT, PT, PT, PT, 0x8, 0x0 ;  /* 0x000000000000781c */ /* 0x000fe40003f0e170 */
[----:B------:R-:W-:Y:S01]  /*1110*/  IADD3 R12, R12, 0x8, RZ ;  /* 0x000000080c0c7810 */ /* 0x000fe20007ffe0ff */
[----:B------:R-:W-:Y:S01]  /*1120*/  IMAD.X R15, RZ, RZ, R15, P1 ;  /* 0x000000ffff0f7224 */ /* 0x000fe200008e060f */
[----:B------:R-:W-:Y:S01]  /*1130*/  IADD3 R13, R13, 0x8, RZ ;  /* 0x000000080d0d7810 */ /* 0x000fe20007ffe0ff */
[----:B--2---:R-:W-:-:S04]  /*1140*/  FADD.FTZ R17, -R17, R18 ;  /* 0x0000001211117221 */ /* 0x004fc80000010100 */
[----:B------:R-:W-:-:S04]  /*1150*/  FMUL.FTZ R18, R17, 0.25 ;  /* 0x3e80000011127820 */ /* 0x000fc80000410000 */
[----:B------:R-:W-:Y:S02]  /*1160*/  FMUL.FTZ R17, R17, R18 ;  /* 0x0000001211117220 */ /* 0x000fe40000410000 */
[----:B----4-:R-:W-:-:S06]  /*1170*/  FADD.FTZ R27, -R27, R28 ;  /* 0x0000001c1b1b7221 */ /* 0x010fcc0000010100 */
[----:B------:R-:W-:Y:S01]  /*1180*/  STL [R16], R17 ;  /* 0x0000001110007387 */ /* 0x000fe20000100800 */
[----:B---3--:R-:W-:Y:S02]  /*1190*/  FADD.FTZ R19, -R19, R20 ;  /* 0x0000001413137221 */ /* 0x008fe40000010100 */
[----:B-----5:R-:W-:Y:S02]  /*11a0*/  FADD.FTZ R21, -R21, R22 ;  /* 0x0000001615157221 */ /* 0x020fe40000010100 */
[----:B0-----:R-:W-:Y:S02]  /*11b0*/  FMUL.FTZ R6, R19, 0.25 ;  /* 0x3e80000013067820 */ /* 0x001fe40000410000 */
[----:B------:R-:W-:Y:S02]  /*11c0*/  FADD.FTZ R23, -R23, R24 ;  /* 0x0000001817177221 */ /* 0x000fe40000010100 */
[----:B------:R-:W-:Y:S02]  /*11d0*/  FADD.FTZ R25, -R25, R26 ;  /* 0x0000001a19197221 */ /* 0x000fe40000010100 */
[----:B------:R-:W-:-:S02]  /*11e0*/  FADD.FTZ R29, -R29, R30 ;  /* 0x0000001e1d1d7221 */ /* 0x000fc40000010100 */
[----:B------:R-:W-:Y:S02]  /*11f0*/  FADD.FTZ R31, -R31, R32 ;  /* 0x000000201f1f7221 */ /* 0x000fe40000010100 */
[----:B------:R-:W-:Y:S02]  /*1200*/  FMUL.FTZ R6, R19, R6 ;  /* 0x0000000613067220 */ /* 0x000fe40000410000 */
[----:B------:R-:W-:Y:S02]  /*1210*/  FMUL.FTZ R20, R27, 0.25 ;  /* 0x3e8000001b147820 */ /* 0x000fe40000410000 */
[----:B------:R-:W-:Y:S02]  /*1220*/  FMUL.FTZ R7, R21, 0.25 ;  /* 0x3e80000015077820 */ /* 0x000fe40000410000 */
[----:B------:R-:W-:Y:S02]  /*1230*/  FMUL.FTZ R4, R23, 0.25 ;  /* 0x3e80000017047820 */ /* 0x000fe40000410000 */
[----:B------:R-:W-:-:S02]  /*1240*/  FMUL.FTZ R18, R25, 0.25 ;  /* 0x3e80000019127820 */ /* 0x000fc40000410000 */
[----:B------:R-:W-:Y:S02]  /*1250*/  FMUL.FTZ R19, R29, 0.25 ;  /* 0x3e8000001d137820 */ /* 0x000fe40000410000 */
[----:B------:R-:W-:Y:S02]  /*1260*/  FMUL.FTZ R5, R31, 0.25 ;  /* 0x3e8000001f057820 */ /* 0x000fe40000410000 */
[----:B------:R-:W-:Y:S02]  /*1270*/  FMUL.FTZ R27, R27, R20 ;  /* 0x000000141b1b7220 */ /* 0x000fe40000410000 */
[----:B------:R-:W-:Y:S02]  /*1280*/  FMUL.FTZ R7, R21, R7 ;  /* 0x0000000715077220 */ /* 0x000fe40000410000 */
[----:B------:R-:W-:Y:S02]  /*1290*/  FMUL.FTZ R23, R23, R4 ;  /* 0x0000000417177220 */ /* 0x000fe40000410000 */
[----:B------:R-:W-:-:S02]  /*12a0*/  FMUL.FTZ R18, R25, R18 ;  /* 0x0000001219127220 */ /* 0x000fc40000410000 */
[----:B------:R-:W-:Y:S02]  /*12b0*/  FMUL.FTZ R19, R29, R19 ;  /* 0x000000131d137220 */ /* 0x000fe40000410000 */
[----:B------:R-:W-:Y:S01]  /*12c0*/  FMUL.FTZ R5, R31, R5 ;  /* 0x000000051f057220 */ /* 0x000fe20000410000 */
[----:B------:R-:W-:Y:S04]  /*12d0*/  STL [R16+0x14], R27 ;  /* 0x0000141b10007387 */ /* 0x000fe80000100800 */
[----:B------:R-:W-:Y:S04]  /*12e0*/  STL [R16+0x4], R6 ;  /* 0x0000040610007387 */ /* 0x000fe80000100800 */
[----:B------:R-:W-:Y:S04]  /*12f0*/  STL [R16+0x8], R7 ;  /* 0x0000080710007387 */ /* 0x000fe80000100800 */
[----:B------:R-:W-:Y:S04]  /*1300*/  STL [R16+0xc], R23 ;  /* 0x00000c1710007387 */ /* 0x000fe80000100800 */
[----:B------:R-:W-:Y:S04]  /*1310*/  STL [R16+0x10], R18 ;  /* 0x0000101210007387 */ /* 0x000fe80000100800 */
[----:B------:R-:W-:Y:S04]  /*1320*/  STL [R16+0x18], R19 ;  /* 0x0000181310007387 */ /* 0x000fe80000100800 */
[----:B------:R0:W-:Y:S02]  /*1330*/  STL [R16+0x1c], R5 ;  /* 0x00001c0510007387 */ /* 0x0001e40000100800 */
[----:B0-----:R-:W-:-:S08]  /*1340*/  IADD3 R16, R16, 0x20, RZ ;  /* 0x0000002010107810 */ /* 0x001fd00007ffe0ff */
.L_x_624:
[----:B------:R-:W-:Y:S05]  /*1350*/  BSYNC B2 ;  /* 0x0000000000027941 */ /* 0x000fea0003800000 */
.L_x_623:
[----:B------:R-:W-:-:S12]  /*1360*/  ISETP.LT.OR P0, PT, R13, R11, P0 ;  /* 0x0000000b0d00720c */ /* 0x000fd80000701670 */
[----:B------:R-:W-:Y:S05]  /*1370*/  @!P0 BRA `(.L_x_613) ;  /* 0x0000023000008947 */ /* 0x000fea0003800000 */
.L_x_625:
[C---:B------:R-:W-:Y:S02]  /*1380*/  IADD3 R6, P1, R14.reuse, c[0x0][0x178], RZ ;  /* 0x00005e000e067a10 */ /* 0x040fe40007f3e0ff */
[----:B------:R-:W-:Y:S02]  /*1390*/  IADD3 R4, P0, R14, c[0x0][0x170], RZ ;  /* 0x00005c000e047a10 */ /* 0x000fe40007f1e0ff */
[C---:B------:R-:W-:Y:S02]  /*13a0*/  IADD3.X R7, R15.reuse, c[0x0][0x17c], RZ, P1, !PT ;  /* 0x00005f000f077a10 */ /* 0x040fe40000ffe4ff */
[----:B------:R-:W-:-:S06]  /*13b0*/  IADD3.X R5, R15, c[0x0][0x174], RZ, P0, !PT ;  /* 0x00005d000f057a10 */ /* 0x000fcc00007fe4ff */
[----:B------:R-:W2:Y:S04]  /*13c0*/  LDG.E.SYS R19, [R6+0x4] ;  /* 0x0000040006137381 */ /* 0x000ea800001ee900 */
[----:B------:R-:W3:Y:S04]  /*13d0*/  LDG.E.SYS R17, [R6] ;  /* 0x0000000006117381 */ /* 0x000ee800001ee900 */
[----:B------:R-:W4:Y:S04]  /*13e0*/  LDG.E.SYS R21, [R6+0x8] ;  /* 0x0000080006157381 */ /* 0x000f2800001ee900 */
[----:B------:R-:W5:Y:S04]  /*13f0*/  LDG.E.SYS R23, [R6+0xc] ;  /* 0x00000c0006177381 */ /* 0x000f6800001ee900 */
[----:B------:R-:W2:Y:S04]  /*1400*/  LDG.E.SYS R20, [R4+0x4] ;  /* 0x0000040004147381 */ /* 0x000ea800001ee900 */
[----:B------:R-:W3:Y:S04]  /*1410*/  LDG.E.SYS R18, [R4] ;  /* 0x0000000004127381 */ /* 0x000ee800001ee900 */
[----:B------:R-:W4:Y:S04]  /*1420*/  LDG.E.SYS R22, [R4+0x8] ;  /* 0x0000080004167381 */ /* 0x000f2800001ee900 */
[----:B------:R-:W5:Y:S01]  /*1430*/  LDG.E.SYS R24, [R4+0xc] ;  /* 0x00000c0004187381 */ /* 0x000f6200001ee900 */
[----:B------:R-:W-:-:S02]  /*1440*/  IADD3 R13, R13, 0x4, RZ ;  /* 0x000000040d0d7810 */ /* 0x000fc40007ffe0ff */
[----:B------:R-:W-:Y:S02]  /*1450*/  IADD3 R14, P1, R14, 0x10, RZ ;  /* 0x000000100e0e7810 */ /* 0x000fe40007f3e0ff */
[----:B------:R-:W-:Y:S02]  /*1460*/  ISETP.GE.AND P0, PT, R13, R11, PT ;  /* 0x0000000b0d00720c */ /* 0x000fe40003f06270 */
[----:B------:R-:W-:Y:S02]  /*1470*/  IADD3 R12, R12, 0x4, RZ ;  /* 0x000000040c0c7810 */ /* 0x000fe40007ffe0ff */
[----:B------:R-:W-:Y:S01]  /*1480*/  IADD3.X R15, RZ, R15, RZ, P1, !PT ;  /* 0x0000000fff0f7210 */ /* 0x000fe20000ffe4ff */
[----:B--2---:R-:W-:Y:S02]  /*1490*/  FADD.FTZ R19, -R19, R20 ;  /* 0x0000001413137221 */ /* 0x004fe40000010100 */
[----:B---3--:R-:W-:Y:S02]  /*14a0*/  FADD.FTZ R17, -R17, R18 ;  /* 0x0000001211117221 */ /* 0x008fe40000010100 */
[----:B------:R-:W-:-:S02]  /*14b0*/  FMUL.FTZ R20, R19, 0.25 ;  /* 0x3e80000013147820 */ /* 0x000fc40000410000 */
[----:B----4-:R-:W-:Y:S02]  /*14c0*/  FADD.FTZ R21, -R21, R22 ;  /* 0x0000001615157221 */ /* 0x010fe40000010100 */
[----:B------:R-:W-:Y:S02]  /*14d0*/  FMUL.FTZ R18, R17, 0.25 ;  /* 0x3e80000011127820 */ /* 0x000fe40000410000 */
[----:B-----5:R-:W-:Y:S02]  /*14e0*/  FADD.FTZ R23, -R23, R24 ;  /* 0x0000001817177221 */ /* 0x020fe40000010100 */
[----:B------:R-:W-:Y:S02]  /*14f0*/  FMUL.FTZ R6, R21, 0.25 ;  /* 0x3e80000015067820 */ /* 0x000fe40000410000 */
[----:B------:R-:W-:Y:S02]  /*1500*/  FMUL.FTZ R22, R23, 0.25 ;  /* 0x3e80000017167820 */ /* 0x000fe40000410000 */
[----:B------:R-:W-:-:S02]  /*1510*/  FMUL.FTZ R19, R19, R20 ;  /* 0x0000001413137220 */ /* 0x000fc40000410000 */
[----:B------:R-:W-:Y:S02]  /*1520*/  FMUL.FTZ R17, R17, R18 ;  /* 0x0000001211117220 */ /* 0x000fe40000410000 */
[----:B------:R-:W-:Y:S02]  /*1530*/  FMUL.FTZ R6, R21, R6 ;  /* 0x0000000615067220 */ /* 0x000fe40000410000 */
[----:B------:R-:W-:Y:S02]  /*1540*/  FMUL.FTZ R22, R23, R22 ;  /* 0x0000001617167220 */ /* 0x000fe40000410000 */
[----:B------:R-:W-:Y:S04]  /*1550*/  STL [R16+0x4], R19 ;  /* 0x0000041310007387 */ /* 0x000fe80000100800 */
[----:B------:R-:W-:Y:S04]  /*1560*/  STL [R16], R17 ;  /* 0x0000001110007387 */ /* 0x000fe80000100800 */
[----:B------:R-:W-:Y:S04]  /*1570*/  STL [R16+0x8], R6 ;  /* 0x0000080610007387 */ /* 0x000fe80000100800 */
[----:B------:R0:W-:Y:S02]  /*1580*/  STL [R16+0xc], R22 ;  /* 0x00000c1610007387 */ /* 0x0001e40000100800 */
[----:B0-----:R-:W-:Y:S01]  /*1590*/  IADD3 R16, R16, 0x10, RZ ;  /* 0x0000001010107810 */ /* 0x001fe20007ffe0ff */
[----:B------:R-:W-:Y:S07]  /*15a0*/  @!P0 BRA `(.L_x_625) ;  /* 0xfffffdd000008947 */ /* 0x000fee000383ffff */
.L_x_613:
[----:B------:R-:W-:Y:S05]  /*15b0*/  BSYNC B0 ;  /* 0x0000000000007941 */ /* 0x000fea0003800000 */
.L_x_612:
[----:B------:R-:W-:-:S04]  /*15c0*/  IADD3 R9, R9, 0x1, RZ ;  /* 0x0000000109097810 */ /* 0x000fc80007ffe0ff */
[----:B------:R-:W-:-:S12]  /*15d0*/  ISETP.GE.AND P0, PT, R9, R8, PT ;  /* 0x000000080900720c */ /* 0x000fd80003f06270 */
[----:B------:R-:W-:Y:S05]  /*15e0*/  @!P0 BRA `(.L_x_626) ;  /* 0xffffedf000008947 */ /* 0x000fea000383ffff */
.L_x_611:
[----:B0-----:R-:W-:Y:S05]  /*15f0*/  BSYNC B1 ;  /* 0x0000000000017941 */ /* 0x001fea0003800000 */
.L_x_610:
[----:B------:R-:W-:Y:S01]  /*1600*/  ISETP.GE.AND P0, PT, R12, 0x2, PT ;  /* 0x000000020c00780c */ /* 0x000fe20003f06270 */
[----:B------:R-:W-:Y:S11]  /*1610*/  BSSY B0, `(.L_x_627) ;  /* 0x000001a000007945 */ /* 0x000ff60003800000 */
[----:B------:R-:W-:Y:S05]  /*1620*/  @!P0 BRA `(.L_x_628) ;  /* 0x0000018000008947 */ /* 0x000fea0003800000 */
[----:B------:R-:W-:-:S08]  /*1630*/  MOV R6, 0x1 ;  /* 0x0000000100067802 */ /* 0x000fd00000000f00 */
.L_x_632:
[----:B------:R-:W-:-:S08]  /*1640*/  LEA R0, R6, R1, 0x2 ;  /* 0x0000000106007211 */ /* 0x000fd000078e10ff */
[----:B------:R0:W5:Y:S01]  /*1650*/  LDL R5, [R0] ;  /* 0x0000000000057983 */ /* 0x0001620000100800 */
[----:B------:R-:W-:Y:S01]  /*1660*/  IADD3 R4, R6, -0x1, RZ ;  /* 0xffffffff06047810 */ /* 0x000fe20007ffe0ff */
[----:B------:R-:W-:Y:S01]  /*1670*/  BSSY B1, `(.L_x_629) ;  /* 0x0000010000017945 */ /* 0x000fe20003800000 */
[----:B------:R-:W-:Y:S02]  /*1680*/  MOV R7, R6 ;  /* 0x0000000600077202 */ /* 0x000fe40000000f00 */
[----:B------:R-:W-:Y:S02]  /*1690*/  ISETP.GE.AND P1, PT, R4, RZ, PT ;  /* 0x000000ff0400720c */ /* 0x000fe40003f26270 */
[----:B------:R-:W-:-:S04]  /*16a0*/  IADD3 R6, R6, 0x1, RZ ;  /* 0x0000000106067810 */ /* 0x000fc80007ffe0ff */
[----:B------:R-:W-:-:S06]  /*16b0*/  ISETP.GE.AND P0, PT, R6, R12, PT ;  /* 0x0000000c0600720c */ /* 0x000fcc0003f06270 */
[----:B0-----:R-:W-:Y:S06]  /*16c0*/  @!P1 BRA `(.L_x_630) ;  /* 0x000000a000009947 */ /* 0x001fec0003800000 */
.L_x_631:
[----:B------:R-:W-:-:S08]  /*16d0*/  LEA R0, R4, R1, 0x2 ;  /* 0x0000000104007211 */ /* 0x000fd000078e10ff */
[----:B------:R-:W2:Y:S01]  /*16e0*/  LDL R10, [R0] ;  /* 0x00000000000a7983 */ /* 0x000ea20000100800 */
[----:B------:R-:W-:Y:S02]  /*16f0*/  MOV R8, R4 ;  /* 0x0000000400087202 */ /* 0x000fe40000000f00 */
[----:B--2--5:R-:W-:-:S12]  /*1700*/  FSETP.GT.FTZ.AND P1, PT, R10, R5, PT ;  /* 0x000000050a00720b */ /* 0x024fd80003f34000 */
[----:B------:R-:W-:Y:S05]  /*1710*/  @!P1 BRA `(.L_x_630) ;  /* 0x0000005000009947 */ /* 0x000fea0003800000 */
[----:B------:R0:W-:Y:S01]  /*1720*/  STL [R0+0x4], R10 ;  /* 0x0000040a00007387 */ /* 0x0001e20000100800 */
[----:B------:R-:W-:Y:S02]  /*1730*/  IADD3 R4, R4, -0x1, RZ ;  /* 0xffffffff04047810 */ /* 0x000fe40007ffe0ff */
[----:B------:R-:W-:Y:S02]  /*1740*/  MOV R7, R8 ;  /* 0x0000000800077202 */ /* 0x000fe40000000f00 */
[----:B------:R-:W-:-:S12]  /*1750*/  ISETP.GT.AND P1, PT, R4, -0x1, PT ;  /* 0xffffffff0400780c */ /* 0x000fd80003f24270 */
[----:B0-----:R-:W-:Y:S05]  /*1760*/  @P1 BRA `(.L_x_631) ;  /* 0xffffff6000001947 */ /* 0x001fea000383ffff */
.L_x_630:
[----:B------:R-:W-:Y:S05]  /*1770*/  BSYNC B1 ;  /* 0x0000000000017941 */ /* 0x000fea0003800000 */
.L_x_629:
[----:B------:R-:W-:-:S08]  /*1780*/  LEA R0, R7, R1, 0x2 ;  /* 0x0000000107007211 */ /* 0x000fd000078e10ff */
[----:B-----5:R0:W-:Y:S02]  /*1790*/  STL [R0], R5 ;  /* 0x0000000500007387 */ /* 0x0201e40000100800 */
[----:B0-----:R-:W-:Y:S05]  /*17a0*/  @!P0 BRA `(.L_x_632) ;  /* 0xfffffe9000008947 */ /* 0x001fea000383ffff */
.L_x_628:
[----:B------:R-:W-:Y:S05]  /*17b0*/  BSYNC B0 ;  /* 0x0000000000007941 */ /* 0x000fea0003800000 */
.L_x_627:
[----:B------:R-:W-:-:S05]  /*17c0*/  IMAD R12, R12, 0x7, RZ ;  /* 0x000000070c0c7824 */ /* 0x000fca00078e02ff */
[----:B------:R-:W-:-:S04]  /*17d0*/  SHF.R.S32.HI R5, RZ, 0x1f, R12 ;  /* 0x0000001fff057819 */ /* 0x000fc8000001140c */
[----:B------:R-:W-:-:S04]  /*17e0*/  LEA.HI R5, R5, R12, RZ, 0x3 ;  /* 0x0000000c05057211 */ /* 0x000fc800078f18ff */
[----:B------:R-:W-:-:S04]  /*17f0*/  SHF.R.S32.HI R0, RZ, 0x3, R5 ;  /* 0x00000003ff007819 */ /* 0x000fc80000011405 */
[----:B------:R-:W-:-:S08]  /*1800*/  LEA R0, R0, R1, 0x2 ;  /* 0x0000000100007211 */ /* 0x000fd000078e10ff */
[----:B------:R-:W2:Y:S04]  /*1810*/  LDL R0, [R0] ;  /* 0x0000000000007983 */ /* 0x000ea80000100800 */
[----:B--2---:R-:W-:Y:S01]  /*1820*/  STG.E.SYS [R2], R0 ;  /* 0x0000000002007386 */ /* 0x004fe2000010e900 */
[----:B------:R-:W-:Y:S05]  /*1830*/  EXIT ;  /* 0x000000000000794d */ /* 0x000fea0003800000 */
.L_x_609:
[----:B------:R-:W2:Y:S04]  /*1840*/  LDG.E.SYS R4, [R4] ;  /* 0x0000000004047381 */ /* 0x000ea800001ee900 */
[----:B------:R-:W2:Y:S02]  /*1850*/  LDG.E.SYS R6, [R6] ;  /* 0x0000000006067381 */ /* 0x000ea400001ee900 */
[----:B--2---:R-:W-:-:S04]  /*1860*/  FADD.FTZ R0, R4, -R6 ;  /* 0x8000000604007221 */ /* 0x004fc80000010000 */
[----:B------:R-:W-:-:S04]  /*1870*/  FMUL.FTZ R9, R0, 0.25 ;  /* 0x3e80000000097820 */ /* 0x000fc80000410000 */
[----:B------:R-:W-:-:S08]  /*1880*/  FMUL.FTZ R0, R0, R9 ;  /* 0x0000000900007220 */ /* 0x000fd00000410000 */
[----:B------:R-:W-:Y:S01]  /*1890*/  STG.E.SYS [R2], R0 ;  /* 0x0000000002007386 */ /* 0x000fe2000010e900 */
[----:B------:R-:W-:Y:S05]  /*18a0*/  EXIT ;  /* 0x000000000000794d */ /* 0x000fea0003800000 */
.L_x_633:
[----:B------:R-:W-:-:S00]  /*18b0*/  BRA `(.L_x_633) ;  /* 0xfffffff000007947 */ /* 0x000fc0000383ffff */
[----:B------:R-:W-:-:S00]  /*18c0*/  NOP ;  /* 0x0000000000007918 */ /* 0x000fc00000000000 */
[----:B------:R-:W-:-:S00]  /*18d0*/  NOP ;  /* 0x0000000000007918 */ /* 0x000fc00000000000 */
[----:B------:R-:W-:-:S00]  /*18e0*/  NOP ;  /* 0x0000000000007918 */ /* 0x000fc00000000000 */
[----:B------:R-:W-:-:S00]  /*18f0*/  NOP ;  /* 0x0000000000007918 */ /* 0x000fc00000000000 */
.L_x_666:


//--------------------- .text.kernel_cuda_filter_detect_outliers --------------------------
	.section	.text.kernel_cuda_filter_detect_outliers,"ax",@progbits
	.sectioninfo	@"SHI_REGISTERS=26"
	.align	128
        .global         kernel_cuda_filter_detect_outliers
        .type           kernel_cuda_filter_detect_outliers,@function
        .size           kernel_cuda_filter_detect_outliers,(.L_x_667 - kernel_cuda_filter_detect_outliers)
        .other          kernel_cuda_filter_detect_outliers,@"STO_CUDA_ENTRY STV_DEFAULT"
kernel_cuda_filter_detect_outliers:
.text.kernel_cuda_filter_detect_outliers:
[----:B------:R-:W-:-:S08]  /*0000*/  IMAD.MOV.U32 R1, RZ, RZ, c[0x0][0x28] ;  /* 0x00000a00ff017624 */ /* 0x000fd000078e00ff */
        /* <DEDUP_REMOVED lines=16> */
[----:B------:R-:W-:Y:S01]  /*0110*/  IADD3 R0, R4, -0x2, RZ ;  /* 0xfffffffe04007810 */ /* 0x000fe20007ffe0ff */
[----:B------:R-:W-:Y:S01]  /*0120*/  ULDC UR4, c[0x0][0x180] ;  /* 0x0000600000047ab9 */ /* 0x000fe20000000800 */
[----:B------:R-:W-:Y:S01]  /*0130*/  IADD3 R7, R4, 0x3, RZ ;  /* 0x0000000304077810 */ /* 0x000fe20007ffe0ff */
[----:B------:R-:W-:Y:S01]  /*0140*/  UIADD3 UR4, -UR4, 0x3, URZ ;  /* 0x0000000304047890 */ /* 0x000fe2000fffe13f */
[----:B------:R-:W-:Y:S01]  /*0150*/  IMNMX R9, R0, c[0x0][0x184], !PT ;  /* 0x0000610000097a17 */ /* 0x000fe20007800200 */
[----:B------:R-:W-:Y:S01]  /*0160*/  ULDC UR5, c[0x0][0x188] ;  /* 0x0000620000057ab9 */ /* 0x000fe20000000800 */
[----:B------:R-:W-:Y:S01]  /*0170*/  IMNMX R7, R7, c[0x0][0x18c], PT ;  /* 0x0000630007077a17 */ /* 0x000fe20003800200 */
[----:B------:R-:W-:Y:S01]  /*0180*/  UIADD3 UR4, UR4, UR5, URZ ;  /* 0x0000000504047290 */ /* 0x000fe2000fffe03f */
[----:B------:R-:W-:Y:S01]  /*0190*/  BSSY B1, `(.L_x_634) ;  /* 0x0000083000017945 */ /* 0x000fe20003800000 */
[----:B------:R-:W-:Y:S01]  /*01a0*/  IMAD.MOV.U32 R6, RZ, RZ, RZ ;  /* 0x000000ffff067224 */ /* 0x000fe200078e00ff */
[----:B------:R-:W-:Y:S01]  /*01b0*/  ISETP.GE.AND P0, PT, R9, R7, PT ;  /* 0x000000070900720c */ /* 0x000fe20003f06270 */
[----:B------:R-:W-:Y:S01]  /*01c0*/  ULOP3.LUT UR4, UR4, 0xfffffffc, URZ, 0xc0, !UPT ;  /* 0xfffffffc04047892 */ /* 0x000fe2000f8ec03f */
[----:B------:R-:W-:-:S10]  /*01d0*/  IMAD.MOV.U32 R2, RZ, RZ, RZ ;  /* 0x000000ffff027224 */ /* 0x000fd400078e00ff */
[----:B------:R-:W-:Y:S05]  /*01e0*/  @P0 BRA `(.L_x_635) ;  /* 0x000007d000000947 */ /* 0x000fea0003800000 */
[C---:B------:R-:W-:Y:S01]  /*01f0*/  IADD3 R8, R5.reuse, -0x2, RZ ;  /* 0xfffffffe05087810 */ /* 0x040fe20007ffe0ff */
[----:B------:R-:W-:Y:S01]  /*0200*/  IMAD.MOV.U32 R6, RZ, RZ, RZ ;  /* 0x000000ffff067224 */ /* 0x000fe200078e00ff */
[----:B------:R-:W-:Y:S01]  /*0210*/  IADD3 R10, R5, 0x3, RZ ;  /* 0x00000003050a7810 */ /* 0x000fe20007ffe0ff */
[----:B------:R-:W-:Y:S01]  /*0220*/  IMAD.MOV.U32 R2, RZ, RZ, RZ ;  /* 0x000000ffff027224 */ /* 0x000fe200078e00ff */
[----:B------:R-:W-:Y:S02]  /*0230*/  IADD3 R22, R1, c[0x0][0x20], RZ ;  /* 0x0000080001167a10 */ /* 0x000fe40007ffe0ff */
[----:B------:R-:W-:Y:S02]  /*0240*/  IMNMX R8, R8, c[0x0][0x180], !PT ;  /* 0x0000600008087a17 */ /* 0x000fe40007800200 */
[----:B------:R-:W-:-:S08]  /*0250*/  IMNMX R10, R10, c[0x0][0x188], PT ;  /* 0x000062000a0a7a17 */ /* 0x000fd00003800200 */
.L_x_649:
[----:B------:R-:W-:Y:S01]  /*0260*/  ISETP.GE.AND P0, PT, R8, R10, PT ;  /* 0x0000000a0800720c */ /* 0x000fe20003f06270 */
[----:B------:R-:W-:Y:S11]  /*0270*/  BSSY B0, `(.L_x_636) ;  /* 0x0000071000007945 */ /* 0x000ff60003800000 */
[----:B------:R-:W-:Y:S05]  /*0280*/  @P0 BRA `(.L_x_637) ;  /* 0x000006f000000947 */ /* 0x000fea0003800000 */
[----:B------:R-:W-:-:S08]  /*0290*/  IMAD.MOV.U32 R11, RZ, RZ, R8 ;  /* 0x000000ffff0b7224 */ /* 0x000fd000078e0008 */
.L_x_648:
[----:B------:R-:W-:Y:S01]  /*02a0*/  IADD3 R0, R9, -c[0x0][0x184], RZ ;  /* 0x8000610009007a10 */ /* 0x000fe20007ffe0ff */
[----:B------:R-:W-:Y:S01]  /*02b0*/  IMAD.MOV.U32 R14, RZ, RZ, 0x4 ;  /* 0x00000004ff0e7424 */ /* 0x000fe200078e00ff */
[----:B------:R-:W-:-:S05]  /*02c0*/  IADD3 R13, R11, -c[0x0][0x180], RZ ;  /* 0x800060000b0d7a10 */ /* 0x000fca0007ffe0ff */
[----:B------:R-:W-:Y:S02]  /*02d0*/  IMAD R23, R0, UR4, R13 ;  /* 0x0000000400177c24 */ /* 0x000fe4000f8e020d */
[----:B------:R-:W-:Y:S02]  /*02e0*/  IMAD.MOV.U32 R13, RZ, RZ, c[0x0][0x190] ;  /* 0x00006400ff0d7624 */ /* 0x000fe400078e00ff */
[----:B------:R-:W-:Y:S02]  /*02f0*/  IMAD.WIDE R14, R23, R14, c[0x0][0x160] ;  /* 0x00005800170e7625 */ /* 0x000fe400078e020e */
[----:B------:R-:W-:-:S05]  /*0300*/  IMAD.SHL.U32 R13, R13, 0x4, RZ ;  /* 0x000000040d0d7824 */ /* 0x000fca00078e00ff */
[----:B------:R-:W-:Y:S02]  /*0310*/  SHF.R.S32.HI R12, RZ, 0x1f, R13 ;  /* 0x0000001fff0c7819 */ /* 0x000fe4000001140d */
[----:B------:R-:W-:Y:S02]  /*0320*/  IADD3 R18, P0, R14, R13, RZ ;  /* 0x0000000d0e127210 */ /* 0x000fe40007f1e0ff */
[----:B------:R-:W2:Y:S03]  /*0330*/  LDG.E.SYS R14, [R14] ;  /* 0x000000000e0e7381 */ /* 0x000ea600001ee900 */
[----:B------:R-:W-:Y:S01]  /*0340*/  IMAD.X R19, R15, 0x1, R12, P0 ;  /* 0x000000010f137824 */ /* 0x000fe200000e060c */
[----:B------:R-:W-:-:S05]  /*0350*/  IADD3 R16, P0, R13, R18, RZ ;  /* 0x000000120d107210 */ /* 0x000fca0007f1e0ff */
[----:B------:R-:W-:Y:S02]  /*0360*/  IMAD.X R17, R12, 0x1, R19, P0 ;  /* 0x000000010c117824 */ /* 0x000fe400000e0613 */
[----:B------:R-:W3:Y:S06]  /*0370*/  LDG.E.SYS R18, [R18] ;  /* 0x0000000012127381 */ /* 0x000eec00001ee900 */
[----:B------:R-:W4:Y:S01]  /*0380*/  LDG.E.SYS R16, [R16] ;  /* 0x0000000010107381 */ /* 0x000f2200001ee900 */
[----:B------:R-:W-:Y:S01]  /*0390*/  ISETP.GE.AND P0, PT, R6, 0x1, PT ;  /* 0x000000010600780c */ /* 0x000fe20003f06270 */
[----:B------:R-:W-:Y:S01]  /*03a0*/  BSSY B2, `(.L_x_638) ;  /* 0x0000011000027945 */ /* 0x000fe20003800000 */
[----:B--2---:R-:W-:-:S02]  /*03b0*/  FMNMX.FTZ R0, RZ, R14, !PT ;  /* 0x0000000eff007209 */ /* 0x004fc40007810000 */
[----:B---3--:R-:W-:-:S05]  /*03c0*/  FMNMX.FTZ R21, RZ, R18, !PT ;  /* 0x00000012ff157209 */ /* 0x008fca0007810000 */
[----:B------:R-:W-:Y:S01]  /*03d0*/  FADD.FTZ R21, R0, R21 ;  /* 0x0000001500157221 */ /* 0x000fe20000010000 */
[----:B----4-:R-:W-:-:S05]  /*03e0*/  FMNMX.FTZ R20, RZ, R16, !PT ;  /* 0x00000010ff147209 */ /* 0x010fca0007810000 */
[----:B------:R-:W-:Y:S02]  /*03f0*/  FADD.FTZ R20, R20, R21 ;  /* 0x0000001514147221 */ /* 0x000fe40000010000 */
[----:B------:R-:W-:Y:S02]  /*0400*/  IMAD.MOV.U32 R21, RZ, RZ, RZ ;  /* 0x000000ffff157224 */ /* 0x000fe400078e00ff */
[----:B------:R-:W-:Y:S01]  /*0410*/  FMUL.FTZ R20, R20, 0.3333333432674407959 ;  /* 0x3eaaaaab14147820 */ /* 0x000fe20000410000 */
[----:B------:R-:W-:Y:S07]  /*0420*/  @!P0 BRA `(.L_x_639) ;  /* 0x0000008000008947 */ /* 0x000fee0003800000 */
[----:B------:R-:W-:-:S08]  /*0430*/  IMAD.MOV.U32 R0, RZ, RZ, R1 ;  /* 0x000000ffff007224 */ /* 0x000fd000078e0001 */
.L_x_640:
[----:B------:R-:W2:Y:S02]  /*0440*/  LDL R14, [R0] ;  /* 0x00000000000e7983 */ /* 0x000ea40000100800 */
[----:B--2---:R-:W-:-:S12]  /*0450*/  FSETP.GT.FTZ.AND P0, PT, R14, R20, PT ;  /* 0x000000140e00720b */ /* 0x004fd80003f14000 */
[----:B------:R-:W-:Y:S05]  /*0460*/  @P0 BRA `(.L_x_639) ;  /* 0x0000004000000947 */ /* 0x000fea0003800000 */
[----:B------:R-:W-:Y:S02]  /*0470*/  IADD3 R21, R21, 0x1, RZ ;  /* 0x0000000115157810 */ /* 0x000fe40007ffe0ff */
[----:B------:R-:W-:Y:S02]  /*0480*/  IADD3 R0, R0, 0x4, RZ ;  /* 0x0000000400007810 */ /* 0x000fe40007ffe0ff */
[----:B------:R-:W-:-:S12]  /*0490*/  ISETP.GE.AND P0, PT, R21, R6, PT ;  /* 0x000000061500720c */ /* 0x000fd80003f06270 */
[----:B------:R-:W-:Y:S05]  /*04a0*/  @!P0 BRA `(.L_x_640) ;  /* 0xffffff9000008947 */ /* 0x000fea000383ffff */
.L_x_639:
[----:B------:R-:W-:Y:S05]  /*04b0*/  BSYNC B2 ;  /* 0x0000000000027941 */ /* 0x000fea0003800000 */
.L_x_638:
[----:B------:R-:W-:Y:S01]  /*04c0*/  ISETP.GT.AND P0, PT, R6, R21, PT ;  /* 0x000000150600720c */ /* 0x000fe20003f04270 */
[----:B------:R-:W-:Y:S11]  /*04d0*/  BSSY B2, `(.L_x_641) ;  /* 0x000002e000027945 */ /* 0x000ff60003800000 */
[----:B------:R-:W-:Y:S05]  /*04e0*/  @!P0 BRA `(.L_x_642) ;  /* 0x000002c000008947 */ /* 0x000fea0003800000 */
[----:B------:R-:W-:Y:S01]  /*04f0*/  IMAD.IADD R18, R6, 0x1, -R21 ;  /* 0x0000000106127824 */ /* 0x000fe200078e0a15 */
[----:B------:R-:W-:Y:S01]  /*0500*/  BSSY B3, `(.L_x_643) ;  /* 0x000001b000037945 */ /* 0x000fe20003800000 */
[----:B------:R-:W-:-:S03]  /*0510*/  IMAD.MOV.U32 R0, RZ, RZ, R6 ;  /* 0x000000ffff007224 */ /* 0x000fc600078e0006 */
[----:B------:R-:W-:-:S04]  /*0520*/  LOP3.LUT R14, R18, 0x3, RZ, 0xc0, !PT ;  /* 0x00000003120e7812 */ /* 0x000fc800078ec0ff */
[----:B------:R-:W-:-:S12]  /*0530*/  ISETP.NE.AND P0, PT, R14, RZ, PT ;  /* 0x000000ff0e00720c */ /* 0x000fd80003f05270 */
[----:B------:R-:W-:Y:S05]  /*0540*/  @!P0 BRA `(.L_x_644) ;  /* 0x0000016000008947 */ /* 0x000fea0003800000 */
[----:B------:R-:W-:Y:S01]  /*0550*/  ISETP.NE.AND P0, PT, R14, 0x1, PT ;  /* 0x000000010e00780c */ /* 0x000fe20003f05270 */
[----:B------:R-:W-:Y:S01]  /*0560*/  BSSY B4, `(.L_x_645) ;  /* 0x000000f000047945 */ /* 0x000fe20003800000 */
[----:B------:R-:W-:-:S10]  /*0570*/  IMAD.MOV.U32 R0, RZ, RZ, R6 ;  /* 0x000000ffff007224 */ /* 0x000fd400078e0006 */
[----:B------:R-:W-:Y:S05]  /*0580*/  @!P0 BRA `(.L_x_646) ;  /* 0x000000c000008947 */ /* 0x000fea0003800000 */
[----:B------:R-:W-:-:S12]  /*0590*/  ISETP.NE.AND P0, PT, R14, 0x2, PT ;  /* 0x000000020e00780c */ /* 0x000fd80003f05270 */
[----:B------:R-:W-:-:S05]  /*05a0*/  @P0 IADD3 R0, R22, -c[0x0][0x20], RZ ;  /* 0x8000080016000a10 */ /* 0x000fca0007ffe0ff */
[----:B------:R-:W-:-:S08]  /*05b0*/  @P0 IMAD R14, R6, 0x4, R0 ;  /* 0x00000004060e0824 */ /* 0x000fd000078e0200 */
[----:B------:R-:W2:Y:S01]  /*05c0*/  @P0 LDL R15, [R14+-0x4] ;  /* 0xfffffc000e0f0983 */ /* 0x000ea20000100800 */
[----:B------:R-:W-:Y:S01]  /*05d0*/  IMAD.MOV.U32 R0, RZ, RZ, R6 ;  /* 0x000000ffff007224 */ /* 0x000fe200078e0006 */
[----:B------:R-:W-:-:S04]  /*05e0*/  IADD3 R17, R22, -c[0x0][0x20], RZ ;  /* 0x8000080016117a10 */ /* 0x000fc80007ffe0ff */
[----:B------:R-:W-:-:S05]  /*05f0*/  @P0 IADD3 R0, R6, -0x1, RZ ;  /* 0xffffffff06000810 */ /* 0x000fca0007ffe0ff */
[C---:B------:R-:W-:Y:S01]  /*0600*/  IMAD R16, R0.reuse, 0x4, R17 ;  /* 0x0000000400107824 */ /* 0x040fe200078e0211 */
[----:B--2---:R0:W-:Y:S07]  /*0610*/  @P0 STL [R14], R15 ;  /* 0x0000000f0e000387 */ /* 0x0041ee0000100800 */
[----:B------:R-:W2:Y:S01]  /*0620*/  LDL R17, [R16+-0x4] ;  /* 0xfffffc0010117983 */ /* 0x000ea20000100800 */
[----:B------:R-:W-:-:S03]  /*0630*/  IADD3 R0, R0, -0x1, RZ ;  /* 0xffffffff00007810 */ /* 0x000fc60007ffe0ff */
[----:B--2---:R0:W-:Y:S05]  /*0640*/  STL [R16], R17 ;  /* 0x0000001110007387 */ /* 0x0041ea0000100800 */
.L_x_646:
[----:B0-----:R-:W-:Y:S05]  /*0650*/  BSYNC B4 ;  /* 0x0000000000047941 */ /* 0x001fea0003800000 */
.L_x_645:
[----:B------:R-:W-:-:S05]  /*0660*/  IADD3 R14, R22, -c[0x0][0x20], RZ ;  /* 0x80000800160e7a10 */ /* 0x000fca0007ffe0ff */
[----:B------:R-:W-:-:S08]  /*0670*/  IMAD R14, R0, 0x4, R14 ;  /* 0x00000004000e7824 */ /* 0x000fd000078e020e */
[----:B------:R-:W2:Y:S01]  /*0680*/  LDL R15, [R14+-0x4] ;  /* 0xfffffc000e0f7983 */ /* 0x000ea20000100800 */
[----:B------:R-:W-:-:S03]  /*0690*/  IADD3 R0, R0, -0x1, RZ ;  /* 0xffffffff00007810 */ /* 0x000fc60007ffe0ff */
[----:B--2---:R0:W-:Y:S05]  /*06a0*/  STL [R14], R15 ;  /* 0x0000000f0e007387 */ /* 0x0041ea0000100800 */
.L_x_644:
[----:B0-----:R-:W-:Y:S05]  /*06b0*/  BSYNC B3 ;  /* 0x0000000000037941 */ /* 0x001fea0003800000 */
.L_x_643:
[----:B------:R-:W-:-:S12]  /*06c0*/  ISETP.GE.U32.AND P0, PT, R18, 0x4, PT ;  /* 0x000000041200780c */ /* 0x000fd80003f06070 */
[----:B------:R-:W-:Y:S05]  /*06d0*/  @!P0 BRA `(.L_x_642) ;  /* 0x000000d000008947 */ /* 0x000fea0003800000 */
[----:B------:R-:W-:-:S08]  /*06e0*/  IADD3 R18, R22, -c[0x0][0x20], RZ ;  /* 0x8000080016127a10 */ /* 0x000fd00007ffe0ff */
.L_x_647:
[----:B0123--:R-:W-:-:S08]  /*06f0*/  IMAD R14, R0, 0x4, R18 ;  /* 0x00000004000e7824 */ /* 0x00ffd000078e0212 */
[----:B------:R-:W2:Y:S04]  /*0700*/  LDL R15, [R14+-0x4] ;  /* 0xfffffc000e0f7983 */ /* 0x000ea80000100800 */
[----:B------:R-:W3:Y:S04]  /*0710*/  LDL R16, [R14+-0x8] ;  /* 0xfffff8000e107983 */ /* 0x000ee80000100800 */
[----:B------:R-:W4:Y:S04]  /*0720*/  LDL R17, [R14+-0xc] ;  /* 0xfffff4000e117983 */ /* 0x000f280000100800 */
[----:B------:R-:W5:Y:S01]  /*0730*/  LDL R19, [R14+-0x10] ;  /* 0xfffff0000e137983 */ /* 0x000f620000100800 */
[----:B------:R-:W-:-:S04]  /*0740*/  IADD3 R0, R0, -0x4, RZ ;  /* 0xfffffffc00007810 */ /* 0x000fc80007ffe0ff */
[----:B------:R-:W-:Y:S01]  /*0750*/  ISETP.GT.AND P0, PT, R0, R21, PT ;  /* 0x000000150000720c */ /* 0x000fe20003f04270 */
[----:B--2---:R0:W-:Y:S04]  /*0760*/  STL [R14], R15 ;  /* 0x0000000f0e007387 */ /* 0x0041e80000100800 */
[----:B---3--:R1:W-:Y:S04]  /*0770*/  STL [R14+-0x4], R16 ;  /* 0xfffffc100e007387 */ /* 0x0083e80000100800 */
[----:B----4-:R2:W-:Y:S04]  /*0780*/  STL [R14+-0x8], R17 ;  /* 0xfffff8110e007387 */ /* 0x0105e80000100800 */
[----:B-----5:R3:W-:Y:S01]  /*0790*/  STL [R14+-0xc], R19 ;  /* 0xfffff4130e007387 */ /* 0x0207e20000100800 */
[----:B------:R-:W-:Y:S05]  /*07a0*/  @P0 BRA `(.L_x_647) ;  /* 0xffffff4000000947 */ /* 0x000fea000383ffff */
.L_x_642:
[----:B0123--:R-:W-:Y:S05]  /*07b0*/  BSYNC B2 ;  /* 0x0000000000027941 */ /* 0x00ffea0003800000 */
.L_x_641:
[----:B------:R-:W-:-:S04]  /*07c0*/  IMAD.MOV.U32 R14, RZ, RZ, 0x4 ;  /* 0x00000004ff0e7424 */ /* 0x000fc800078e00ff */
[----:B------:R-:W-:-:S07]  /*07d0*/  IMAD.WIDE R14, R23, R14, c[0x0][0x168] ;  /* 0x00005a00170e7625 */ /* 0x000fce00078e020e */
[----:B------:R-:W-:-:S04]  /*07e0*/  IADD3 R18, P0, R13, R14, RZ ;  /* 0x0000000e0d127210 */ /* 0x000fc80007f1e0ff */
[----:B------:R-:W-:Y:S01]  /*07f0*/  IADD3 R16, P1, R13, R18, RZ ;  /* 0x000000120d107210 */ /* 0x000fe20007f3e0ff */
[----:B------:R-:W-:Y:S02]  /*0800*/  IMAD.X R19, R15, 0x1, R12, P0 ;  /* 0x000000010f137824 */ /* 0x000fe400000e060c */
[----:B------:R-:W2:Y:S02]  /*0810*/  LDG.E.SYS R15, [R14] ;  /* 0x000000000e0f7381 */ /* 0x000ea400001ee900 */
[----:B------:R-:W-:-:S04]  /*0820*/  IMAD.X R17, R12, 0x1, R19, P1 ;  /* 0x000000010c117824 */ /* 0x000fc800008e0613 */
[----:B------:R-:W3:Y:S04]  /*0830*/  LDG.E.SYS R18, [R18] ;  /* 0x0000000012127381 */ /* 0x000ee800001ee900 */
[----:B------:R-:W4:Y:S01]  /*0840*/  LDG.E.SYS R17, [R16] ;  /* 0x0000000010117381 */ /* 0x000f2200001ee900 */
[----:B------:R-:W-:Y:S02]  /*0850*/  ISETP.NE.AND P0, PT, R9, R4, PT ;  /* 0x000000040900720c */ /* 0x000fe40003f05270 */
[----:B------:R-:W-:Y:S02]  /*0860*/  IADD3 R0, R22, -c[0x0][0x20], RZ ;  /* 0x8000080016007a10 */ /* 0x000fe40007ffe0ff */
[C---:B------:R-:W-:Y:S02]  /*0870*/  ISETP.EQ.AND P0, PT, R11.reuse, R5, !P0 ;  /* 0x000000050b00720c */ /* 0x040fe40004702270 */
[----:B------:R-:W-:Y:S01]  /*0880*/  IADD3 R11, R11, 0x1, RZ ;  /* 0x000000010b0b7810 */ /* 0x000fe20007ffe0ff */
[----:B------:R-:W-:Y:S01]  /*0890*/  IMAD R21, R21, 0x4, R0 ;  /* 0x0000000415157824 */ /* 0x000fe200078e0200 */
[----:B------:R-:W-:-:S07]  /*08a0*/  IADD3 R6, R6, 0x1, RZ ;  /* 0x0000000106067810 */ /* 0x000fce0007ffe0ff */
[----:B------:R0:W-:Y:S01]  /*08b0*/  STL [R21], R20 ;  /* 0x0000001415007387 */ /* 0x0001e20000100800 */
[----:B--2---:R-:W-:Y:S01]  /*08c0*/  @P0 FSETP.GEU.FTZ.AND P2, PT, R15, RZ, PT ;  /* 0x000000ff0f00020b */ /* 0x004fe20003f5e000 */
[C---:B---3--:R-:W-:Y:S01]  /*08d0*/  FADD.FTZ R0, R18.reuse, R15 ;  /* 0x0000000f12007221 */ /* 0x048fe20000010000 */
[----:B------:R-:W-:Y:S02]  /*08e0*/  @P0 FSETP.GEU.FTZ.AND P3, PT, R18, RZ, PT ;  /* 0x000000ff1200020b */ /* 0x000fe40003f7e000 */
[----:B----4-:R-:W-:Y:S01]  /*08f0*/  @P0 FSETP.GEU.FTZ.AND P1, PT, R17, RZ, PT ;  /* 0x000000ff1100020b */ /* 0x010fe20003f3e000 */
[----:B------:R-:W-:Y:S01]  /*0900*/  FADD.FTZ R0, R0, R17 ;  /* 0x0000001100007221 */ /* 0x000fe20000010000 */
[----:B------:R-:W-:-:S03]  /*0910*/  @P0 PLOP3.LUT P2, PT, P2, P3, PT, 0x2a, 0x0 ;  /* 0x000000000000081c */ /* 0x000fc60001746572 */
[----:B------:R-:W-:Y:S01]  /*0920*/  FMUL.FTZ R0, R0, 0.3333333432674407959 ;  /* 0x3eaaaaab00007820 */ /* 0x000fe20000410000 */
[----:B------:R-:W-:-:S04]  /*0930*/  @P0 PLOP3.LUT P1, PT, P2, P1, PT, 0xa2, 0x0 ;  /* 0x000000000000081c */ /* 0x000fc80001723472 */
[C---:B------:R-:W-:Y:S02]  /*0940*/  @!P0 FMNMX.FTZ R2, R0.reuse, R2, !PT ;  /* 0x0000000200028209 */ /* 0x040fe40007810000 */
[----:B------:R-:W-:Y:S02]  /*0950*/  @P0 FSEL R3, R0, -1, !P1 ;  /* 0xbf80000000030808 */ /* 0x000fe40004800000 */
[----:B------:R-:W-:-:S12]  /*0960*/  ISETP.GE.AND P2, PT, R11, R10, PT ;  /* 0x0000000a0b00720c */ /* 0x000fd80003f46270 */
[----:B0-----:R-:W-:Y:S05]  /*0970*/  @!P2 BRA `(.L_x_648) ;  /* 0xfffff9200000a947 */ /* 0x001fea000383ffff */
.L_x_637:
[----:B------:R-:W-:Y:S05]  /*0980*/  BSYNC B0 ;  /* 0x0000000000007941 */ /* 0x000fea0003800000 */
.L_x_636:
[----:B------:R-:W-:-:S04]  /*0990*/  IADD3 R9, R9, 0x1, RZ ;  /* 0x0000000109097810 */ /* 0x000fc80007ffe0ff */
[----:B------:R-:W-:-:S12]  /*09a0*/  ISETP.GE.AND P0, PT, R9, R7, PT ;  /* 0x000000070900720c */ /* 0x000fd80003f06270 */
[----:B------:R-:W-:Y:S05]  /*09b0*/  @!P0 BRA `(.L_x_649) ;  /* 0xfffff8a000008947 */ /* 0x000fea000383ffff */
.L_x_635:
[----:B------:R-:W-:Y:S05]  /*09c0*/  BSYNC B1 ;  /* 0x0000000000017941 */ /* 0x000fea0003800000 */
.L_x_634:
[----:B------:R-:W0:Y:S01]  /*09d0*/  I2F R6, R6 ;  /* 0x0000000600067306 */ /* 0x000e220000201400 */
[----:B------:R-:W-:Y:S01]  /*09e0*/  IADD3 R4, R4, -c[0x0][0x184], RZ ;  /* 0x8000610004047a10 */ /* 0x000fe20007ffe0ff */
[----:B------:R-:W-:Y:S01]  /*09f0*/  IMAD.MOV.U32 R20, RZ, RZ, c[0x0][0x190] ;  /* 0x00006400ff147624 */ /* 0x000fe200078e00ff */
[----:B------:R-:W-:Y:S01]  /*0a00*/  IADD3 R7, R5, -c[0x0][0x180], RZ ;  /* 0x8000600005077a10 */ /* 0x000fe20007ffe0ff */
[----:B------:R-:W-:-:S04]  /*0a10*/  IMAD.MOV.U32 R5, RZ, RZ, 0x4 ;  /* 0x00000004ff057424 */ /* 0x000fc800078e00ff */
[----:B------:R-:W-:Y:S02]  /*0a20*/  IMAD R7, R4, UR4, R7 ;  /* 0x0000000404077c24 */ /* 0x000fe4000f8e0207 */
[----:B------:R-:W-:Y:S02]  /*0a30*/  IMAD.SHL.U32 R4, R20, 0x4, RZ ;  /* 0x0000000414047824 */ /* 0x000fe400078e00ff */
[----:B------:R-:W-:-:S03]  /*0a40*/  IMAD.WIDE R10, R7, R5, c[0x0][0x160] ;  /* 0x00005800070a7625 */ /* 0x000fc600078e0205 */
[----:B------:R-:W-:Y:S01]  /*0a50*/  SHF.R.S32.HI R0, RZ, 0x1f, R4 ;  /* 0x0000001fff007819 */ /* 0x000fe20000011404 */
[----:B0-----:R-:W-:-:S03]  /*0a60*/  FMUL.FTZ R12, R6, 0.75 ;  /* 0x3f400000060c7820 */ /* 0x001fc60000410000 */
[----:B------:R-:W-:-:S03]  /*0a70*/  IADD3 R14, P0, R4, R10, RZ ;  /* 0x0000000a040e7210 */ /* 0x000fc60007f1e0ff */
[----:B------:R-:W0:Y:S01]  /*0a80*/  F2I.FTZ.TRUNC.NTZ R12, R12 ;  /* 0x0000000c000c7305 */ /* 0x000e22000021f100 */
[----:B------:R-:W2:Y:S01]  /*0a90*/  LDG.E.SYS R10, [R10] ;  /* 0x000000000a0a7381 */ /* 0x000ea200001ee900 */
[----:B------:R-:W-:Y:S01]  /*0aa0*/  IMAD.X R15, R11, 0x1, R0, P0 ;  /* 0x000000010b0f7824 */ /* 0x000fe200000e0600 */
[----:B------:R-:W-:-:S05]  /*0ab0*/  IADD3 R8, P0, R4, R14, RZ ;  /* 0x0000000e04087210 */ /* 0x000fca0007f1e0ff */
[----:B------:R-:W-:Y:S02]  /*0ac0*/  IMAD.X R9, R0, 0x1, R15, P0 ;  /* 0x0000000100097824 */ /* 0x000fe400000e060f */
[----:B------:R-:W3:Y:S06]  /*0ad0*/  LDG.E.SYS R14, [R14] ;  /* 0x000000000e0e7381 */ /* 0x000eec00001ee900 */
[----:B------:R-:W4:Y:S01]  /*0ae0*/  LDG.E.SYS R8, [R8] ;  /* 0x0000000008087381 */ /* 0x000f2200001ee900 */
[----:B0-----:R-:W-:-:S08]  /*0af0*/  IMAD R17, R12, 0x4, R1 ;  /* 0x000000040c117824 */ /* 0x001fd000078e0201 */
[----:B------:R-:W5:Y:S01]  /*0b00*/  LDL R17, [R17] ;  /* 0x0000000011117983 */ /* 0x000f620000100800 */
[----:B------:R-:W-:Y:S01]  /*0b10*/  IMAD.MOV.U32 R18, RZ, RZ, 0x40000000 ;  /* 0x40000000ff127424 */ /* 0x000fe200078e00ff */
[----:B------:R-:W-:Y:S01]  /*0b20*/  BSSY B0, `(.L_x_650) ;  /* 0x000004a000007945 */ /* 0x000fe20003800000 */
[----:B--2---:R-:W-:Y:S02]  /*0b30*/  FMNMX.FTZ R6, RZ, R10, !PT ;  /* 0x0000000aff067209 */ /* 0x004fe40007810000 */
[----:B---3--:R-:W-:-:S05]  /*0b40*/  FMNMX.FTZ R12, RZ, R14, !PT ;  /* 0x0000000eff0c7209 */ /* 0x008fca0007810000 */
[----:B------:R-:W-:Y:S01]  /*0b50*/  FADD.FTZ R16, R6, R12 ;  /* 0x0000000c06107221 */ /* 0x000fe20000010000 */
[----:B----4-:R-:W-:-:S05]  /*0b60*/  FMNMX.FTZ R13, RZ, R8, !PT ;  /* 0x00000008ff0d7209 */ /* 0x010fca0007810000 */
[----:B------:R-:W-:Y:S02]  /*0b70*/  FADD.FTZ R16, R13, R16 ;  /* 0x000000100d107221 */ /* 0x000fe40000010000 */
[----:B-----5:R-:W-:Y:S02]  /*0b80*/  FFMA.FTZ R21, R17, R18, -9.9999997473787516356e-06 ;  /* 0xb727c5ac11157423 */ /* 0x020fe40000010012 */
[----:B------:R-:W-:-:S05]  /*0b90*/  FMUL.FTZ R16, R16, 0.3333333432674407959 ;  /* 0x3eaaaaab10107820 */ /* 0x000fca0000410000 */
[----:B------:R-:W-:Y:S01]  /*0ba0*/  FSETP.GT.FTZ.AND P0, PT, R16, R21, PT ;  /* 0x000000151000720b */ /* 0x000fe20003f14000 */
[----:B------:R-:W-:Y:S02]  /*0bb0*/  IMAD.MOV.U32 R19, RZ, RZ, R6 ;  /* 0x000000ffff137224 */ /* 0x000fe400078e0006 */
[----:B------:R-:W-:Y:S02]  /*0bc0*/  IMAD.MOV.U32 R17, RZ, RZ, R12 ;  /* 0x000000ffff117224 */ /* 0x000fe400078e000c */
[----:B------:R-:W-:-:S07]  /*0bd0*/  IMAD.MOV.U32 R18, RZ, RZ, R13 ;  /* 0x000000ffff127224 */ /* 0x000fce00078e000d */
[----:B------:R-:W-:Y:S05]  /*0be0*/  @!P0 BRA `(.L_x_651) ;  /* 0x000003d000008947 */ /* 0x000fea0003800000 */
[----:B------:R-:W-:Y:S01]  /*0bf0*/  FADD.FTZ R2, R2, 9.9999997473787516356e-05 ;  /* 0x38d1b71702027421 */ /* 0x000fe20000010000 */
[----:B------:R-:W-:Y:S01]  /*0c00*/  FSETP.GEU.FTZ.AND P1, PT, R3, RZ, PT ;  /* 0x000000ff0300720b */ /* 0x000fe20003f3e000 */
[----:B------:R-:W-:Y:S01]  /*0c10*/  BSSY B1, `(.L_x_652) ;  /* 0x000000d000017945 */ /* 0x000fe20003800000 */
[----:B------:R-:W-:Y:S02]  /*0c20*/  IMAD.WIDE R8, R7, R5, c[0x0][0x170] ;  /* 0x00005c0007087625 */ /* 0x000fe400078e0205 */
[----:B------:R-:W-:-:S04]  /*0c30*/  FADD.FTZ R15, R2, 9.9999997473787516356e-06 ;  /* 0x3727c5ac020f7421 */ /* 0x000fc80000010000 */
[----:B------:R-:W-:-:S05]  /*0c40*/  FMUL.FTZ R2, R15, 9 ;  /* 0x411000000f027820 */ /* 0x000fca0000410000 */
[----:B------:R-:W-:-:S04]  /*0c50*/  FSETP.GT.FTZ.AND P0, PT, R3, R2, PT ;  /* 0x000000020300720b */ /* 0x000fc80003f14000 */
[----:B------:R-:W-:-:S12]  /*0c60*/  PLOP3.LUT P0, PT, P1, P0, PT, 0x8a, 0x0 ;  /* 0x000000000000781c */ /* 0x000fd80000f01172 */
[----:B------:R-:W-:Y:S01]  /*0c70*/  @P0 BREAK B1 ;  /* 0x0000000000010942 */ /* 0x000fe20003800000 */
[----:B------:R-:W-:Y:S05]  /*0c80*/  @P0 BRA `(.L_x_653) ;  /* 0x000001e000000947 */ /* 0x000fea0003800000 */
[----:B------:R-:W0:Y:S02]  /*0c90*/  MUFU.SQRT R3, R3 ;  /* 0x0000000300037308 */ /* 0x000e240000002000 */
[----:B0-----:R-:W-:-:S05]  /*0ca0*/  FFMA.FTZ R2, R3, -3, R16 ;  /* 0xc040000003027823 */ /* 0x001fca0000010010 */
[----:B------:R-:W-:-:S12]  /*0cb0*/  FSETP.GEU.FTZ.AND P0, PT, R2, R21, PT ;  /* 0x000000150200720b */ /* 0x000fd80003f1e000 */
[----:B------:R-:W-:Y:S01]  /*0cc0*/  @P0 BREAK B1 ;  /* 0x0000000000010942 */ /* 0x000fe20003800000 */
[----:B------:R-:W-:Y:S05]  /*0cd0*/  @P0 BRA `(.L_x_651) ;  /* 0x000002e000000947 */ /* 0x000fea0003800000 */
[----:B------:R-:W-:Y:S05]  /*0ce0*/  BSYNC B1 ;  /* 0x0000000000017941 */ /* 0x000fea0003800000 */
.L_x_652:
[----:B------:R-:W2:Y:S01]  /*0cf0*/  LDG.E.SYS R6, [R8] ;  /* 0x0000000008067381 */ /* 0x000ea200001ee900 */
[----:B------:R-:W-:Y:S01]  /*0d00*/  IMAD.WIDE R2, R7, R5, c[0x0][0x168] ;  /* 0x00005a0007027625 */ /* 0x000fe200078e0205 */
[----:B------:R-:W0:Y:S01]  /*0d10*/  MUFU.RCP R12, R16 ;  /* 0x00000010000c7308 */ /* 0x000e220000001000 */
[----:B--2---:R-:W-:-:S08]  /*0d20*/  FADD.FTZ R6, -R6, -RZ ;  /* 0x800000ff06067221 */ /* 0x004fd00000010100 */
[----:B------:R1:W-:Y:S04]  /*0d30*/  STG.E.SYS [R8], R6 ;  /* 0x0000000608007386 */ /* 0x0003e8000010e900 */
[----:B------:R-:W2:Y:S01]  /*0d40*/  LDG.E.SYS R10, [R2] ;  /* 0x00000000020a7381 */ /* 0x000ea200001ee900 */
[----:B0-----:R-:W-:Y:S01]  /*0d50*/  FMUL.FTZ R12, R21, R12 ;  /* 0x0000000c150c7220 */ /* 0x001fe20000410000 */
[----:B------:R-:W-:-:S03]  /*0d60*/  IADD3 R14, P0, R4, R2, RZ ;  /* 0x00000002040e7210 */ /* 0x000fc60007f1e0ff */
[----:B------:R-:W-:Y:S02]  /*0d70*/  FMUL.FTZ R13, R12, R12 ;  /* 0x0000000c0c0d7220 */ /* 0x000fe40000410000 */
[----:B------:R-:W-:Y:S02]  /*0d80*/  IMAD.X R15, R3, 0x1, R0, P0 ;  /* 0x00000001030f7824 */ /* 0x000fe400000e0600 */
[----:B--2---:R-:W-:-:S08]  /*0d90*/  FMUL.FTZ R20, R13, R10 ;  /* 0x0000000a0d147220 */ /* 0x004fd00000410000 */
[----:B------:R0:W-:Y:S04]  /*0da0*/  STG.E.SYS [R2], R20 ;  /* 0x0000001402007386 */ /* 0x0001e8000010e900 */
[----:B------:R-:W1:Y:S01]  /*0db0*/  LDG.E.SYS R11, [R14] ;  /* 0x000000000e0b7381 */ /* 0x000e6200001ee900 */
[----:B------:R-:W-:Y:S01]  /*0dc0*/  IADD3 R10, P0, R4, R14, RZ ;  /* 0x0000000e040a7210 */ /* 0x000fe20007f1e0ff */
[----:B-1----:R-:W-:-:S04]  /*0dd0*/  FMUL.FTZ R8, R13, R11 ;  /* 0x0000000b0d087220 */ /* 0x002fc80000410000 */
[----:B------:R-:W-:-:S04]  /*0de0*/  IMAD.X R11, R0, 0x1, R15, P0 ;  /* 0x00000001000b7824 */ /* 0x000fc800000e060f */
[----:B------:R0:W-:Y:S04]  /*0df0*/  STG.E.SYS [R14], R8 ;  /* 0x000000080e007386 */ /* 0x0001e8000010e900 */
[----:B------:R-:W2:Y:S01]  /*0e00*/  LDG.E.SYS R6, [R10] ;  /* 0x000000000a067381 */ /* 0x000ea200001ee900 */
[-C--:B------:R-:W-:Y:S02]  /*0e10*/  FMUL.FTZ R19, R19, R12.reuse ;  /* 0x0000000c13137220 */ /* 0x080fe40000410000 */
[-C--:B------:R-:W-:Y:S02]  /*0e20*/  FMUL.FTZ R17, R17, R12.reuse ;  /* 0x0000000c11117220 */ /* 0x080fe40000410000 */
[----:B------:R-:W-:Y:S02]  /*0e30*/  FMUL.FTZ R18, R18, R12 ;  /* 0x0000000c12127220 */ /* 0x000fe40000410000 */
[----:B--2---:R-:W-:-:S08]  /*0e40*/  FMUL.FTZ R13, R13, R6 ;  /* 0x000000060d0d7220 */ /* 0x004fd00000410000 */
[----:B------:R0:W-:Y:S01]  /*0e50*/  STG.E.SYS [R10], R13 ;  /* 0x0000000d0a007386 */ /* 0x0001e2000010e900 */
[----:B------:R-:W-:Y:S05]  /*0e60*/  BRA `(.L_x_651) ;  /* 0x0000015000007947 */ /* 0x000fea0003800000 */
.L_x_653:
[----:B------:R-:W2:Y:S01]  /*0e70*/  LDG.E.SYS R6, [R8] ;  /* 0x0000000008067381 */ /* 0x000ea200001ee900 */
[----:B------:R-:W-:Y:S01]  /*0e80*/  ULDC UR5, c[0x0][0x190] ;  /* 0x0000640000057ab9 */ /* 0x000fe20000000800 */
[----:B------:R-:W-:Y:S01]  /*0e90*/  IMAD R2, R20, 0x2, R7 ;  /* 0x0000000214027824 */ /* 0x000fe200078e0207 */
[----:B------:R-:W-:Y:S01]  /*0ea0*/  UIADD3 UR5, URZ, -UR5, URZ ;  /* 0x800000053f057290 */ /* 0x000fe2000fffe03f */
[----:B------:R-:W0:Y:S02]  /*0eb0*/  MUFU.RCP R16, R16 ;  /* 0x0000001000107308 */ /* 0x000e240000001000 */
[----:B------:R-:W-:Y:S01]  /*0ec0*/  IMAD.WIDE R2, R2, R5, c[0x0][0x168] ;  /* 0x00005a0002027625 */ /* 0x000fe200078e0205 */
[----:B------:R-:W-:-:S04]  /*0ed0*/  USHF.L.U32 UR5, UR5, 0x2, URZ ;  /* 0x0000000205057899 */ /* 0x000fc8000800063f */
[----:B------:R-:W-:Y:S02]  /*0ee0*/  USHF.R.S32.HI UR6, URZ, 0x1f, UR5 ;  /* 0x0000001f3f067899 */ /* 0x000fe40008011405 */
[----:B------:R-:W-:-:S04]  /*0ef0*/  IADD3 R10, P0, R2, UR5, RZ ;  /* 0x00000005020a7c10 */ /* 0x000fc8000ff1e0ff */
[----:B------:R-:W-:Y:S02]  /*0f00*/  IADD3.X R11, R3, UR6, RZ, P0, !PT ;  /* 0x00000006030b7c10 */ /* 0x000fe400087fe4ff */
[----:B------:R-:W-:Y:S01]  /*0f10*/  IADD3 R12, P0, R10, UR5, RZ ;  /* 0x000000050a0c7c10 */ /* 0x000fe2000ff1e0ff */
[----:B0-----:R-:W-:-:S03]  /*0f20*/  FMUL.FTZ R20, R21, R16 ;  /* 0x0000001015147220 */ /* 0x001fc60000410000 */
[----:B------:R-:W-:Y:S01]  /*0f30*/  IADD3.X R13, R11, UR6, RZ, P0, !PT ;  /* 0x000000060b0d7c10 */ /* 0x000fe200087fe4ff */
[-C--:B------:R-:W-:Y:S02]  /*0f40*/  FMUL.FTZ R19, R19, R20.reuse ;  /* 0x0000001413137220 */ /* 0x080fe40000410000 */
[-C--:B------:R-:W-:Y:S02]  /*0f50*/  FMUL.FTZ R17, R17, R20.reuse ;  /* 0x0000001411117220 */ /* 0x080fe40000410000 */
[----:B------:R-:W-:Y:S02]  /*0f60*/  FMUL.FTZ R18, R18, R20 ;  /* 0x0000001412127220 */ /* 0x000fe40000410000 */
[----:B--2---:R-:W-:-:S08]  /*0f70*/  FADD.FTZ R6, -R6, -RZ ;  /* 0x800000ff06067221 */ /* 0x004fd00000010100 */
[----:B------:R0:W-:Y:S04]  /*0f80*/  STG.E.SYS [R8], R6 ;  /* 0x0000000608007386 */ /* 0x0001e8000010e900 */
[----:B------:R0:W-:Y:S04]  /*0f90*/  STG.E.SYS [R2], R15 ;  /* 0x0000000f02007386 */ /* 0x0001e8000010e900 */
[----:B------:R0:W-:Y:S04]  /*0fa0*/  STG.E.SYS [R10], R15 ;  /* 0x0000000f0a007386 */ /* 0x0001e8000010e900 */
[----:B------:R0:W-:Y:S02]  /*0fb0*/  STG.E.SYS [R12], R15 ;  /* 0x0000000f0c007386 */ /* 0x0001e4000010e900 */
.L_x_651:
[----:B0-----:R-:W-:Y:S05]  /*0fc0*/  BSYNC B0 ;  /* 0x0000000000007941 */ /* 0x001fea0003800000 */
.L_x_650:
[----:B------:R-:W-:-:S07]  /*0fd0*/  IMAD.WIDE R2, R7, R5, c[0x0][0x178] ;  /* 0x00005e0007027625 */ /* 0x000fce00078e0205 */
[----:B------:R-:W-:-:S03]  /*0fe0*/  IADD3 R6, P0, R4, R2, RZ ;  /* 0x0000000204067210 */ /* 0x000fc60007f1e0ff */
[----:B------:R-:W-:Y:S01]  /*0ff0*/  STG.E.SYS [R2], R19 ;  /* 0x0000001302007386 */ /* 0x000fe2000010e900 */
[----:B------:R-:W-:Y:S01]  /*1000*/  IADD3 R4, P1, R4, R6, RZ ;  /* 0x0000000604047210 */ /* 0x000fe20007f3e0ff */
[----:B------:R-:W-:-:S04]  /*1010*/  IMAD.X R7, R3, 0x1, R0, P0 ;  /* 0x0000000103077824 */ /* 0x000fc800000e0600 */
[----:B------:R-:W-:-:S04]  /*1020*/  IMAD.X R5, R0, 0x1, R7, P1 ;  /* 0x0000000100057824 */ /* 0x000fc800008e0607 */
[----:B------:R-:W-:Y:S04]  /*1030*/  STG.E.SYS [R6], R17 ;  /* 0x0000001106007386 */ /* 0x000fe8000010e900 */
[----:B------:R-:W-:Y:S01]  /*1040*/  STG.E.SYS [R4], R18 ;  /* 0x0000001204007386 */ /* 0x000fe2000010e900 */
[----:B------:R-:W-:Y:S05]  /*1050*/  EXIT ;  /* 0x000000000000794d */ /* 0x000fea0003800000 */
.L_x_654:
[----:B------:R-:W-:-:S00]  /*1060*/  BRA `(.L_x_654) ;  /* 0xfffffff000007947 */ /* 0x000fc0000383ffff */
[----:B------:R-:W-:-:S00]  /*1070*/  NOP ;  /* 0x0000000000007918 */ /* 0x000fc00000000000 */
.L_x_667:


//--------------------- .text.kernel_cuda_filter_write_feature --------------------------
	.section	.text.kernel_cuda_filter_write_feature,"ax",@progbits
	.sectioninfo	@"SHI_REGISTERS=10"
	.align	128
        .global         kernel_cuda_filter_write_feature
        .type           kernel_cuda_filter_write_feature,@function
        .size           kernel_cuda_filter_write_feature,(.L_x_668 - kernel_cuda_filter_write_feature)
        .other          kernel_cuda_filter_write_feature,@"STO_CUDA_ENTRY STV_DEFAULT"
kernel_cuda_filter_write_feature:
.text.kernel_cuda_filter_write_feature:
        /* <DEDUP_REMOVED lines=8> */
[----:B------:R-:W-:-:S12]  /*0080*/  ISETP.GE.OR P0, PT, R0, c[0x0][0x188], P0 ;  /* 0x0000620000007a0c */ /* 0x000fd80000706670 */
[----:B------:R-:W-:Y:S05]  /*0090*/  @P0 EXIT ;  /* 0x000000000000094d */ /* 0x000fea0003800000 */
[----:B------:R-:W-:Y:S01]  /*00a0*/  ULDC UR4, c[0x0][0x1b0] ;  /* 0x00006c0000047ab9 */ /* 0x000fe20000000800 */
[----:B------:R-:W-:Y:S01]  /*00b0*/  ULDC UR5, c[0x0][0x1b8] ;  /* 0x00006e0000057ab9 */ /* 0x000fe20000000800 */
[----:B------:R-:W-:Y:S01]  /*00c0*/  UIADD3 UR4, -UR4, 0x3, URZ ;  /* 0x0000000304047890 */ /* 0x000fe2000fffe13f */
[----:B------:R-:W-:Y:S02]  /*00d0*/  IADD3 R4, R2, c[0x0][0x184], RZ ;  /* 0x0000610002047a10 */ /* 0x000fe40007ffe0ff */
[----:B------:R-:W-:Y:S01]  /*00e0*/  IADD3 R0, R0, c[0x0][0x180], RZ ;  /* 0x0000600000007a10 */ /* 0x000fe20007ffe0ff */
[----:B------:R-:W-:Y:S01]  /*00f0*/  UIADD3 UR4, UR4, UR5, URZ ;  /* 0x0000000504047290 */ /* 0x000fe2000fffe03f */
[----:B------:R-:W-:Y:S02]  /*0100*/  IADD3 R2, R4, -c[0x0][0x1b4], RZ ;  /* 0x80006d0004027a10 */ /* 0x000fe40007ffe0ff */
[----:B------:R-:W-:Y:S01]  /*0110*/  IADD3 R3, R0, -c[0x0][0x1b0], RZ ;  /* 0x80006c0000037a10 */ /* 0x000fe20007ffe0ff */
[----:B------:R-:W-:Y:S01]  /*0120*/  ULOP3.LUT UR4, UR4, 0xfffffffc, URZ, 0xc0, !UPT ;  /* 0xfffffffc04047892 */ /* 0x000fe2000f8ec03f */
[----:B------:R-:W-:-:S05]  /*0130*/  MOV R7, 0x4 ;  /* 0x0000000400077802 */ /* 0x000fca0000000f00 */
[----:B------:R-:W-:-:S04]  /*0140*/  IMAD R2, R2, UR4, R3 ;  /* 0x0000000402027c24 */ /* 0x000fc8000f8e0203 */
[----:B------:R-:W-:-:S10]  /*0150*/  IMAD.WIDE R2, R2, R7, c[0x0][0x190] ;  /* 0x0000640002027625 */ /* 0x000fd400078e0207 */
[----:B------:R-:W2:Y:S01]  /*0160*/  LDG.E.SYS R2, [R2] ;  /* 0x0000000002027381 */ /* 0x000ea200001ee900 */
[----:B------:R-:W-:Y:S02]  /*0170*/  IADD3 R5, R0, c[0x0][0x170], RZ ;  /* 0x00005c0000057a10 */ /* 0x000fe40007ffe0ff */
[----:B------:R-:W-:-:S03]  /*0180*/  MOV R6, c[0x0][0x178] ;  /* 0x00005e0000067a02 */ /* 0x000fc60000000f00 */
[----:B------:R-:W-:-:S04]  /*0190*/  IMAD R4, R4, c[0x0][0x174], R5 ;  /* 0x00005d0004047a24 */ /* 0x000fc800078e0205 */
[----:B------:R-:W-:-:S04]  /*01a0*/  IMAD R4, R4, R6, c[0x0][0x1a0] ;  /* 0x0000680004047624 */ /* 0x000fc800078e0206 */
[----:B------:R-:W-:-:S10]  /*01b0*/  IMAD.WIDE R4, R4, R7, c[0x0][0x198] ;  /* 0x0000660004047625 */ /* 0x000fd400078e0207 */
[----:B--2---:R-:W-:Y:S01]  /*01c0*/  STG.E.SYS [R4], R2 ;  /* 0x0000000204007386 */ /* 0x004fe2000010e900 */
[----:B------:R-:W-:Y:S05]  /*01d0*/  EXIT ;  /* 0x000000000000794d */ /* 0x000fea0003800000 */
.L_x_655:
[----:B------:R-:W-:-:S00]  /*01e0*/  BRA `(.L_x_655) ;  /* 0xfffffff000007947 */ /* 0x000fc0000383ffff */
[----:B------:R-:W-:-:S00]  /*01f0*/  NOP ;  /* 0x0000000000007918 */ /* 0x000fc00000000000 */
.L_x_668:


//--------------------- .text.kernel_cuda_filter_get_feature --------------------------
	.section	.text.kernel_cuda_filter_get_feature,"ax",@progbits
	.sectioninfo	@"SHI_REGISTERS=16"
	.align	128
        .global         kernel_cuda_filter_get_feature
        .type           kernel_cuda_filter_get_feature,@function
        .size           kernel_cuda_filter_get_feature,(.L_x_669 - kernel_cuda_filter_get_feature)
        .other          kernel_cuda_filter_get_feature,@"STO_CUDA_ENTRY STV_DEFAULT"
kernel_cuda_filter_get_feature:
.text.kernel_cuda_filter_get_feature:
[----:B------:R-:W-:-:S08]  /*0000*/  IMAD.MOV.U32 R1, RZ, RZ, c[0x0][0x28] ;  /* 0x00000a00ff017624 */ /* 0x000fd000078e00ff */
[----:B------:R0:W0:Y:S01]  /*0010*/  S2UR UR4, SR_CTAID.Y ;  /* 0x00000000000479c3 */ /* 0x0000220000002600 */
[----:B------:R-:W1:Y:S01]  /*0020*/  S2R R8, SR_CTAID.X ;  /* 0x0000000000087919 */ /* 0x000e620000002500 */
[----:B------:R-:W2:Y:S01]  /*0030*/  S2R R6, SR_TID.Y ;  /* 0x0000000000067919 */ /* 0x000ea20000002200 */
[----:B------:R-:W3:Y:S01]  /*0040*/  S2R R10, SR_TID.X ;  /* 0x00000000000a7919 */ /* 0x000ee20000002100 */
[----:B------:R-:W-:Y:S01]  /*0050*/  ULDC UR5, c[0x0][0x4] ;  /* 0x0000010000057ab9 */ /* 0x000fe20000000800 */
[----:B------:R-:W-:Y:S01]  /*0060*/  ULDC UR6, c[0x0][0x194] ;  /* 0x0000650000067ab9 */ /* 0x000fe20000000800 */
[----:B------:R-:W-:Y:S01]  /*0070*/  IMAD.MOV.U32 R2, RZ, RZ, c[0x0][0x0] ;  /* 0x00000000ff027624 */ /* 0x000fe200078e00ff */
[----:B0-----:R-:W-:-:S03]  /*0080*/  UIMAD UR4, UR4, UR5, UR6 ;  /* 0x00000005040472a4 */ /* 0x001fc6000f8e0206 */
[----:B-1----:R-:W-:-:S04]  /*0090*/  IMAD R0, R8, R2, c[0x0][0x190] ;  /* 0x0000640008007624 */ /* 0x002fc800078e0202 */
[----:B---3--:R-:W-:Y:S01]  /*00a0*/  IMAD.IADD R0, R0, 0x1, R10 ;  /* 0x0000000100007824 */ /* 0x008fe200078e020a */
[----:B--2---:R-:W-:-:S04]  /*00b0*/  IADD3 R6, R6, UR4, RZ ;  /* 0x0000000406067c10 */ /* 0x004fc8000fffe0ff */
[----:B------:R-:W-:-:S04]  /*00c0*/  ISETP.GE.AND P0, PT, R6, c[0x0][0x19c], PT ;  /* 0x0000670006007a0c */ /* 0x000fc80003f06270 */
[----:B------:R-:W-:-:S12]  /*00d0*/  ISETP.GE.OR P0, PT, R0, c[0x0][0x198], P0 ;  /* 0x0000660000007a0c */ /* 0x000fd80000706670 */
[----:B------:R-:W-:Y:S05]  /*00e0*/  @P0 EXIT ;  /* 0x000000000000094d */ /* 0x000fea0003800000 */
[----:B------:R-:W-:Y:S01]  /*00f0*/  ULDC UR4, c[0x0][0x168] ;  /* 0x00005a0000047ab9 */ /* 0x000fe20000000800 */
[----:B------:R-:W-:Y:S01]  /*0100*/  ULDC UR5, c[0x0][0x16c] ;  /* 0x00005b0000057ab9 */ /* 0x000fe20000000800 */
[----:B------:R-:W-:-:S04]  /*0110*/  UIADD3 UR4, UP0, UR4, 0x4c, URZ ;  /* 0x0000004c04047890 */ /* 0x000fc8000ff1e03f */
[----:B------:R-:W-:-:S09]  /*0120*/  UIADD3.X UR5, URZ, UR5, URZ, UP0, !UPT ;  /* 0x000000053f057290 */ /* 0x000fd200087fe43f */
[----:B------:R-:W2:Y:S04]  /*0130*/  LDG.E.SYS R2, [UR4] ;  /* 0x00000004ff027981 */ /* 0x000ea8000c1ee900 */
[----:B------:R-:W3:Y:S01]  /*0140*/  LDG.E.SYS R3, [UR4+0x10] ;  /* 0x00001004ff037981 */ /* 0x000ee2000c1ee900 */
[----:B--2---:R-:W-:Y:S02]  /*0150*/  ISETP.GE.AND P0, PT, R0, R2, PT ;  /* 0x000000020000720c */ /* 0x004fe40003f06270 */
[----:B---3--:R-:W-:-:S10]  /*0160*/  ISETP.GE.AND P2, PT, R6, R3, PT ;  /* 0x000000030600720c */ /* 0x008fd40003f46270 */
[----:B------:R-:W2:Y:S04]  /*0170*/  @P0 LDG.E.SYS R2, [UR4+0x4] ;  /* 0x00000404ff020981 */ /* 0x000ea8000c1ee900 */
[----:B------:R-:W3:Y:S01]  /*0180*/  @P2 LDG.E.SYS R3, [UR4+0x14] ;  /* 0x00001404ff032981 */ /* 0x000ee2000c1ee900 */
[----:B------:R-:W-:Y:S02]  /*0190*/  IMAD.MOV.U32 R5, RZ, RZ, RZ ;  /* 0x000000ffff057224 */ /* 0x000fe400078e00ff */
[----:B------:R-:W-:Y:S01]  /*01a0*/  @P2 IMAD.MOV.U32 R4, RZ, RZ, 0x3 ;  /* 0x00000003ff042424 */ /* 0x000fe200078e00ff */
[----:B--2---:R-:W-:Y:S01]  /*01b0*/  @P0 ISETP.GE.AND P1, PT, R0, R2, PT ;  /* 0x000000020000020c */ /* 0x004fe20003f26270 */
[----:B------:R-:W-:Y:S01]  /*01c0*/  IMAD.MOV.U32 R2, RZ, RZ, RZ ;  /* 0x000000ffff027224 */ /* 0x000fe200078e00ff */
[----:B---3--:R-:W-:Y:S01]  /*01d0*/  @P2 ISETP.GE.AND P3, PT, R6, R3, PT ;  /* 0x000000030600220c */ /* 0x008fe20003f66270 */
[----:B------:R-:W-:-:S03]  /*01e0*/  @P0 IMAD.MOV.U32 R3, RZ, RZ, 0x1 ;  /* 0x00000001ff030424 */ /* 0x000fc600078e00ff */
[----:B------:R-:W-:Y:S02]  /*01f0*/  @P2 SEL R2, R4, 0x6, !P3 ;  /* 0x0000000604022807 */ /* 0x000fe40005800000 */
[----:B------:R-:W-:-:S05]  /*0200*/  @P0 SEL R5, R3, 0x2, !P1 ;  /* 0x0000000203050807 */ /* 0x000fca0004800000 */
[----:B------:R-:W-:-:S05]  /*0210*/  IMAD.IADD R5, R5, 0x1, R2 ;  /* 0x0000000105057824 */ /* 0x000fca00078e0202 */
[----:B------:R-:W-:-:S04]  /*0220*/  LEA R2, P0, R5, c[0x0][0x168], 0x2 ;  /* 0x00005a0005027a11 */ /* 0x000fc800078010ff */
[----:B------:R-:W-:-:S08]  /*0230*/  LEA.HI.X R3, R5, c[0x0][0x16c], RZ, 0x2, P0 ;  /* 0x00005b0005037a11 */ /* 0x000fd000000f14ff */
[----:B------:R-:W2:Y:S04]  /*0240*/  LDG.E.SYS R9, [R2] ;  /* 0x0000000002097381 */ /* 0x000ea800001ee900 */
[----:B------:R-:W3:Y:S01]  /*0250*/  LDG.E.SYS R7, [R2+0x24] ;  /* 0x0000240002077381 */ /* 0x000ee200001ee900 */
[----:B------:R-:W-:-:S04]  /*0260*/  LEA R4, P0, R5, c[0x0][0x168], 0x3 ;  /* 0x00005a0005047a11 */ /* 0x000fc800078018ff */
[----:B------:R-:W-:-:S08]  /*0270*/  LEA.HI.X R5, R5, c[0x0][0x16c], RZ, 0x3, P0 ;  /* 0x00005b0005057a11 */ /* 0x000fd000000f1cff */
[----:B------:R-:W4:Y:S01]  /*0280*/  LDG.E.64.SYS R4, [R4+0xb0] ;  /* 0x0000b00004047381 */ /* 0x000f2200001eeb00 */
[----:B------:R-:W-:Y:S02]  /*0290*/  ULDC UR4, c[0x0][0x1a4] ;  /* 0x0000690000047ab9 */ /* 0x000fe40000000800 */
[----:B------:R-:W-:Y:S01]  /*02a0*/  USHF.R.S32.HI UR4, URZ, 0x1f, UR4 ;  /* 0x0000001f3f047899 */ /* 0x000fe20008011404 */
[----:B--2---:R-:W-:Y:S02]  /*02b0*/  IMAD.IADD R0, R0, 0x1, R9 ;  /* 0x0000000100007824 */ /* 0x004fe400078e0209 */
[----:B------:R-:W-:Y:S02]  /*02c0*/  IMAD.MOV.U32 R9, RZ, RZ, c[0x0][0x170] ;  /* 0x00005c00ff097624 */ /* 0x000fe400078e00ff */
[----:B---3--:R-:W-:-:S04]  /*02d0*/  IMAD R0, R6, R7, R0 ;  /* 0x0000000706007224 */ /* 0x008fc800078e0200 */
[----:B------:R-:W-:-:S05]  /*02e0*/  IMAD R0, R0, c[0x0][0x1a0], RZ ;  /* 0x0000680000007a24 */ /* 0x000fca00078e02ff */
[----:B------:R-:W-:-:S04]  /*02f0*/  IADD3 R11, P0, R0, c[0x0][0x1a4], RZ ;  /* 0x00006900000b7a10 */ /* 0x000fc80007f1e0ff */
[----:B------:R-:W-:Y:S02]  /*0300*/  LEA.HI.X.SX32 R12, R0, UR4, 0x1, P0 ;  /* 0x00000004000c7c11 */ /* 0x000fe400080f0eff */
[----:B------:R-:W-:-:S04]  /*0310*/  IADD3 R3, P0, R11, c[0x0][0x170], RZ ;  /* 0x00005c000b037a10 */ /* 0x000fc80007f1e0ff */
[----:B------:R-:W-:Y:S02]  /*0320*/  LEA.HI.X.SX32 R9, R9, R12, 0x1, P0 ;  /* 0x0000000c09097211 */ /* 0x000fe400000f0eff */
[----:B----4-:R-:W-:-:S04]  /*0330*/  LEA R2, P0, R3, R4, 0x2 ;  /* 0x0000000403027211 */ /* 0x010fc800078010ff */
[----:B------:R-:W-:-:S08]  /*0340*/  LEA.HI.X R3, R3, R5, R9, 0x2, P0 ;  /* 0x0000000503037211 */ /* 0x000fd000000f1409 */
[----:B------:R0:W2:Y:S01]  /*0350*/  LD.E.SYS R7, [R2] ;  /* 0x0000000002077980 */ /* 0x0000a2000010e900 */
[----:B------:R-:W-:Y:S01]  /*0360*/  UMOV UR4, 0x3 ;  /* 0x0000000300047882 */ /* 0x000fe20000000000 */
[----:B------:R-:W-:Y:S01]  /*0370*/  ULDC UR5, c[0x0][0x190] ;  /* 0x0000640000057ab9 */ /* 0x000fe20000000800 */
[----:B------:R-:W-:Y:S01]  /*0380*/  IADD3 R6, R6, -c[0x0][0x194], RZ ;  /* 0x8000650006067a10 */ /* 0x000fe20007ffe0ff */
[----:B------:R-:W-:Y:S01]  /*0390*/  UIADD3 UR4, UR4, -UR5, URZ ;  /* 0x8000000504047290 */ /* 0x000fe2000fffe03f */
[----:B------:R-:W-:Y:S02]  /*03a0*/  IMAD R0, R8, c[0x0][0x0], R10 ;  /* 0x0000000008007a24 */ /* 0x000fe400078e020a */
[----:B------:R-:W-:Y:S01]  /*03b0*/  ULDC UR5, c[0x0][0x198] ;  /* 0x0000660000057ab9 */ /* 0x000fe20000000800 */
[----:B------:R-:W-:Y:S01]  /*03c0*/  IMAD.MOV.U32 R9, RZ, RZ, 0x4 ;  /* 0x00000004ff097424 */ /* 0x000fe200078e00ff */
[----:B------:R-:W-:-:S04]  /*03d0*/  UIADD3 UR4, UR4, UR5, URZ ;  /* 0x0000000504047290 */ /* 0x000fc8000fffe03f */
[----:B------:R-:W-:-:S06]  /*03e0*/  ULOP3.LUT UR4, UR4, 0xfffffffc, URZ, 0xc0, !UPT ;  /* 0xfffffffc04047892 */ /* 0x000fcc000f8ec03f */
[----:B------:R-:W-:Y:S01]  /*03f0*/  IMAD R0, R6, UR4, R0 ;  /* 0x0000000406007c24 */ /* 0x000fe2000f8e0200 */
[----:B------:R-:W-:Y:S02]  /*0400*/  ULDC UR4, c[0x0][0x174] ;  /* 0x00005d0000047ab9 */ /* 0x000fe40000000800 */
[----:B------:R-:W-:Y:S01]  /*0410*/  UISETP.LE.AND UP0, UPT, URZ, UR4, UPT ;  /* 0x000000043f00728c */ /* 0x000fe2000bf03270 */
[----:B0-----:R-:W-:-:S05]  /*0420*/  IMAD.WIDE R2, R0, R9, c[0x0][0x178] ;  /* 0x00005e0000027625 */ /* 0x001fca00078e0209 */
[----:B------:R-:W-:Y:S01]  /*0430*/  PLOP3.LUT P0, PT, PT, PT, UP0, 0x40, 0x0 ;  /* 0x000000000000781c */ /* 0x000fe20003f0e808 */
[----:B--2---:R-:W-:-:S08]  /*0440*/  FMUL.FTZ R13, R7, c[0x0][0x188] ;  /* 0x00006200070d7a20 */ /* 0x004fd00000410000 */
[----:B------:R0:W-:Y:S03]  /*0450*/  STG.E.SYS [R2], R13 ;  /* 0x0000000d02007386 */ /* 0x0001e6000010e900 */
[----:B------:R-:W-:Y:S05]  /*0460*/  @P0 EXIT ;  /* 0x000000000000094d */ /* 0x000fea0003800000 */
[----:B0-----:R-:W-:Y:S02]  /*0470*/  IMAD.MOV.U32 R8, RZ, RZ, c[0x0][0x160] ;  /* 0x00005800ff087624 */ /* 0x001fe400078e00ff */
[----:B------:R-:W-:-:S03]  /*0480*/  IMAD.WIDE R2, R0, R9, c[0x0][0x180] ;  /* 0x0000600000027625 */ /* 0x000fc600078e0209 */
[----:B------:R-:W-:-:S12]  /*0490*/  ISETP.GT.AND P0, PT, R8, 0x1, PT ;  /* 0x000000010800780c */ /* 0x000fd80003f04270 */
[----:B------:R-:W-:-:S08]  /*04a0*/  @!P0 IMAD.MOV.U32 R0, RZ, RZ, 0x501502f9 ;  /* 0x501502f9ff008424 */ /* 0x000fd000078e00ff */
[----:B------:R0:W-:Y:S01]  /*04b0*/  @!P0 STG.E.SYS [R2], R0 ;  /* 0x0000000002008386 */ /* 0x0001e2000010e900 */
[----:B------:R-:W-:Y:S05]  /*04c0*/  @!P0 EXIT ;  /* 0x000000000000894d */ /* 0x000fea0003800000 */
[----:B0-----:R-:W-:Y:S01]  /*04d0*/  IMAD.MOV.U32 R7, RZ, RZ, c[0x0][0x174] ;  /* 0x00005d00ff077624 */ /* 0x001fe200078e00ff */
[----:B------:R-:W-:-:S04]  /*04e0*/  IADD3 R6, P0, R11, c[0x0][0x174], RZ ;  /* 0x00005d000b067a10 */ /* 0x000fc80007f1e0ff */
[----:B------:R-:W-:Y:S02]  /*04f0*/  LEA.HI.X.SX32 R7, R7, R12, 0x1, P0 ;  /* 0x0000000c07077211 */ /* 0x000fe400000f0eff */
[----:B------:R-:W-:-:S04]  /*0500*/  LEA R4, P0, R6, R4, 0x2 ;  /* 0x0000000406047211 */ /* 0x000fc800078010ff */
[----:B------:R-:W-:-:S08]  /*0510*/  LEA.HI.X R5, R6, R5, R7, 0x2, P0 ;  /* 0x0000000506057211 */ /* 0x000fd000000f1407 */
[----:B------:R-:W2:Y:S01]  /*0520*/  LD.E.SYS R5, [R4] ;  /* 0x0000000004057980 */ /* 0x000ea2000010e900 */
[----:B------:R-:W-:Y:S01]  /*0530*/  IADD3 R0, R8, -0x1, RZ ;  /* 0xffffffff08007810 */ /* 0x000fe20007ffe0ff */
[----:B------:R-:W-:-:S04]  /*0540*/  FMUL.FTZ R6, R13, R13 ;  /* 0x0000000d0d067220 */ /* 0x000fc80000410000 */
[----:B------:R-:W-:Y:S02]  /*0550*/  IMAD R7, R0, c[0x0][0x160], RZ ;  /* 0x0000580000077a24 */ /* 0x000fe400078e02ff */
[----:B------:R-:W2:Y:S04]  /*0560*/  I2F R0, c[0x0][0x160] ;  /* 0x0000580000007b06 */ /* 0x000ea80000201400 */
[----:B------:R-:W0:Y:S02]  /*0570*/  I2F R7, R7 ;  /* 0x0000000700077306 */ /* 0x000e240000201400 */
[----:B0-----:R-:W0:Y:S01]  /*0580*/  MUFU.RCP R9, R7 ;  /* 0x0000000700097308 */ /* 0x001e220000001000 */
[----:B--2---:R-:W-:-:S04]  /*0590*/  FFMA.FTZ R0, -R0, R6, R5 ;  /* 0x0000000600007223 */ /* 0x004fc80000010105 */
[----:B0-----:R-:W-:-:S05]  /*05a0*/  FMUL.FTZ R0, R0, R9 ;  /* 0x0000000900007220 */ /* 0x001fca0000410000 */
[----:B------:R-:W-:-:S08]  /*05b0*/  FMNMX.FTZ R0, RZ, R0, !PT ;  /* 0x00000000ff007209 */ /* 0x000fd00007810000 */
[----:B------:R-:W-:Y:S01]  /*05c0*/  STG.E.SYS [R2], R0 ;  /* 0x0000000002007386 */ /* 0x000fe2000010e900 */
[----:B------:R-:W-:Y:S05]  /*05d0*/  EXIT ;  /* 0x000000000000794d */ /* 0x000fea0003800000 */
.L_x_656:
[----:B------:R-:W-:-:S00]  /*05e0*/  BRA `(.L_x_656) ;  /* 0xfffffff000007947 */ /* 0x000fc0000383ffff */
[----:B------:R-:W-:-:S00]  /*05f0*/  NOP ;  /* 0x0000000000007918 */ /* 0x000fc00000000000 */
.L_x_669:


//--------------------- .text.kernel_cuda_filter_divide_shadow --------------------------
	.section	.text.kernel_cuda_filter_divide_shadow,"ax",@progbits
	.sectioninfo	@"SHI_REGISTERS=19"
	.align	128
        .global         kernel_cuda_filter_divide_shadow
        .type           kernel_cuda_filter_divide_shadow,@function
        .size           kernel_cuda_filter_divide_shadow,(.L_x_670 - kernel_cuda_filter_divide_shadow)
        .other          kernel_cuda_filter_divide_shadow,@"STO_CUDA_ENTRY STV_DEFAULT"
kernel_cuda_filter_divide_shadow:
.text.kernel_cuda_filter_divide_shadow:
[----:B------:R-:W-:-:S08]  /*0000*/  MOV R1, c[0x0][0x28] ;  /* 0x00000a0000017a02 */ /* 0x000fd00000000f00 */
[----:B------:R0:W0:Y:S01]  /*0010*/  S2UR UR4, SR_CTAID.Y ;  /* 0x00000000000479c3 */ /* 0x0000220000002600 */
[----:B------:R-:W1:Y:S01]  /*0020*/  S2R R9, SR_CTAID.X ;  /* 0x0000000000097919 */ /* 0x000e620000002500 */
[----:B------:R-:W2:Y:S01]  /*0030*/  S2R R8, SR_TID.Y ;  /* 0x0000000000087919 */ /* 0x000ea20000002200 */
[----:B------:R-:W3:Y:S01]  /*0040*/  S2R R10, SR_TID.X ;  /* 0x00000000000a7919 */ /* 0x000ee20000002100 */
[----:B------:R-:W-:Y:S01]  /*0050*/  ULDC UR5, c[0x0][0x4] ;  /* 0x0000010000057ab9 */ /* 0x000fe20000000800 */
[----:B------:R-:W-:Y:S01]  /*0060*/  ULDC UR6, c[0x0][0x1a4] ;  /* 0x0000690000067ab9 */ /* 0x000fe20000000800 */
[----:B------:R-:W-:Y:S01]  /*0070*/  MOV R0, c[0x0][0x0] ;  /* 0x0000000000007a02 */ /* 0x000fe20000000f00 */
[----:B0-----:R-:W-:-:S04]  /*0080*/  UIMAD UR4, UR4, UR5, UR6 ;  /* 0x00000005040472a4 */ /* 0x001fc8000f8e0206 */
[----:B-1----:R-:W-:Y:S02]  /*0090*/  IMAD R0, R9, R0, c[0x0][0x1a0] ;  /* 0x0000680009007624 */ /* 0x002fe400078e0200 */
[----:B--2---:R-:W-:-:S03]  /*00a0*/  IADD3 R8, R8, UR4, RZ ;  /* 0x0000000408087c10 */ /* 0x004fc6000fffe0ff */
[----:B---3--:R-:W-:Y:S02]  /*00b0*/  IADD3 R2, R0, R10, RZ ;  /* 0x0000000a00027210 */ /* 0x008fe40007ffe0ff */
[----:B------:R-:W-:-:S04]  /*00c0*/  ISETP.GE.AND P0, PT, R8, c[0x0][0x1ac], PT ;  /* 0x00006b0008007a0c */ /* 0x000fc80003f06270 */
[----:B------:R-:W-:-:S12]  /*00d0*/  ISETP.GE.OR P0, PT, R2, c[0x0][0x1a8], P0 ;  /* 0x00006a0002007a0c */ /* 0x000fd80000706670 */
[----:B------:R-:W-:Y:S05]  /*00e0*/  @P0 EXIT ;  /* 0x000000000000094d */ /* 0x000fea0003800000 */
[----:B------:R-:W-:Y:S01]  /*00f0*/  ULDC UR4, c[0x0][0x168] ;  /* 0x00005a0000047ab9 */ /* 0x000fe20000000800 */
[----:B------:R-:W-:Y:S01]  /*0100*/  ULDC UR5, c[0x0][0x16c] ;  /* 0x00005b0000057ab9 */ /* 0x000fe20000000800 */
[----:B------:R-:W-:-:S04]  /*0110*/  UIADD3 UR4, UP0, UR4, 0x4c, URZ ;  /* 0x0000004c04047890 */ /* 0x000fc8000ff1e03f */
[----:B------:R-:W-:-:S09]  /*0120*/  UIADD3.X UR5, URZ, UR5, URZ, UP0, !UPT ;  /* 0x000000053f057290 */ /* 0x000fd200087fe43f */
[----:B------:R-:W2:Y:S04]  /*0130*/  LDG.E.SYS R5, [UR4+0x10] ;  /* 0x00001004ff057981 */ /* 0x000ea8000c1ee900 */
[----:B------:R-:W3:Y:S01]  /*0140*/  LDG.E.SYS R3, [UR4] ;  /* 0x00000004ff037981 */ /* 0x000ee2000c1ee900 */
[----:B--2---:R-:W-:Y:S02]  /*0150*/  ISETP.GE.AND P2, PT, R8, R5, PT ;  /* 0x000000050800720c */ /* 0x004fe40003f46270 */
[----:B---3--:R-:W-:-:S10]  /*0160*/  ISETP.GE.AND P0, PT, R2, R3, PT ;  /* 0x000000030200720c */ /* 0x008fd40003f06270 */
[----:B------:R-:W2:Y:S04]  /*0170*/  @P2 LDG.E.SYS R5, [UR4+0x14] ;  /* 0x00001404ff052981 */ /* 0x000ea8000c1ee900 */
[----:B------:R-:W3:Y:S01]  /*0180*/  @P0 LDG.E.SYS R3, [UR4+0x4] ;  /* 0x00000404ff030981 */ /* 0x000ee2000c1ee900 */
[----:B--2---:R-:W-:Y:S02]  /*0190*/  @P2 ISETP.GE.AND P3, PT, R8, R5, PT ;  /* 0x000000050800220c */ /* 0x004fe40003f66270 */
[----:B------:R-:W-:Y:S01]  /*01a0*/  CS2R R4, SRZ ;  /* 0x0000000000047805 */ /* 0x000fe2000001ff00 */
[----:B---3--:R-:W-:Y:S02]  /*01b0*/  @P0 ISETP.GE.AND P1, PT, R2, R3, PT ;  /* 0x000000030200020c */ /* 0x008fe40003f26270 */
[----:B------:R-:W-:-:S02]  /*01c0*/  @P0 MOV R2, 0x1 ;  /* 0x0000000100020802 */ /* 0x000fc40000000f00 */
[----:B------:R-:W-:Y:S02]  /*01d0*/  @P2 MOV R3, 0x3 ;  /* 0x0000000300032802 */ /* 0x000fe40000000f00 */
[----:B------:R-:W-:Y:S02]  /*01e0*/  @P0 SEL R4, R2, 0x2, !P1 ;  /* 0x0000000202040807 */ /* 0x000fe40004800000 */
[----:B------:R-:W-:-:S04]  /*01f0*/  @P2 SEL R5, R3, 0x6, !P3 ;  /* 0x0000000603052807 */ /* 0x000fc80005800000 */
[----:B------:R-:W-:-:S04]  /*0200*/  IADD3 R5, R4, R5, RZ ;  /* 0x0000000504057210 */ /* 0x000fc80007ffe0ff */
[----:B------:R-:W-:-:S04]  /*0210*/  LEA R2, P0, R5, c[0x0][0x168], 0x2 ;  /* 0x00005a0005027a11 */ /* 0x000fc800078010ff */
[----:B------:R-:W-:-:S08]  /*0220*/  LEA.HI.X R3, R5, c[0x0][0x16c], RZ, 0x2, P0 ;  /* 0x00005b0005037a11 */ /* 0x000fd000000f14ff */
[----:B------:R-:W2:Y:S01]  /*0230*/  LDG.E.SYS R7, [R2] ;  /* 0x0000000002077381 */ /* 0x000ea200001ee900 */
[----:B------:R-:W-:-:S03]  /*0240*/  LEA R4, P0, R5, c[0x0][0x168], 0x3 ;  /* 0x00005a0005047a11 */ /* 0x000fc600078018ff */
[----:B------:R-:W3:Y:S01]  /*0250*/  LDG.E.SYS R6, [R2+0x24] ;  /* 0x0000240002067381 */ /* 0x000ee200001ee900 */
[----:B------:R-:W-:-:S08]  /*0260*/  LEA.HI.X R5, R5, c[0x0][0x16c], RZ, 0x3, P0 ;  /* 0x00005b0005057a11 */ /* 0x000fd000000f1cff */
[----:B------:R-:W4:Y:S01]  /*0270*/  LDG.E.64.SYS R4, [R4+0xb0] ;  /* 0x0000b00004047381 */ /* 0x000f2200001eeb00 */
[----:B------:R-:W-:Y:S02]  /*0280*/  ULDC UR4, c[0x0][0x1b4] ;  /* 0x00006d0000047ab9 */ /* 0x000fe40000000800 */
[----:B------:R-:W-:Y:S01]  /*0290*/  USHF.R.S32.HI UR4, URZ, 0x1f, UR4 ;  /* 0x0000001f3f047899 */ /* 0x000fe20008011404 */
[----:B--2---:R-:W-:-:S05]  /*02a0*/  IADD3 R7, R7, R0, R10 ;  /* 0x0000000007077210 */ /* 0x004fca0007ffe00a */
[----:B---3--:R-:W-:-:S04]  /*02b0*/  IMAD R6, R8, R6, R7 ;  /* 0x0000000608067224 */ /* 0x008fc800078e0207 */
[----:B------:R-:W-:-:S05]  /*02c0*/  IMAD R6, R6, c[0x0][0x1b0], RZ ;  /* 0x00006c0006067a24 */ /* 0x000fca00078e02ff */
[----:B------:R-:W-:-:S04]  /*02d0*/  IADD3 R7, P0, R6, c[0x0][0x1b4], RZ ;  /* 0x00006d0006077a10 */ /* 0x000fc80007f1e0ff */
[----:B------:R-:W-:Y:S02]  /*02e0*/  LEA.HI.X.SX32 R13, R6, UR4, 0x1, P0 ;  /* 0x00000004060d7c11 */ /* 0x000fe400080f0eff */
[----:B----4-:R-:W-:-:S04]  /*02f0*/  LEA R6, P0, R7, R4, 0x2 ;  /* 0x0000000407067211 */ /* 0x010fc800078010ff */
[----:B------:R-:W-:-:S08]  /*0300*/  LEA.HI.X R7, R7, R5, R13, 0x2, P0 ;  /* 0x0000000507077211 */ /* 0x000fd000000f140d */
[----:B------:R-:W2:Y:S04]  /*0310*/  LD.E.SYS R0, [R6+0x38] ;  /* 0x0000003806007980 */ /* 0x000ea8000010e900 */
[----:B------:R-:W3:Y:S01]  /*0320*/  LD.E.SYS R4, [R6+0x3c] ;  /* 0x0000003c06047980 */ /* 0x000ee2000010e900 */
[----:B------:R-:W-:Y:S01]  /*0330*/  UMOV UR4, 0x3 ;  /* 0x0000000300047882 */ /* 0x000fe20000000000 */
[----:B------:R-:W-:Y:S02]  /*0340*/  ULDC UR5, c[0x0][0x1a0] ;  /* 0x0000680000057ab9 */ /* 0x000fe40000000800 */
[----:B------:R-:W-:-:S03]  /*0350*/  UIADD3 UR4, UR4, -UR5, URZ ;  /* 0x8000000504047290 */ /* 0x000fc6000fffe03f */
[----:B------:R-:W-:Y:S02]  /*0360*/  ULDC UR5, c[0x0][0x1a8] ;  /* 0x00006a0000057ab9 */ /* 0x000fe40000000800 */
[----:B------:R-:W-:Y:S01]  /*0370*/  UIADD3 UR4, UR4, UR5, URZ ;  /* 0x0000000504047290 */ /* 0x000fe2000fffe03f */
[----:B------:R-:W-:Y:S01]  /*0380*/  IADD3 R8, R8, -c[0x0][0x1a4], RZ ;  /* 0x8000690008087a10 */ /* 0x000fe20007ffe0ff */
[----:B------:R-:W-:Y:S02]  /*0390*/  IMAD R2, R9, c[0x0][0x0], R10 ;  /* 0x0000000009027a24 */ /* 0x000fe400078e020a */
[----:B------:R-:W-:Y:S01]  /*03a0*/  ULOP3.LUT UR4, UR4, 0xfffffffc, URZ, 0xc0, !UPT ;  /* 0xfffffffc04047892 */ /* 0x000fe2000f8ec03f */
[----:B------:R-:W-:-:S05]  /*03b0*/  MOV R16, 0x4 ;  /* 0x0000000400107802 */ /* 0x000fca0000000f00 */
[----:B------:R-:W-:-:S04]  /*03c0*/  IMAD R10, R8, UR4, R2 ;  /* 0x00000004080a7c24 */ /* 0x000fc8000f8e0202 */
[----:B------:R-:W-:Y:S01]  /*03d0*/  IMAD.WIDE R2, R10, R16, c[0x0][0x170] ;  /* 0x00005c000a027625 */ /* 0x000fe200078e0210 */
[----:B--2---:R-:W-:-:S06]  /*03e0*/  FMNMX.FTZ R0, R0, 1.0000000116860974231e-07, !PT ;  /* 0x33d6bf9500007809 */ /* 0x004fcc0007810000 */
[----:B------:R-:W3:Y:S02]  /*03f0*/  MUFU.RCP R5, R0 ;  /* 0x0000000000057308 */ /* 0x000ee40000001000 */
[----:B---3--:R-:W-:-:S08]  /*0400*/  FMUL.FTZ R8, R4, R5 ;  /* 0x0000000504087220 */ /* 0x008fd00000410000 */
[----:B------:R0:W-:Y:S04]  /*0410*/  STG.E.SYS [R2], R8 ;  /* 0x0000000802007386 */ /* 0x0001e8000010e900 */
[----:B------:R-:W2:Y:S04]  /*0420*/  LD.E.SYS R4, [R6+0x44] ;  /* 0x0000004406047980 */ /* 0x000ea8000010e900 */
[----:B------:R-:W3:Y:S01]  /*0430*/  LD.E.SYS R9, [R6+0x48] ;  /* 0x0000004806097980 */ /* 0x000ee2000010e900 */
[----:B------:R-:W-:Y:S01]  /*0440*/  ULDC UR6, c[0x0][0x160] ;  /* 0x0000580000067ab9 */ /* 0x000fe20000000800 */
[----:B------:R-:W-:Y:S01]  /*0450*/  ULDC UR5, c[0x0][0x160] ;  /* 0x0000580000057ab9 */ /* 0x000fe20000000800 */
[----:B------:R-:W-:Y:S01]  /*0460*/  UMOV UR4, 0x1 ;  /* 0x0000000100047882 */ /* 0x000fe20000000000 */
[----:B------:R-:W-:Y:S01]  /*0470*/  ULEA.HI UR7, UR5, UR6, URZ, 0x1 ;  /* 0x0000000605077291 */ /* 0x000fe2000f8f083f */
[----:B------:R-:W-:-:S03]  /*0480*/  UIADD3 UR4, UR4, UR6, URZ ;  /* 0x0000000604047290 */ /* 0x000fc6000fffe03f */
[----:B------:R-:W-:Y:S01]  /*0490*/  USHF.R.S32.HI UR7, URZ, 0x1, UR7 ;  /* 0x000000013f077899 */ /* 0x000fe20008011407 */
[----:B--2---:R-:W-:-:S06]  /*04a0*/  FMNMX.FTZ R0, R4, 1.0000000116860974231e-07, !PT ;  /* 0x33d6bf9504007809 */ /* 0x004fcc0007810000 */
[----:B------:R-:W3:Y:S01]  /*04b0*/  MUFU.RCP R0, R0 ;  /* 0x0000000000007308 */ /* 0x000ee20000001000 */
[----:B------:R-:W-:Y:S02]  /*04c0*/  IMAD.WIDE R4, R10, R16, c[0x0][0x178] ;  /* 0x00005e000a047625 */ /* 0x000fe400078e0210 */
[----:B---3--:R-:W-:-:S08]  /*04d0*/  FMUL.FTZ R9, R9, R0 ;  /* 0x0000000009097220 */ /* 0x008fd00000410000 */
[----:B------:R1:W-:Y:S04]  /*04e0*/  STG.E.SYS [R4], R9 ;  /* 0x0000000904007386 */ /* 0x0003e8000010e900 */
[----:B------:R2:W3:Y:S04]  /*04f0*/  LD.E.SYS R12, [R6+0x4c] ;  /* 0x0000004c060c7980 */ /* 0x0004e8000010e900 */
[----:B------:R-:W4:Y:S04]  /*0500*/  LDG.E.SYS R11, [R2] ;  /* 0x00000000020b7381 */ /* 0x000f2800001ee900 */
[----:B------:R2:W5:Y:S01]  /*0510*/  LD.E.SYS R13, [R6+0x40] ;  /* 0x00000040060d7980 */ /* 0x000562000010e900 */
[----:B------:R-:W-:Y:S01]  /*0520*/  ULEA.HI UR4, UR4, UR4, URZ, 0x1 ;  /* 0x0000000404047291 */ /* 0x000fe2000f8f083f */
[----:B------:R-:W-:-:S03]  /*0530*/  UIADD3 UR9, UR7, -0x1, URZ ;  /* 0xffffffff07097890 */ /* 0x000fc6000fffe03f */
[----:B------:R-:W-:Y:S01]  /*0540*/  USHF.R.S32.HI UR4, URZ, 0x1, UR4 ;  /* 0x000000013f047899 */ /* 0x000fe20008011404 */
[----:B------:R-:W-:-:S03]  /*0550*/  UISETP.LT.AND UP0, UPT, UR9, 0x1, UPT ;  /* 0x000000010900788c */ /* 0x000fc6000bf01270 */
[----:B------:R-:W-:Y:S01]  /*0560*/  UIADD3 UR8, UR4, -0x1, URZ ;  /* 0xffffffff04087890 */ /* 0x000fe2000fffe03f */
[----:B------:R-:W-:-:S03]  /*0570*/  USEL UR9, UR9, 0x1, !UP0 ;  /* 0x0000000109097887 */ /* 0x000fc6000c000000 */
[----:B------:R-:W-:-:S04]  /*0580*/  UISETP.LT.AND UP0, UPT, UR8, 0x1, UPT ;  /* 0x000000010800788c */ /* 0x000fc8000bf01270 */
[----:B------:R-:W-:Y:S02]  /*0590*/  USEL UR8, UR8, 0x1, !UP0 ;  /* 0x0000000108087887 */ /* 0x000fe4000c000000 */
[----:B0-----:R-:W0:Y:S01]  /*05a0*/  I2F R8, UR9 ;  /* 0x0000000900087d06 */ /* 0x001e220008201400 */
[----:B--2---:R-:W3:Y:S01]  /*05b0*/  I2F R6, UR7 ;  /* 0x0000000700067d06 */ /* 0x004ee20008201400 */
[----:B------:R-:W-:-:S05]  /*05c0*/  UIMAD UR5, UR5, UR6, URZ ;  /* 0x00000006050572a4 */ /* 0x000fca000f8e023f */
[----:B------:R-:W2:Y:S01]  /*05d0*/  I2F R7, UR8 ;  /* 0x0000000800077d06 */ /* 0x000ea20008201400 */
[----:B------:R-:W5:Y:S01]  /*05e0*/  I2F R0, UR4 ;  /* 0x0000000400007d06 */ /* 0x000f620008201400 */
[----:B------:R-:W3:Y:S02]  /*05f0*/  I2F R14, c[0x0][0x160] ;  /* 0x00005800000e7b06 */ /* 0x000ee40000201400 */
[----:B------:R-:W3:Y:S01]  /*0600*/  I2F R15, UR5 ;  /* 0x00000005000f7d06 */ /* 0x000ee20008201400 */
[----:B-1----:R-:W-:Y:S01]  /*0610*/  FMUL.FTZ R9, R9, R9 ;  /* 0x0000000909097220 */ /* 0x002fe20000410000 */
[----:B0-----:R-:W0:Y:S01]  /*0620*/  MUFU.RCP R8, R8 ;  /* 0x0000000800087308 */ /* 0x001e220000001000 */
[----:B--2---:R-:W1:Y:S02]  /*0630*/  MUFU.RCP R7, R7 ;  /* 0x0000000700077308 */ /* 0x004e640000001000 */
[----:B---3--:R-:W-:Y:S02]  /*0640*/  FFMA.FTZ R6, R9, -R6, R12 ;  /* 0x8000000609067223 */ /* 0x008fe4000001000c */
[----:B----4-:R-:W-:-:S03]  /*0650*/  FMUL.FTZ R11, R11, R11 ;  /* 0x0000000b0b0b7220 */ /* 0x010fc60000410000 */
[----:B------:R-:W-:Y:S01]  /*0660*/  FMNMX.FTZ R6, RZ, R6, !PT ;  /* 0x00000006ff067209 */ /* 0x000fe20007810000 */
[----:B-----5:R-:W-:Y:S01]  /*0670*/  FFMA.FTZ R0, R11, -R0, R13 ;  /* 0x800000000b007223 */ /* 0x020fe2000001000d */
[----:B------:R-:W2:Y:S03]  /*0680*/  MUFU.RCP R14, R14 ;  /* 0x0000000e000e7308 */ /* 0x000ea60000001000 */
[----:B0-----:R-:W-:Y:S01]  /*0690*/  FMUL.FTZ R6, R6, R8 ;  /* 0x0000000806067220 */ /* 0x001fe20000410000 */
[----:B------:R-:W0:Y:S01]  /*06a0*/  MUFU.RCP R13, R15 ;  /* 0x0000000f000d7308 */ /* 0x000e220000001000 */
[----:B------:R-:W-:-:S05]  /*06b0*/  FMNMX.FTZ R0, RZ, R0, !PT ;  /* 0x00000000ff007209 */ /* 0x000fca0007810000 */
[CCC-:B-1----:R-:W-:Y:S02]  /*06c0*/  FFMA.FTZ R8, R0.reuse, R7.reuse, -R6.reuse ;  /* 0x0000000700087223 */ /* 0x1c2fe40000010806 */
[----:B------:R-:W-:Y:S02]  /*06d0*/  FFMA.FTZ R0, R0, R7, R6 ;  /* 0x0000000700007223 */ /* 0x000fe40000010006 */
[----:B------:R-:W-:Y:S02]  /*06e0*/  FMUL.FTZ R6, R8, 0.5 ;  /* 0x3f00000008067820 */ /* 0x000fe40000410000 */
[----:B------:R-:W-:Y:S02]  /*06f0*/  FMUL.FTZ R0, R0, 0.5 ;  /* 0x3f00000000007820 */ /* 0x000fe40000410000 */
[----:B------:R-:W-:Y:S02]  /*0700*/  FMUL.FTZ R11, R8, R6 ;  /* 0x00000006080b7220 */ /* 0x000fe40000410000 */
[----:B------:R-:W-:-:S02]  /*0710*/  IMAD.WIDE R6, R10, R16, c[0x0][0x180] ;  /* 0x000060000a067625 */ /* 0x000fc400078e0210 */
[----:B------:R-:W-:Y:S02]  /*0720*/  IMAD.WIDE R8, R10, R16, c[0x0][0x188] ;  /* 0x000062000a087625 */ /* 0x000fe400078e0210 */
[----:B--2---:R-:W-:Y:S02]  /*0730*/  FMUL.FTZ R0, R0, R14 ;  /* 0x0000000e00007220 */ /* 0x004fe40000410000 */
[----:B0-----:R-:W-:-:S06]  /*0740*/  FMUL.FTZ R13, R11, R13 ;  /* 0x0000000d0b0d7220 */ /* 0x001fcc0000410000 */
[----:B------:R-:W-:Y:S04]  /*0750*/  STG.E.SYS [R6], R0 ;  /* 0x0000000006007386 */ /* 0x000fe8000010e900 */
[----:B------:R-:W-:Y:S04]  /*0760*/  STG.E.SYS [R8], R13 ;  /* 0x0000000d08007386 */ /* 0x000fe8000010e900 */
[----:B------:R-:W2:Y:S04]  /*0770*/  LDG.E.SYS R4, [R4] ;  /* 0x0000000004047381 */ /* 0x000ea800001ee900 */
[----:B------:R-:W2:Y:S01]  /*0780*/  LDG.E.SYS R2, [R2] ;  /* 0x0000000002027381 */ /* 0x000ea200001ee900 */
[----:B------:R-:W-:-:S02]  /*0790*/  IMAD.WIDE R10, R10, R16, c[0x0][0x190] ;  /* 0x000064000a0a7625 */ /* 0x000fc400078e0210 */
[----:B--2---:R-:W-:-:S04]  /*07a0*/  FADD.FTZ R12, -R4, R2 ;  /* 0x00000002040c7221 */ /* 0x004fc80000010100 */
[----:B------:R-:W-:-:S04]  /*07b0*/  FMUL.FTZ R14, R12, 0.5 ;  /* 0x3f0000000c0e7820 */ /* 0x000fc80000410000 */
[----:B------:R-:W-:-:S08]  /*07c0*/  FMUL.FTZ R12, R12, R14 ;  /* 0x0000000e0c0c7220 */ /* 0x000fd00000410000 */
[----:B------:R-:W-:Y:S01]  /*07d0*/  STG.E.SYS [R10], R12 ;  /* 0x0000000c0a007386 */ /* 0x000fe2000010e900 */
[----:B------:R-:W-:Y:S05]  /*07e0*/  EXIT ;  /* 0x000000000000794d */ /* 0x000fea0003800000 */
.L_x_657:
[----:B------:R-:W-:-:S00]  /*07f0*/  BRA `(.L_x_657) ;  /* 0xfffffff000007947 */ /* 0x000fc0000383ffff */
.L_x_670:


//--------------------- .nv.shared.kernel_cuda_filter_nlm_construct_gramian --------------------------
	.section	.nv.shared.kernel_cuda_filter_nlm_construct_gramian,"aw",@nobits
	.align	4
.nv.shared.kernel_cuda_filter_nlm_construct_gramian:
	.zero		12288


//--------------------- .nv.shared.kernel_cuda_filter_construct_transform --------------------------
	.section	.nv.shared.kernel_cuda_filter_construct_transform,"aw",@nobits
	.align	4
.nv.shared.kernel_cuda_filter_construct_transform:
	.zero		11264
